//
// Generated by NVIDIA NVVM Compiler
//
// Compiler Build ID: CL-36424714
// Cuda compilation tools, release 13.0, V13.0.88
// Based on NVVM 20.0.0
//

.version 9.0
.target sm_100
.address_size 64

	// .globl	_ZN6thrust24THRUST_300001_SM_1000_NS8cuda_cub4core6detail13_kernel_agentINS1_8__unique9InitAgentIN3cub18CUB_300001_SM_100013ScanTileStateIiLb1EEEPiiEEJSA_mSB_EEEvDpT0_
// _ZZN3cub18CUB_300001_SM_10006detail10merge_sort30DeviceMergeSortBlockSortKernelINS2_10policy_hubIN6thrust24THRUST_300001_SM_1000_NS6detail15normal_iteratorINS6_10device_ptrI6float2EEEEE9Policy600ESC_PNS0_8NullTypeESC_SG_j11float2_lessSA_SF_EEvbT0_T1_T2_T3_T4_PT6_PT7_T5_NS1_7vsmem_tEE19static_temp_storage has been demoted
// _ZZN3cub18CUB_300001_SM_10006detail10merge_sort26DeviceMergeSortMergeKernelINS2_10policy_hubIN6thrust24THRUST_300001_SM_1000_NS6detail15normal_iteratorINS6_10device_ptrI6float2EEEEE9Policy600ESC_PNS0_8NullTypeESC_SG_j11float2_lessSA_SF_EEvbT2_T3_T4_PT6_PT7_T5_PSK_SK_NS1_7vsmem_tEE19static_temp_storage has been demoted
// _ZZN3cub18CUB_300001_SM_10006detail10merge_sort30DeviceMergeSortBlockSortKernelINS2_10policy_hubIN6thrust24THRUST_300001_SM_1000_NS6detail15normal_iteratorINS6_10device_ptrI6float2EEEEE9Policy600ESC_PNS0_8NullTypeESC_SG_m11float2_lessSA_SF_EEvbT0_T1_T2_T3_T4_PT6_PT7_T5_NS1_7vsmem_tEE19static_temp_storage has been demoted
// _ZZN3cub18CUB_300001_SM_10006detail10merge_sort26DeviceMergeSortMergeKernelINS2_10policy_hubIN6thrust24THRUST_300001_SM_1000_NS6detail15normal_iteratorINS6_10device_ptrI6float2EEEEE9Policy600ESC_PNS0_8NullTypeESC_SG_m11float2_lessSA_SF_EEvbT2_T3_T4_PT6_PT7_T5_PSK_SK_NS1_7vsmem_tEE19static_temp_storage has been demoted
.global .align 1 .b8 _ZN30_INTERNAL_f8fa14f3_4_k_cu_main4cuda3std3__45__cpo5beginE[1];
.global .align 1 .b8 _ZN30_INTERNAL_f8fa14f3_4_k_cu_main4cuda3std3__45__cpo3endE[1];
.global .align 1 .b8 _ZN30_INTERNAL_f8fa14f3_4_k_cu_main4cuda3std3__45__cpo6cbeginE[1];
.global .align 1 .b8 _ZN30_INTERNAL_f8fa14f3_4_k_cu_main4cuda3std3__45__cpo4cendE[1];
.global .align 1 .b8 _ZN30_INTERNAL_f8fa14f3_4_k_cu_main4cuda3std3__45__cpo6rbeginE[1];
.global .align 1 .b8 _ZN30_INTERNAL_f8fa14f3_4_k_cu_main4cuda3std3__45__cpo4rendE[1];
.global .align 1 .b8 _ZN30_INTERNAL_f8fa14f3_4_k_cu_main4cuda3std3__45__cpo7crbeginE[1];
.global .align 1 .b8 _ZN30_INTERNAL_f8fa14f3_4_k_cu_main4cuda3std3__45__cpo5crendE[1];
.global .align 1 .b8 _ZN30_INTERNAL_f8fa14f3_4_k_cu_main4cuda3std3__432_GLOBAL__N__f8fa14f3_4_k_cu_main6ignoreE[1];
.global .align 1 .b8 _ZN30_INTERNAL_f8fa14f3_4_k_cu_main4cuda3std3__419piecewise_constructE[1];
.global .align 1 .b8 _ZN30_INTERNAL_f8fa14f3_4_k_cu_main4cuda3std3__48in_placeE[1];
.global .align 1 .b8 _ZN30_INTERNAL_f8fa14f3_4_k_cu_main4cuda3std3__420unreachable_sentinelE[1];
.global .align 1 .b8 _ZN30_INTERNAL_f8fa14f3_4_k_cu_main4cuda3std3__47nulloptE[1];
.global .align 1 .b8 _ZN30_INTERNAL_f8fa14f3_4_k_cu_main4cuda3std3__48unexpectE[1];
.global .align 1 .b8 _ZN30_INTERNAL_f8fa14f3_4_k_cu_main4cuda3std6ranges3__45__cpo4swapE[1];
.global .align 1 .b8 _ZN30_INTERNAL_f8fa14f3_4_k_cu_main4cuda3std6ranges3__45__cpo9iter_moveE[1];
.global .align 1 .b8 _ZN30_INTERNAL_f8fa14f3_4_k_cu_main4cuda3std6ranges3__45__cpo5beginE[1];
.global .align 1 .b8 _ZN30_INTERNAL_f8fa14f3_4_k_cu_main4cuda3std6ranges3__45__cpo3endE[1];
.global .align 1 .b8 _ZN30_INTERNAL_f8fa14f3_4_k_cu_main4cuda3std6ranges3__45__cpo6cbeginE[1];
.global .align 1 .b8 _ZN30_INTERNAL_f8fa14f3_4_k_cu_main4cuda3std6ranges3__45__cpo4cendE[1];
.global .align 1 .b8 _ZN30_INTERNAL_f8fa14f3_4_k_cu_main4cuda3std6ranges3__45__cpo7advanceE[1];
.global .align 1 .b8 _ZN30_INTERNAL_f8fa14f3_4_k_cu_main4cuda3std6ranges3__45__cpo9iter_swapE[1];
.global .align 1 .b8 _ZN30_INTERNAL_f8fa14f3_4_k_cu_main4cuda3std6ranges3__45__cpo4nextE[1];
.global .align 1 .b8 _ZN30_INTERNAL_f8fa14f3_4_k_cu_main4cuda3std6ranges3__45__cpo4prevE[1];
.global .align 1 .b8 _ZN30_INTERNAL_f8fa14f3_4_k_cu_main4cuda3std6ranges3__45__cpo4dataE[1];
.global .align 1 .b8 _ZN30_INTERNAL_f8fa14f3_4_k_cu_main4cuda3std6ranges3__45__cpo5cdataE[1];
.global .align 1 .b8 _ZN30_INTERNAL_f8fa14f3_4_k_cu_main4cuda3std6ranges3__45__cpo4sizeE[1];
.global .align 1 .b8 _ZN30_INTERNAL_f8fa14f3_4_k_cu_main4cuda3std6ranges3__45__cpo5ssizeE[1];
.global .align 1 .b8 _ZN30_INTERNAL_f8fa14f3_4_k_cu_main4cuda3std6ranges3__45__cpo8distanceE[1];
.global .align 1 .b8 _ZN30_INTERNAL_f8fa14f3_4_k_cu_main6thrust24THRUST_300001_SM_1000_NS8cuda_cub3parE[1];
.global .align 1 .b8 _ZN30_INTERNAL_f8fa14f3_4_k_cu_main6thrust24THRUST_300001_SM_1000_NS8cuda_cub10par_nosyncE[1];
.global .align 1 .b8 _ZN30_INTERNAL_f8fa14f3_4_k_cu_main6thrust24THRUST_300001_SM_1000_NS6system6detail10sequential3seqE[1];
.global .align 1 .b8 _ZN30_INTERNAL_f8fa14f3_4_k_cu_main6thrust24THRUST_300001_SM_1000_NS6system3cpp3parE[1];
.global .align 1 .b8 _ZN30_INTERNAL_f8fa14f3_4_k_cu_main6thrust24THRUST_300001_SM_1000_NS12placeholders2_1E[1];
.global .align 1 .b8 _ZN30_INTERNAL_f8fa14f3_4_k_cu_main6thrust24THRUST_300001_SM_1000_NS12placeholders2_2E[1];
.global .align 1 .b8 _ZN30_INTERNAL_f8fa14f3_4_k_cu_main6thrust24THRUST_300001_SM_1000_NS12placeholders2_3E[1];
.global .align 1 .b8 _ZN30_INTERNAL_f8fa14f3_4_k_cu_main6thrust24THRUST_300001_SM_1000_NS12placeholders2_4E[1];
.global .align 1 .b8 _ZN30_INTERNAL_f8fa14f3_4_k_cu_main6thrust24THRUST_300001_SM_1000_NS12placeholders2_5E[1];
.global .align 1 .b8 _ZN30_INTERNAL_f8fa14f3_4_k_cu_main6thrust24THRUST_300001_SM_1000_NS12placeholders2_6E[1];
.global .align 1 .b8 _ZN30_INTERNAL_f8fa14f3_4_k_cu_main6thrust24THRUST_300001_SM_1000_NS12placeholders2_7E[1];
.global .align 1 .b8 _ZN30_INTERNAL_f8fa14f3_4_k_cu_main6thrust24THRUST_300001_SM_1000_NS12placeholders2_8E[1];
.global .align 1 .b8 _ZN30_INTERNAL_f8fa14f3_4_k_cu_main6thrust24THRUST_300001_SM_1000_NS12placeholders2_9E[1];
.global .align 1 .b8 _ZN30_INTERNAL_f8fa14f3_4_k_cu_main6thrust24THRUST_300001_SM_1000_NS12placeholders3_10E[1];
.global .align 1 .b8 _ZN30_INTERNAL_f8fa14f3_4_k_cu_main6thrust24THRUST_300001_SM_1000_NS3seqE[1];
.global .align 1 .b8 _ZN30_INTERNAL_f8fa14f3_4_k_cu_main6thrust24THRUST_300001_SM_1000_NS6deviceE[1];
.extern .shared .align 16 .b8 _ZN6thrust24THRUST_300001_SM_1000_NS8cuda_cub4core6detail5shmemE[];

.visible .entry _ZN6thrust24THRUST_300001_SM_1000_NS8cuda_cub4core6detail13_kernel_agentINS1_8__unique9InitAgentIN3cub18CUB_300001_SM_100013ScanTileStateIiLb1EEEPiiEEJSA_mSB_EEEvDpT0_(
	.param .align 8 .b8 _ZN6thrust24THRUST_300001_SM_1000_NS8cuda_cub4core6detail13_kernel_agentINS1_8__unique9InitAgentIN3cub18CUB_300001_SM_100013ScanTileStateIiLb1EEEPiiEEJSA_mSB_EEEvDpT0__param_0[8],
	.param .u64 _ZN6thrust24THRUST_300001_SM_1000_NS8cuda_cub4core6detail13_kernel_agentINS1_8__unique9InitAgentIN3cub18CUB_300001_SM_100013ScanTileStateIiLb1EEEPiiEEJSA_mSB_EEEvDpT0__param_1,
	.param .u64 .ptr .align 1 _ZN6thrust24THRUST_300001_SM_1000_NS8cuda_cub4core6detail13_kernel_agentINS1_8__unique9InitAgentIN3cub18CUB_300001_SM_100013ScanTileStateIiLb1EEEPiiEEJSA_mSB_EEEvDpT0__param_2
)
.maxntid 128
{
	.reg .pred 	%p<6>;
	.reg .b32 	%r<12>;
	.reg .b64 	%rd<9>;

	ld.param.u64 	%rd3, [_ZN6thrust24THRUST_300001_SM_1000_NS8cuda_cub4core6detail13_kernel_agentINS1_8__unique9InitAgentIN3cub18CUB_300001_SM_100013ScanTileStateIiLb1EEEPiiEEJSA_mSB_EEEvDpT0__param_0];
	ld.param.u32 	%r4, [_ZN6thrust24THRUST_300001_SM_1000_NS8cuda_cub4core6detail13_kernel_agentINS1_8__unique9InitAgentIN3cub18CUB_300001_SM_100013ScanTileStateIiLb1EEEPiiEEJSA_mSB_EEEvDpT0__param_1];
	ld.param.u64 	%rd2, [_ZN6thrust24THRUST_300001_SM_1000_NS8cuda_cub4core6detail13_kernel_agentINS1_8__unique9InitAgentIN3cub18CUB_300001_SM_100013ScanTileStateIiLb1EEEPiiEEJSA_mSB_EEEvDpT0__param_2];
	cvta.to.global.u64 	%rd1, %rd3;
	mov.u32 	%r1, %ctaid.x;
	mov.u32 	%r5, %ntid.x;
	mov.u32 	%r2, %tid.x;
	mad.lo.s32 	%r3, %r1, %r5, %r2;
	setp.ge.s32 	%p1, %r3, %r4;
	@%p1 bra 	$L__BB0_2;
	mul.wide.s32 	%rd4, %r3, 8;
	add.s64 	%rd5, %rd1, %rd4;
	mov.b32 	%r6, 0;
	mov.b32 	%r7, 99;
	st.global.v2.u32 	[%rd5+256], {%r7, %r6};
$L__BB0_2:
	setp.ne.s32 	%p2, %r1, 0;
	setp.gt.u32 	%p3, %r2, 31;
	or.pred  	%p4, %p2, %p3;
	@%p4 bra 	$L__BB0_4;
	mul.wide.u32 	%rd6, %r2, 8;
	add.s64 	%rd7, %rd1, %rd6;
	mov.b32 	%r9, 0;
	st.global.v2.u32 	[%rd7], {%r9, %r9};
$L__BB0_4:
	or.b32  	%r10, %r1, %r2;
	setp.ne.s32 	%p5, %r10, 0;
	@%p5 bra 	$L__BB0_6;
	cvta.to.global.u64 	%rd8, %rd2;
	mov.b32 	%r11, 0;
	st.global.u32 	[%rd8], %r11;
$L__BB0_6:
	ret;

}
	// .globl	_ZN6thrust24THRUST_300001_SM_1000_NS8cuda_cub4core6detail13_kernel_agentINS1_8__unique11UniqueAgentINS0_6detail15normal_iteratorINS0_10device_ptrI6float2EEEESC_15float2_equal_toiPiEEJSC_SC_SD_SE_iN3cub18CUB_300001_SM_100013ScanTileStateIiLb1EEEmEEEvDpT0_
.visible .entry _ZN6thrust24THRUST_300001_SM_1000_NS8cuda_cub4core6detail13_kernel_agentINS1_8__unique11UniqueAgentINS0_6detail15normal_iteratorINS0_10device_ptrI6float2EEEESC_15float2_equal_toiPiEEJSC_SC_SD_SE_iN3cub18CUB_300001_SM_100013ScanTileStateIiLb1EEEmEEEvDpT0_(
	.param .align 8 .b8 _ZN6thrust24THRUST_300001_SM_1000_NS8cuda_cub4core6detail13_kernel_agentINS1_8__unique11UniqueAgentINS0_6detail15normal_iteratorINS0_10device_ptrI6float2EEEESC_15float2_equal_toiPiEEJSC_SC_SD_SE_iN3cub18CUB_300001_SM_100013ScanTileStateIiLb1EEEmEEEvDpT0__param_0[8],
	.param .align 8 .b8 _ZN6thrust24THRUST_300001_SM_1000_NS8cuda_cub4core6detail13_kernel_agentINS1_8__unique11UniqueAgentINS0_6detail15normal_iteratorINS0_10device_ptrI6float2EEEESC_15float2_equal_toiPiEEJSC_SC_SD_SE_iN3cub18CUB_300001_SM_100013ScanTileStateIiLb1EEEmEEEvDpT0__param_1[8],
	.param .align 1 .b8 _ZN6thrust24THRUST_300001_SM_1000_NS8cuda_cub4core6detail13_kernel_agentINS1_8__unique11UniqueAgentINS0_6detail15normal_iteratorINS0_10device_ptrI6float2EEEESC_15float2_equal_toiPiEEJSC_SC_SD_SE_iN3cub18CUB_300001_SM_100013ScanTileStateIiLb1EEEmEEEvDpT0__param_2[1],
	.param .u64 .ptr .align 1 _ZN6thrust24THRUST_300001_SM_1000_NS8cuda_cub4core6detail13_kernel_agentINS1_8__unique11UniqueAgentINS0_6detail15normal_iteratorINS0_10device_ptrI6float2EEEESC_15float2_equal_toiPiEEJSC_SC_SD_SE_iN3cub18CUB_300001_SM_100013ScanTileStateIiLb1EEEmEEEvDpT0__param_3,
	.param .u32 _ZN6thrust24THRUST_300001_SM_1000_NS8cuda_cub4core6detail13_kernel_agentINS1_8__unique11UniqueAgentINS0_6detail15normal_iteratorINS0_10device_ptrI6float2EEEESC_15float2_equal_toiPiEEJSC_SC_SD_SE_iN3cub18CUB_300001_SM_100013ScanTileStateIiLb1EEEmEEEvDpT0__param_4,
	.param .align 8 .b8 _ZN6thrust24THRUST_300001_SM_1000_NS8cuda_cub4core6detail13_kernel_agentINS1_8__unique11UniqueAgentINS0_6detail15normal_iteratorINS0_10device_ptrI6float2EEEESC_15float2_equal_toiPiEEJSC_SC_SD_SE_iN3cub18CUB_300001_SM_100013ScanTileStateIiLb1EEEmEEEvDpT0__param_5[8],
	.param .u64 _ZN6thrust24THRUST_300001_SM_1000_NS8cuda_cub4core6detail13_kernel_agentINS1_8__unique11UniqueAgentINS0_6detail15normal_iteratorINS0_10device_ptrI6float2EEEESC_15float2_equal_toiPiEEJSC_SC_SD_SE_iN3cub18CUB_300001_SM_100013ScanTileStateIiLb1EEEmEEEvDpT0__param_6
)
.maxntid 64
{
	.reg .pred 	%p<213>;
	.reg .b32 	%r<857>;
	.reg .b32 	%f<209>;
	.reg .b64 	%rd<137>;

	ld.param.u64 	%rd1, [_ZN6thrust24THRUST_300001_SM_1000_NS8cuda_cub4core6detail13_kernel_agentINS1_8__unique11UniqueAgentINS0_6detail15normal_iteratorINS0_10device_ptrI6float2EEEESC_15float2_equal_toiPiEEJSC_SC_SD_SE_iN3cub18CUB_300001_SM_100013ScanTileStateIiLb1EEEmEEEvDpT0__param_5];
	ld.param.u64 	%rd2, [_ZN6thrust24THRUST_300001_SM_1000_NS8cuda_cub4core6detail13_kernel_agentINS1_8__unique11UniqueAgentINS0_6detail15normal_iteratorINS0_10device_ptrI6float2EEEESC_15float2_equal_toiPiEEJSC_SC_SD_SE_iN3cub18CUB_300001_SM_100013ScanTileStateIiLb1EEEmEEEvDpT0__param_0];
	ld.param.u64 	%rd33, [_ZN6thrust24THRUST_300001_SM_1000_NS8cuda_cub4core6detail13_kernel_agentINS1_8__unique11UniqueAgentINS0_6detail15normal_iteratorINS0_10device_ptrI6float2EEEESC_15float2_equal_toiPiEEJSC_SC_SD_SE_iN3cub18CUB_300001_SM_100013ScanTileStateIiLb1EEEmEEEvDpT0__param_1];
	ld.param.u32 	%r211, [_ZN6thrust24THRUST_300001_SM_1000_NS8cuda_cub4core6detail13_kernel_agentINS1_8__unique11UniqueAgentINS0_6detail15normal_iteratorINS0_10device_ptrI6float2EEEESC_15float2_equal_toiPiEEJSC_SC_SD_SE_iN3cub18CUB_300001_SM_100013ScanTileStateIiLb1EEEmEEEvDpT0__param_6];
	cvta.to.global.u64 	%rd3, %rd33;
	mov.u32 	%r1, %ctaid.x;
	mul.lo.s32 	%r2, %r1, 320;
	add.s32 	%r212, %r211, -1;
	setp.ge.s32 	%p19, %r1, %r212;
	@%p19 bra 	$L__BB1_76;
	setp.ne.s32 	%p131, %r1, 0;
	@%p131 bra 	$L__BB1_26;
	mov.u32 	%r817, %tid.x;
	and.b32  	%r722, %r817, 31;
	and.b32  	%r723, %r817, 992;
	add.s32 	%r724, %r2, %r722;
	mad.lo.s32 	%r725, %r723, 5, %r724;
	mul.wide.u32 	%rd127, %r725, 8;
	add.s64 	%rd118, %rd2, %rd127;
	// begin inline asm
	ld.global.nc.u64 %rd117, [%rd118];
	// end inline asm
	add.s64 	%rd120, %rd118, 256;
	// begin inline asm
	ld.global.nc.u64 %rd119, [%rd120];
	// end inline asm
	add.s64 	%rd122, %rd118, 512;
	// begin inline asm
	ld.global.nc.u64 %rd121, [%rd122];
	// end inline asm
	add.s64 	%rd124, %rd118, 768;
	// begin inline asm
	ld.global.nc.u64 %rd123, [%rd124];
	// end inline asm
	add.s64 	%rd126, %rd118, 1024;
	// begin inline asm
	ld.global.nc.u64 %rd125, [%rd126];
	// end inline asm
	// begin inline asm
	mov.u32 %r720, %laneid;
	// end inline asm
	shr.u32 	%r5, %r817, 5;
	mad.lo.s32 	%r726, %r5, 160, %r720;
	shl.b32 	%r727, %r726, 3;
	mov.u32 	%r728, _ZN6thrust24THRUST_300001_SM_1000_NS8cuda_cub4core6detail5shmemE;
	add.s32 	%r729, %r728, %r727;
	st.shared.u64 	[%r729], %rd117;
	st.shared.u64 	[%r729+256], %rd119;
	st.shared.u64 	[%r729+512], %rd121;
	st.shared.u64 	[%r729+768], %rd123;
	st.shared.u64 	[%r729+1024], %rd125;
	bar.warp.sync 	-1;
	shl.b32 	%r730, %r720, 5;
	add.s32 	%r731, %r729, %r730;
	ld.shared.v2.f32 	{%f3, %f4}, [%r731];
	ld.shared.v2.f32 	{%f8, %f7}, [%r731+8];
	ld.shared.v2.f32 	{%f12, %f11}, [%r731+16];
	ld.shared.v2.f32 	{%f16, %f15}, [%r731+24];
	ld.shared.v2.f32 	{%f20, %f19}, [%r731+32];
	bar.sync 	0;
	shl.b32 	%r732, %r817, 3;
	add.s32 	%r814, %r728, %r732;
	add.s32 	%r6, %r814, 560;
	st.shared.v2.f32 	[%r814+560], {%f20, %f19};
	bar.sync 	0;
	setp.eq.s32 	%p187, %r817, 0;
	mov.b32 	%r812, 1;
	@%p187 bra 	$L__BB1_4;
	ld.shared.v2.f32 	{%f171, %f172}, [%r6+-8];
	setp.neu.f32 	%p188, %f171, %f3;
	setp.neu.f32 	%p189, %f172, %f4;
	or.pred  	%p190, %p188, %p189;
	selp.u32 	%r812, 1, 0, %p190;
$L__BB1_4:
	setp.neu.f32 	%p191, %f3, %f8;
	setp.neu.f32 	%p192, %f4, %f7;
	or.pred  	%p1, %p191, %p192;
	selp.u32 	%r764, 1, 0, %p1;
	setp.neu.f32 	%p193, %f8, %f12;
	setp.neu.f32 	%p194, %f7, %f11;
	or.pred  	%p2, %p193, %p194;
	selp.u32 	%r765, 1, 0, %p2;
	setp.neu.f32 	%p195, %f12, %f16;
	setp.neu.f32 	%p196, %f11, %f15;
	or.pred  	%p3, %p195, %p196;
	selp.u32 	%r766, 1, 0, %p3;
	setp.neu.f32 	%p197, %f16, %f20;
	setp.neu.f32 	%p198, %f15, %f19;
	or.pred  	%p4, %p197, %p198;
	selp.u32 	%r767, 1, 0, %p4;
	bar.sync 	0;
	add.s32 	%r9, %r812, %r764;
	add.s32 	%r10, %r9, %r765;
	add.s32 	%r11, %r10, %r766;
	add.s32 	%r738, %r11, %r767;
	mov.b32 	%r736, 1;
	mov.b32 	%r761, 0;
	mov.b32 	%r763, -1;
	// begin inline asm
	{  .reg .s32 r0;  .reg .pred p;  shfl.sync.up.b32 r0|p, %r738, %r736, %r761, %r763;  @p add.s32 r0, r0, %r738;  mov.s32 %r734, r0;}
	// end inline asm
	mov.b32 	%r742, 2;
	// begin inline asm
	{  .reg .s32 r0;  .reg .pred p;  shfl.sync.up.b32 r0|p, %r734, %r742, %r761, %r763;  @p add.s32 r0, r0, %r734;  mov.s32 %r740, r0;}
	// end inline asm
	mov.b32 	%r748, 4;
	// begin inline asm
	{  .reg .s32 r0;  .reg .pred p;  shfl.sync.up.b32 r0|p, %r740, %r748, %r761, %r763;  @p add.s32 r0, r0, %r740;  mov.s32 %r746, r0;}
	// end inline asm
	mov.b32 	%r754, 8;
	// begin inline asm
	{  .reg .s32 r0;  .reg .pred p;  shfl.sync.up.b32 r0|p, %r746, %r754, %r761, %r763;  @p add.s32 r0, r0, %r746;  mov.s32 %r752, r0;}
	// end inline asm
	mov.b32 	%r760, 16;
	// begin inline asm
	{  .reg .s32 r0;  .reg .pred p;  shfl.sync.up.b32 r0|p, %r752, %r760, %r761, %r763;  @p add.s32 r0, r0, %r752;  mov.s32 %r758, r0;}
	// end inline asm
	setp.ne.s32 	%p199, %r720, 31;
	@%p199 bra 	$L__BB1_6;
	shl.b32 	%r768, %r5, 2;
	add.s32 	%r770, %r728, %r768;
	st.shared.u32 	[%r770], %r758;
$L__BB1_6:
	setp.ne.s32 	%p200, %r817, 0;
	bar.sync 	0;
	ld.shared.v2.u32 	{%r771, %r772}, [_ZN6thrust24THRUST_300001_SM_1000_NS8cuda_cub4core6detail5shmemE];
	add.s32 	%r14, %r772, %r771;
	setp.lt.u32 	%p201, %r817, 32;
	selp.b32 	%r773, 0, %r771, %p201;
	setp.eq.s32 	%p202, %r720, 0;
	sub.s32 	%r774, %r758, %r738;
	selp.b32 	%r775, 0, %r774, %p202;
	add.s32 	%r15, %r773, %r775;
	@%p200 bra 	$L__BB1_8;
	add.s64 	%rd128, %rd1, 256;
	mov.b32 	%r776, 101;
	// begin inline asm
	st.relaxed.gpu.v2.u32 [%rd128], {%r776, %r14};
	// end inline asm
$L__BB1_8:
	bar.sync 	0;
	setp.eq.s32 	%p203, %r812, 0;
	@%p203 bra 	$L__BB1_10;
	shl.b32 	%r778, %r15, 3;
	add.s32 	%r780, %r728, %r778;
	st.shared.v2.f32 	[%r780], {%f3, %f4};
$L__BB1_10:
	not.pred 	%p204, %p1;
	@%p204 bra 	$L__BB1_12;
	add.s32 	%r781, %r15, %r812;
	shl.b32 	%r782, %r781, 3;
	add.s32 	%r784, %r728, %r782;
	st.shared.v2.f32 	[%r784], {%f8, %f7};
$L__BB1_12:
	not.pred 	%p205, %p2;
	@%p205 bra 	$L__BB1_14;
	add.s32 	%r785, %r9, %r15;
	shl.b32 	%r786, %r785, 3;
	add.s32 	%r788, %r728, %r786;
	st.shared.v2.f32 	[%r788], {%f12, %f11};
$L__BB1_14:
	not.pred 	%p206, %p3;
	@%p206 bra 	$L__BB1_16;
	add.s32 	%r789, %r10, %r15;
	shl.b32 	%r790, %r789, 3;
	add.s32 	%r792, %r728, %r790;
	st.shared.v2.f32 	[%r792], {%f16, %f15};
$L__BB1_16:
	not.pred 	%p207, %p4;
	@%p207 bra 	$L__BB1_18;
	add.s32 	%r793, %r11, %r15;
	shl.b32 	%r794, %r793, 3;
	add.s32 	%r796, %r728, %r794;
	st.shared.v2.f32 	[%r796], {%f20, %f19};
$L__BB1_18:
	bar.sync 	0;
	setp.ge.s32 	%p208, %r817, %r14;
	@%p208 bra 	$L__BB1_25;
	not.b32 	%r797, %r817;
	add.s32 	%r16, %r14, %r797;
	and.b32  	%r798, %r16, 192;
	setp.eq.s32 	%p209, %r798, 192;
	@%p209 bra 	$L__BB1_22;
	shr.u32 	%r799, %r16, 6;
	add.s32 	%r800, %r799, 1;
	and.b32  	%r801, %r800, 3;
	mul.wide.u32 	%rd129, %r817, 8;
	add.s64 	%rd133, %rd3, %rd129;
	neg.s32 	%r813, %r801;
	shl.b32 	%r804, %r800, 6;
	and.b32  	%r805, %r804, 192;
	add.s32 	%r817, %r817, %r805;
$L__BB1_21:
	.pragma "nounroll";
	ld.shared.v2.f32 	{%f175, %f176}, [%r814];
	st.global.v2.f32 	[%rd133], {%f175, %f176};
	add.s64 	%rd133, %rd133, 512;
	add.s32 	%r814, %r814, 512;
	add.s32 	%r813, %r813, 1;
	setp.ne.s32 	%p210, %r813, 0;
	@%p210 bra 	$L__BB1_21;
$L__BB1_22:
	setp.lt.u32 	%p211, %r16, 192;
	@%p211 bra 	$L__BB1_25;
	mul.wide.u32 	%rd130, %r817, 8;
	add.s64 	%rd131, %rd130, %rd3;
	add.s64 	%rd134, %rd131, 1024;
	shl.b32 	%r806, %r817, 3;
	add.s32 	%r808, %r806, %r728;
	add.s32 	%r816, %r808, 1024;
$L__BB1_24:
	ld.shared.v2.f32 	{%f177, %f178}, [%r816+-1024];
	st.global.v2.f32 	[%rd134+-1024], {%f177, %f178};
	ld.shared.v2.f32 	{%f179, %f180}, [%r816+-512];
	st.global.v2.f32 	[%rd134+-512], {%f179, %f180};
	ld.shared.v2.f32 	{%f181, %f182}, [%r816];
	st.global.v2.f32 	[%rd134], {%f181, %f182};
	ld.shared.v2.f32 	{%f183, %f184}, [%r816+512];
	st.global.v2.f32 	[%rd134+512], {%f183, %f184};
	add.s32 	%r817, %r817, 256;
	add.s64 	%rd134, %rd134, 2048;
	add.s32 	%r816, %r816, 2048;
	setp.lt.s32 	%p212, %r817, %r14;
	@%p212 bra 	$L__BB1_24;
$L__BB1_25:
	bar.sync 	0;
	bra.uni 	$L__BB1_171;
$L__BB1_26:
	mov.u32 	%r833, %tid.x;
	and.b32  	%r537, %r833, 31;
	and.b32  	%r538, %r833, 992;
	add.s32 	%r539, %r2, %r537;
	mad.lo.s32 	%r540, %r538, 5, %r539;
	mul.wide.u32 	%rd99, %r540, 8;
	add.s64 	%rd88, %rd2, %rd99;
	// begin inline asm
	ld.global.nc.u64 %rd87, [%rd88];
	// end inline asm
	add.s64 	%rd90, %rd88, 256;
	// begin inline asm
	ld.global.nc.u64 %rd89, [%rd90];
	// end inline asm
	add.s64 	%rd92, %rd88, 512;
	// begin inline asm
	ld.global.nc.u64 %rd91, [%rd92];
	// end inline asm
	add.s64 	%rd94, %rd88, 768;
	// begin inline asm
	ld.global.nc.u64 %rd93, [%rd94];
	// end inline asm
	add.s64 	%rd96, %rd88, 1024;
	// begin inline asm
	ld.global.nc.u64 %rd95, [%rd96];
	// end inline asm
	// begin inline asm
	mov.u32 %r536, %laneid;
	// end inline asm
	shr.u32 	%r32, %r833, 5;
	mad.lo.s32 	%r541, %r32, 160, %r536;
	shl.b32 	%r542, %r541, 3;
	mov.u32 	%r543, _ZN6thrust24THRUST_300001_SM_1000_NS8cuda_cub4core6detail5shmemE;
	add.s32 	%r544, %r543, %r542;
	st.shared.u64 	[%r544], %rd87;
	st.shared.u64 	[%r544+256], %rd89;
	st.shared.u64 	[%r544+512], %rd91;
	st.shared.u64 	[%r544+768], %rd93;
	st.shared.u64 	[%r544+1024], %rd95;
	bar.warp.sync 	-1;
	shl.b32 	%r545, %r536, 5;
	add.s32 	%r546, %r544, %r545;
	ld.shared.v2.f32 	{%f24, %f23}, [%r546];
	ld.shared.v2.f32 	{%f28, %f27}, [%r546+8];
	ld.shared.v2.f32 	{%f32, %f31}, [%r546+16];
	ld.shared.v2.f32 	{%f36, %f35}, [%r546+24];
	ld.shared.v2.f32 	{%f40, %f39}, [%r546+32];
	bar.sync 	0;
	mul.wide.s32 	%rd100, %r2, 8;
	add.s64 	%rd101, %rd2, %rd100;
	add.s64 	%rd98, %rd101, -8;
	// begin inline asm
	ld.global.nc.u64 %rd97, [%rd98];
	// end inline asm
	shl.b32 	%r547, %r833, 3;
	add.s32 	%r548, %r543, %r547;
	add.s32 	%r33, %r548, 560;
	st.shared.v2.f32 	[%r548+560], {%f40, %f39};
	bar.sync 	0;
	setp.ne.s32 	%p132, %r833, 0;
	@%p132 bra 	$L__BB1_28;
	mov.b64 	{%r549, %r550}, %rd97;
	mov.b32 	%f185, %r550;
	mov.b32 	%f186, %r549;
	bra.uni 	$L__BB1_29;
$L__BB1_28:
	ld.shared.v2.f32 	{%f186, %f185}, [%r33+-8];
$L__BB1_29:
	setp.neu.f32 	%p133, %f186, %f24;
	setp.neu.f32 	%p134, %f185, %f23;
	or.pred  	%p5, %p133, %p134;
	selp.u32 	%r34, 1, 0, %p5;
	setp.neu.f32 	%p135, %f24, %f28;
	setp.neu.f32 	%p136, %f23, %f27;
	or.pred  	%p6, %p135, %p136;
	selp.u32 	%r581, 1, 0, %p6;
	setp.neu.f32 	%p137, %f28, %f32;
	setp.neu.f32 	%p138, %f27, %f31;
	or.pred  	%p7, %p137, %p138;
	selp.u32 	%r582, 1, 0, %p7;
	setp.neu.f32 	%p139, %f32, %f36;
	setp.neu.f32 	%p140, %f31, %f35;
	or.pred  	%p8, %p139, %p140;
	selp.u32 	%r583, 1, 0, %p8;
	setp.neu.f32 	%p141, %f36, %f40;
	setp.neu.f32 	%p142, %f35, %f39;
	or.pred  	%p9, %p141, %p142;
	selp.u32 	%r584, 1, 0, %p9;
	bar.sync 	0;
	add.s32 	%r35, %r581, %r34;
	add.s32 	%r36, %r35, %r582;
	add.s32 	%r37, %r36, %r583;
	add.s32 	%r555, %r37, %r584;
	mov.b32 	%r553, 1;
	mov.b32 	%r578, 0;
	mov.b32 	%r580, -1;
	// begin inline asm
	{  .reg .s32 r0;  .reg .pred p;  shfl.sync.up.b32 r0|p, %r555, %r553, %r578, %r580;  @p add.s32 r0, r0, %r555;  mov.s32 %r551, r0;}
	// end inline asm
	mov.b32 	%r559, 2;
	// begin inline asm
	{  .reg .s32 r0;  .reg .pred p;  shfl.sync.up.b32 r0|p, %r551, %r559, %r578, %r580;  @p add.s32 r0, r0, %r551;  mov.s32 %r557, r0;}
	// end inline asm
	mov.b32 	%r565, 4;
	// begin inline asm
	{  .reg .s32 r0;  .reg .pred p;  shfl.sync.up.b32 r0|p, %r557, %r565, %r578, %r580;  @p add.s32 r0, r0, %r557;  mov.s32 %r563, r0;}
	// end inline asm
	mov.b32 	%r571, 8;
	// begin inline asm
	{  .reg .s32 r0;  .reg .pred p;  shfl.sync.up.b32 r0|p, %r563, %r571, %r578, %r580;  @p add.s32 r0, r0, %r563;  mov.s32 %r569, r0;}
	// end inline asm
	mov.b32 	%r577, 16;
	// begin inline asm
	{  .reg .s32 r0;  .reg .pred p;  shfl.sync.up.b32 r0|p, %r569, %r577, %r578, %r580;  @p add.s32 r0, r0, %r569;  mov.s32 %r575, r0;}
	// end inline asm
	setp.ne.s32 	%p143, %r536, 31;
	@%p143 bra 	$L__BB1_31;
	shl.b32 	%r585, %r32, 2;
	add.s32 	%r587, %r543, %r585;
	st.shared.u32 	[%r587], %r575;
$L__BB1_31:
	sub.s32 	%r588, %r575, %r555;
	bar.sync 	0;
	ld.shared.v2.u32 	{%r589, %r590}, [_ZN6thrust24THRUST_300001_SM_1000_NS8cuda_cub4core6detail5shmemE];
	add.s32 	%r40, %r590, %r589;
	setp.gt.u32 	%p144, %r833, 31;
	setp.lt.u32 	%p145, %r833, 32;
	setp.eq.s32 	%p146, %r536, 0;
	selp.b32 	%r591, 0, %r588, %p146;
	add.s32 	%r825, %r589, %r591;
	selp.b32 	%r42, %r588, %r825, %p145;
	@%p144 bra 	$L__BB1_56;
	setp.ne.s32 	%p147, %r833, 0;
	mul.wide.u32 	%rd102, %r1, 8;
	add.s64 	%rd11, %rd1, %rd102;
	@%p147 bra 	$L__BB1_34;
	st.shared.u32 	[_ZN6thrust24THRUST_300001_SM_1000_NS8cuda_cub4core6detail5shmemE+44], %r40;
	add.s64 	%rd103, %rd11, 256;
	mov.b32 	%r592, 100;
	// begin inline asm
	st.relaxed.gpu.v2.u32 [%rd103], {%r592, %r40};
	// end inline asm
$L__BB1_34:
	not.b32 	%r43, %r833;
	mov.u32 	%r44, %nctaid.x;
	setp.gt.u32 	%p148, %r44, 499;
	@%p148 bra 	$L__BB1_36;
	membar.cta;
	bra.uni 	$L__BB1_37;
$L__BB1_36:
	mov.b32 	%r594, 450;
	// begin inline asm
	nanosleep.u32 %r594;
	// end inline asm
$L__BB1_37:
	mul.wide.s32 	%rd105, %r43, 8;
	add.s64 	%rd106, %rd11, %rd105;
	add.s64 	%rd104, %rd106, 256;
	// begin inline asm
	ld.relaxed.gpu.v2.u32 {%r823, %r819}, [%rd104];
	// end inline asm
$L__BB1_38:
	setp.eq.s32 	%p149, %r823, 99;
	mov.b32 	%r597, -1;
	vote.sync.any.pred 	%p150, %p149, %r597;
	not.pred 	%p151, %p150;
	@%p151 bra 	$L__BB1_43;
	setp.gt.u32 	%p186, %r44, 499;
	@%p186 bra 	$L__BB1_41;
	membar.cta;
	bra.uni 	$L__BB1_42;
$L__BB1_41:
	mov.b32 	%r717, 350;
	// begin inline asm
	nanosleep.u32 %r717;
	// end inline asm
$L__BB1_42:
	// begin inline asm
	ld.relaxed.gpu.v2.u32 {%r823, %r819}, [%rd104];
	// end inline asm
	bra.uni 	$L__BB1_38;
$L__BB1_43:
	setp.eq.s32 	%p152, %r823, 101;
	mov.b32 	%r624, -1;
	vote.sync.ballot.b32 	%r625, %p152, %r624;
	// begin inline asm
	mov.u32 %r599, %lanemask_ge;
	// end inline asm
	and.b32  	%r626, %r625, %r599;
	or.b32  	%r627, %r626, -2147483648;
	add.s32 	%r628, %r627, -1;
	not.b32 	%r629, %r627;
	and.b32  	%r630, %r629, %r628;
	popc.b32 	%r603, %r630;
	mov.b32 	%r602, 1;
	// begin inline asm
	shfl.sync.down.b32 %r600, %r819, %r602, %r603, %r624;
	// end inline asm
	setp.lt.s32 	%p154, %r536, %r603;
	selp.b32 	%r631, %r600, 0, %p154;
	add.s32 	%r606, %r631, %r819;
	mov.b32 	%r607, 2;
	// begin inline asm
	shfl.sync.down.b32 %r605, %r606, %r607, %r603, %r624;
	// end inline asm
	add.s32 	%r54, %r536, 2;
	setp.gt.s32 	%p155, %r54, %r603;
	selp.b32 	%r632, 0, %r605, %p155;
	add.s32 	%r611, %r606, %r632;
	mov.b32 	%r612, 4;
	// begin inline asm
	shfl.sync.down.b32 %r610, %r611, %r612, %r603, %r624;
	// end inline asm
	add.s32 	%r55, %r536, 4;
	setp.gt.s32 	%p156, %r55, %r603;
	selp.b32 	%r633, 0, %r610, %p156;
	add.s32 	%r616, %r611, %r633;
	mov.b32 	%r617, 8;
	// begin inline asm
	shfl.sync.down.b32 %r615, %r616, %r617, %r603, %r624;
	// end inline asm
	add.s32 	%r56, %r536, 8;
	setp.gt.s32 	%p157, %r56, %r603;
	selp.b32 	%r634, 0, %r615, %p157;
	add.s32 	%r621, %r616, %r634;
	mov.b32 	%r622, 16;
	// begin inline asm
	shfl.sync.down.b32 %r620, %r621, %r622, %r603, %r624;
	// end inline asm
	add.s32 	%r57, %r536, 16;
	setp.gt.s32 	%p158, %r57, %r603;
	selp.b32 	%r635, 0, %r620, %p158;
	add.s32 	%r820, %r621, %r635;
	add.s32 	%r822, %r1, %r43;
	add.s64 	%rd13, %rd1, 256;
$L__BB1_44:
	setp.ne.s32 	%p159, %r823, 101;
	mov.b32 	%r636, -1;
	vote.sync.all.pred 	%p160, %p159, %r636;
	not.pred 	%p161, %p160;
	@%p161 bra 	$L__BB1_52;
	mul.wide.s32 	%rd113, %r822, 8;
	add.s64 	%rd114, %rd13, %rd113;
	add.s64 	%rd112, %rd114, -256;
	// begin inline asm
	ld.relaxed.gpu.v2.u32 {%r823, %r824}, [%rd112];
	// end inline asm
$L__BB1_46:
	setp.eq.s32 	%p175, %r823, 99;
	mov.b32 	%r675, -1;
	vote.sync.any.pred 	%p176, %p175, %r675;
	not.pred 	%p177, %p176;
	@%p177 bra 	$L__BB1_51;
	setp.gt.u32 	%p185, %r44, 499;
	@%p185 bra 	$L__BB1_49;
	membar.cta;
	bra.uni 	$L__BB1_50;
$L__BB1_49:
	mov.b32 	%r714, 350;
	// begin inline asm
	nanosleep.u32 %r714;
	// end inline asm
$L__BB1_50:
	// begin inline asm
	ld.relaxed.gpu.v2.u32 {%r823, %r824}, [%rd112];
	// end inline asm
	bra.uni 	$L__BB1_46;
$L__BB1_51:
	setp.eq.s32 	%p178, %r823, 101;
	mov.b32 	%r701, -1;
	vote.sync.ballot.b32 	%r702, %p178, %r701;
	and.b32  	%r703, %r702, %r599;
	or.b32  	%r704, %r703, -2147483648;
	add.s32 	%r705, %r704, -1;
	not.b32 	%r706, %r704;
	and.b32  	%r707, %r706, %r705;
	popc.b32 	%r680, %r707;
	mov.b32 	%r679, 1;
	// begin inline asm
	shfl.sync.down.b32 %r677, %r824, %r679, %r680, %r701;
	// end inline asm
	setp.lt.s32 	%p180, %r536, %r680;
	selp.b32 	%r708, %r677, 0, %p180;
	add.s32 	%r683, %r708, %r824;
	mov.b32 	%r684, 2;
	// begin inline asm
	shfl.sync.down.b32 %r682, %r683, %r684, %r680, %r701;
	// end inline asm
	setp.gt.s32 	%p181, %r54, %r680;
	selp.b32 	%r709, 0, %r682, %p181;
	add.s32 	%r688, %r683, %r709;
	mov.b32 	%r689, 4;
	// begin inline asm
	shfl.sync.down.b32 %r687, %r688, %r689, %r680, %r701;
	// end inline asm
	setp.gt.s32 	%p182, %r55, %r680;
	selp.b32 	%r710, 0, %r687, %p182;
	add.s32 	%r693, %r688, %r710;
	mov.b32 	%r694, 8;
	// begin inline asm
	shfl.sync.down.b32 %r692, %r693, %r694, %r680, %r701;
	// end inline asm
	setp.gt.s32 	%p183, %r56, %r680;
	selp.b32 	%r711, 0, %r692, %p183;
	add.s32 	%r698, %r693, %r711;
	mov.b32 	%r699, 16;
	// begin inline asm
	shfl.sync.down.b32 %r697, %r698, %r699, %r680, %r701;
	// end inline asm
	setp.gt.s32 	%p184, %r57, %r680;
	selp.b32 	%r712, 0, %r697, %p184;
	add.s32 	%r713, %r712, %r820;
	add.s32 	%r820, %r713, %r698;
	add.s32 	%r822, %r822, -32;
	bra.uni 	$L__BB1_44;
$L__BB1_52:
	setp.ne.s32 	%p162, %r833, 0;
	@%p162 bra 	$L__BB1_54;
	add.s32 	%r639, %r820, %r40;
	add.s64 	%rd107, %rd11, 256;
	mov.b32 	%r638, 101;
	// begin inline asm
	st.relaxed.gpu.v2.u32 [%rd107], {%r638, %r639};
	// end inline asm
	st.shared.u32 	[_ZN6thrust24THRUST_300001_SM_1000_NS8cuda_cub4core6detail5shmemE+36], %r820;
	st.shared.u32 	[_ZN6thrust24THRUST_300001_SM_1000_NS8cuda_cub4core6detail5shmemE+40], %r639;
$L__BB1_54:
	setp.ne.s32 	%p163, %r536, 0;
	mov.u32 	%r825, %r42;
	@%p163 bra 	$L__BB1_56;
	st.shared.u32 	[_ZN6thrust24THRUST_300001_SM_1000_NS8cuda_cub4core6detail5shmemE+12], %r820;
	mov.u32 	%r825, %r820;
$L__BB1_56:
	setp.eq.s32 	%p164, %r833, 0;
	bar.sync 	0;
	@%p164 bra 	$L__BB1_58;
	ld.shared.u32 	%r640, [_ZN6thrust24THRUST_300001_SM_1000_NS8cuda_cub4core6detail5shmemE+12];
	add.s32 	%r825, %r640, %r825;
$L__BB1_58:
	add.s32 	%r76, %r825, %r34;
	add.s32 	%r77, %r35, %r825;
	add.s32 	%r78, %r36, %r825;
	add.s32 	%r79, %r37, %r825;
	ld.shared.u32 	%r80, [_ZN6thrust24THRUST_300001_SM_1000_NS8cuda_cub4core6detail5shmemE+44];
	ld.shared.u32 	%r81, [_ZN6thrust24THRUST_300001_SM_1000_NS8cuda_cub4core6detail5shmemE+36];
	bar.sync 	0;
	not.pred 	%p165, %p5;
	@%p165 bra 	$L__BB1_60;
	sub.s32 	%r641, %r825, %r81;
	shl.b32 	%r642, %r641, 3;
	mov.u32 	%r643, _ZN6thrust24THRUST_300001_SM_1000_NS8cuda_cub4core6detail5shmemE;
	add.s32 	%r644, %r643, %r642;
	st.shared.v2.f32 	[%r644], {%f24, %f23};
$L__BB1_60:
	not.pred 	%p166, %p6;
	@%p166 bra 	$L__BB1_62;
	sub.s32 	%r645, %r76, %r81;
	shl.b32 	%r646, %r645, 3;
	mov.u32 	%r647, _ZN6thrust24THRUST_300001_SM_1000_NS8cuda_cub4core6detail5shmemE;
	add.s32 	%r648, %r647, %r646;
	st.shared.v2.f32 	[%r648], {%f28, %f27};
$L__BB1_62:
	not.pred 	%p167, %p7;
	@%p167 bra 	$L__BB1_64;
	sub.s32 	%r649, %r77, %r81;
	shl.b32 	%r650, %r649, 3;
	mov.u32 	%r651, _ZN6thrust24THRUST_300001_SM_1000_NS8cuda_cub4core6detail5shmemE;
	add.s32 	%r652, %r651, %r650;
	st.shared.v2.f32 	[%r652], {%f32, %f31};
$L__BB1_64:
	not.pred 	%p168, %p8;
	@%p168 bra 	$L__BB1_66;
	sub.s32 	%r653, %r78, %r81;
	shl.b32 	%r654, %r653, 3;
	mov.u32 	%r655, _ZN6thrust24THRUST_300001_SM_1000_NS8cuda_cub4core6detail5shmemE;
	add.s32 	%r656, %r655, %r654;
	st.shared.v2.f32 	[%r656], {%f36, %f35};
$L__BB1_66:
	not.pred 	%p169, %p9;
	@%p169 bra 	$L__BB1_68;
	sub.s32 	%r657, %r79, %r81;
	shl.b32 	%r658, %r657, 3;
	mov.u32 	%r659, _ZN6thrust24THRUST_300001_SM_1000_NS8cuda_cub4core6detail5shmemE;
	add.s32 	%r660, %r659, %r658;
	st.shared.v2.f32 	[%r660], {%f40, %f39};
$L__BB1_68:
	bar.sync 	0;
	setp.ge.s32 	%p170, %r833, %r80;
	@%p170 bra 	$L__BB1_75;
	not.b32 	%r661, %r833;
	add.s32 	%r82, %r80, %r661;
	and.b32  	%r662, %r82, 192;
	setp.eq.s32 	%p171, %r662, 192;
	@%p171 bra 	$L__BB1_72;
	shr.u32 	%r663, %r82, 6;
	add.s32 	%r664, %r663, 1;
	and.b32  	%r665, %r664, 3;
	add.s32 	%r829, %r833, %r81;
	shl.b32 	%r666, %r833, 3;
	mov.u32 	%r667, _ZN6thrust24THRUST_300001_SM_1000_NS8cuda_cub4core6detail5shmemE;
	add.s32 	%r828, %r667, %r666;
	neg.s32 	%r827, %r665;
	shl.b32 	%r668, %r664, 6;
	and.b32  	%r669, %r668, 192;
	add.s32 	%r833, %r833, %r669;
$L__BB1_71:
	.pragma "nounroll";
	mul.wide.s32 	%rd108, %r829, 8;
	add.s64 	%rd109, %rd3, %rd108;
	ld.shared.v2.f32 	{%f161, %f162}, [%r828];
	st.global.v2.f32 	[%rd109], {%f161, %f162};
	add.s32 	%r829, %r829, 64;
	add.s32 	%r828, %r828, 512;
	add.s32 	%r827, %r827, 1;
	setp.ne.s32 	%p172, %r827, 0;
	@%p172 bra 	$L__BB1_71;
$L__BB1_72:
	setp.lt.u32 	%p173, %r82, 192;
	@%p173 bra 	$L__BB1_75;
	add.s64 	%rd15, %rd3, 1024;
	add.s32 	%r832, %r833, %r81;
	shl.b32 	%r670, %r833, 3;
	mov.u32 	%r671, _ZN6thrust24THRUST_300001_SM_1000_NS8cuda_cub4core6detail5shmemE;
	add.s32 	%r672, %r670, %r671;
	add.s32 	%r831, %r672, 1024;
$L__BB1_74:
	mul.wide.s32 	%rd110, %r832, 8;
	add.s64 	%rd111, %rd15, %rd110;
	ld.shared.v2.f32 	{%f163, %f164}, [%r831+-1024];
	st.global.v2.f32 	[%rd111+-1024], {%f163, %f164};
	ld.shared.v2.f32 	{%f165, %f166}, [%r831+-512];
	st.global.v2.f32 	[%rd111+-512], {%f165, %f166};
	ld.shared.v2.f32 	{%f167, %f168}, [%r831];
	st.global.v2.f32 	[%rd111], {%f167, %f168};
	ld.shared.v2.f32 	{%f169, %f170}, [%r831+512];
	st.global.v2.f32 	[%rd111+512], {%f169, %f170};
	add.s32 	%r833, %r833, 256;
	add.s32 	%r832, %r832, 256;
	add.s32 	%r831, %r831, 2048;
	setp.lt.s32 	%p174, %r833, %r80;
	@%p174 bra 	$L__BB1_74;
$L__BB1_75:
	bar.sync 	0;
	bra.uni 	$L__BB1_171;
$L__BB1_76:
	ld.param.u32 	%r809, [_ZN6thrust24THRUST_300001_SM_1000_NS8cuda_cub4core6detail13_kernel_agentINS1_8__unique11UniqueAgentINS0_6detail15normal_iteratorINS0_10device_ptrI6float2EEEESC_15float2_equal_toiPiEEJSC_SC_SD_SE_iN3cub18CUB_300001_SM_100013ScanTileStateIiLb1EEEmEEEvDpT0__param_4];
	sub.s32 	%r102, %r809, %r2;
	setp.ne.s32 	%p20, %r1, 0;
	@%p20 bra 	$L__BB1_109;
	mul.wide.u32 	%rd70, %r2, 8;
	add.s64 	%rd69, %rd2, %rd70;
	// begin inline asm
	ld.global.nc.u64 %rd68, [%rd69];
	// end inline asm
	mov.b64 	{%r424, %r425}, %rd68;
	mov.u32 	%r839, %tid.x;
	mov.b32 	%f196, %r425;
	mov.b32 	%f195, %r424;
	and.b32  	%r426, %r839, 31;
	and.b32  	%r427, %r839, 992;
	mul.lo.s32 	%r428, %r427, 5;
	or.b32  	%r104, %r428, %r426;
	setp.ge.s32 	%p91, %r104, %r102;
	mov.f32 	%f187, %f195;
	mov.f32 	%f188, %f196;
	@%p91 bra 	$L__BB1_79;
	add.s32 	%r429, %r104, %r2;
	mul.wide.u32 	%rd73, %r429, 8;
	add.s64 	%rd72, %rd2, %rd73;
	// begin inline asm
	ld.global.nc.u64 %rd71, [%rd72];
	// end inline asm
	mov.b64 	{%r430, %r431}, %rd71;
	mov.b32 	%f187, %r430;
	mov.b32 	%f188, %r431;
$L__BB1_79:
	add.s32 	%r432, %r104, 32;
	setp.ge.s32 	%p92, %r432, %r102;
	shl.b32 	%r433, %r104, 3;
	cvt.u64.u32 	%rd74, %r433;
	add.s64 	%rd17, %rd69, %rd74;
	mov.f32 	%f189, %f195;
	mov.f32 	%f190, %f196;
	@%p92 bra 	$L__BB1_81;
	add.s64 	%rd76, %rd17, 256;
	// begin inline asm
	ld.global.nc.u64 %rd75, [%rd76];
	// end inline asm
	mov.b64 	{%r434, %r435}, %rd75;
	mov.b32 	%f189, %r434;
	mov.b32 	%f190, %r435;
$L__BB1_81:
	add.s32 	%r436, %r104, 64;
	setp.ge.s32 	%p93, %r436, %r102;
	mov.f32 	%f191, %f195;
	mov.f32 	%f192, %f196;
	@%p93 bra 	$L__BB1_83;
	add.s64 	%rd78, %rd17, 512;
	// begin inline asm
	ld.global.nc.u64 %rd77, [%rd78];
	// end inline asm
	mov.b64 	{%r437, %r438}, %rd77;
	mov.b32 	%f191, %r437;
	mov.b32 	%f192, %r438;
$L__BB1_83:
	add.s32 	%r439, %r104, 96;
	setp.ge.s32 	%p94, %r439, %r102;
	mov.f32 	%f193, %f195;
	mov.f32 	%f194, %f196;
	@%p94 bra 	$L__BB1_85;
	add.s64 	%rd80, %rd17, 768;
	// begin inline asm
	ld.global.nc.u64 %rd79, [%rd80];
	// end inline asm
	mov.b64 	{%r440, %r441}, %rd79;
	mov.b32 	%f193, %r440;
	mov.b32 	%f194, %r441;
$L__BB1_85:
	add.s32 	%r442, %r104, 128;
	setp.ge.s32 	%p95, %r442, %r102;
	@%p95 bra 	$L__BB1_87;
	add.s64 	%rd82, %rd17, 1024;
	// begin inline asm
	ld.global.nc.u64 %rd81, [%rd82];
	// end inline asm
	mov.b64 	{%r443, %r444}, %rd81;
	mov.b32 	%f195, %r443;
	mov.b32 	%f196, %r444;
$L__BB1_87:
	// begin inline asm
	mov.u32 %r445, %laneid;
	// end inline asm
	shr.u32 	%r106, %r839, 5;
	mad.lo.s32 	%r447, %r106, 160, %r445;
	shl.b32 	%r448, %r447, 3;
	mov.u32 	%r449, _ZN6thrust24THRUST_300001_SM_1000_NS8cuda_cub4core6detail5shmemE;
	add.s32 	%r450, %r449, %r448;
	st.shared.v2.f32 	[%r450], {%f187, %f188};
	st.shared.v2.f32 	[%r450+256], {%f189, %f190};
	st.shared.v2.f32 	[%r450+512], {%f191, %f192};
	st.shared.v2.f32 	[%r450+768], {%f193, %f194};
	st.shared.v2.f32 	[%r450+1024], {%f195, %f196};
	bar.warp.sync 	-1;
	shl.b32 	%r451, %r445, 5;
	add.s32 	%r452, %r450, %r451;
	ld.shared.v2.f32 	{%f71, %f72}, [%r452];
	ld.shared.v2.f32 	{%f76, %f75}, [%r452+8];
	ld.shared.v2.f32 	{%f80, %f79}, [%r452+16];
	ld.shared.v2.f32 	{%f84, %f83}, [%r452+24];
	ld.shared.v2.f32 	{%f88, %f87}, [%r452+32];
	bar.sync 	0;
	shl.b32 	%r453, %r839, 3;
	add.s32 	%r454, %r449, %r453;
	add.s32 	%r107, %r454, 560;
	st.shared.v2.f32 	[%r454+560], {%f88, %f87};
	bar.sync 	0;
	setp.eq.s32 	%p96, %r839, 0;
	mov.b32 	%r834, 1;
	@%p96 bra 	$L__BB1_89;
	ld.shared.v2.f32 	{%f147, %f148}, [%r107+-8];
	setp.neu.f32 	%p97, %f147, %f71;
	setp.neu.f32 	%p98, %f148, %f72;
	or.pred  	%p99, %p97, %p98;
	selp.u32 	%r834, 1, 0, %p99;
$L__BB1_89:
	setp.neu.f32 	%p100, %f71, %f76;
	setp.neu.f32 	%p101, %f72, %f75;
	setp.neu.f32 	%p102, %f76, %f80;
	setp.neu.f32 	%p103, %f75, %f79;
	setp.neu.f32 	%p104, %f80, %f84;
	setp.neu.f32 	%p105, %f79, %f83;
	setp.neu.f32 	%p106, %f84, %f88;
	setp.neu.f32 	%p107, %f83, %f87;
	mul.lo.s32 	%r485, %r839, 5;
	setp.lt.s32 	%p108, %r485, %r102;
	selp.b32 	%r110, %r834, 1, %p108;
	add.s32 	%r486, %r485, 1;
	setp.ge.s32 	%p109, %r486, %r102;
	or.pred  	%p110, %p100, %p101;
	or.pred  	%p10, %p110, %p109;
	selp.u32 	%r487, 1, 0, %p10;
	add.s32 	%r488, %r485, 2;
	setp.ge.s32 	%p111, %r488, %r102;
	or.pred  	%p112, %p102, %p103;
	or.pred  	%p11, %p112, %p111;
	selp.u32 	%r489, 1, 0, %p11;
	add.s32 	%r490, %r485, 3;
	setp.ge.s32 	%p113, %r490, %r102;
	or.pred  	%p114, %p104, %p105;
	or.pred  	%p12, %p114, %p113;
	selp.u32 	%r491, 1, 0, %p12;
	add.s32 	%r492, %r485, 4;
	setp.ge.s32 	%p115, %r492, %r102;
	or.pred  	%p116, %p106, %p107;
	or.pred  	%p13, %p116, %p115;
	selp.u32 	%r493, 1, 0, %p13;
	bar.sync 	0;
	add.s32 	%r111, %r110, %r487;
	add.s32 	%r112, %r111, %r489;
	add.s32 	%r113, %r112, %r491;
	add.s32 	%r459, %r113, %r493;
	mov.b32 	%r457, 1;
	mov.b32 	%r482, 0;
	mov.b32 	%r484, -1;
	// begin inline asm
	{  .reg .s32 r0;  .reg .pred p;  shfl.sync.up.b32 r0|p, %r459, %r457, %r482, %r484;  @p add.s32 r0, r0, %r459;  mov.s32 %r455, r0;}
	// end inline asm
	mov.b32 	%r463, 2;
	// begin inline asm
	{  .reg .s32 r0;  .reg .pred p;  shfl.sync.up.b32 r0|p, %r455, %r463, %r482, %r484;  @p add.s32 r0, r0, %r455;  mov.s32 %r461, r0;}
	// end inline asm
	mov.b32 	%r469, 4;
	// begin inline asm
	{  .reg .s32 r0;  .reg .pred p;  shfl.sync.up.b32 r0|p, %r461, %r469, %r482, %r484;  @p add.s32 r0, r0, %r461;  mov.s32 %r467, r0;}
	// end inline asm
	mov.b32 	%r475, 8;
	// begin inline asm
	{  .reg .s32 r0;  .reg .pred p;  shfl.sync.up.b32 r0|p, %r467, %r475, %r482, %r484;  @p add.s32 r0, r0, %r467;  mov.s32 %r473, r0;}
	// end inline asm
	mov.b32 	%r481, 16;
	// begin inline asm
	{  .reg .s32 r0;  .reg .pred p;  shfl.sync.up.b32 r0|p, %r473, %r481, %r482, %r484;  @p add.s32 r0, r0, %r473;  mov.s32 %r479, r0;}
	// end inline asm
	setp.ne.s32 	%p117, %r445, 31;
	@%p117 bra 	$L__BB1_91;
	shl.b32 	%r494, %r106, 2;
	mov.u32 	%r495, _ZN6thrust24THRUST_300001_SM_1000_NS8cuda_cub4core6detail5shmemE;
	add.s32 	%r496, %r495, %r494;
	st.shared.u32 	[%r496], %r479;
$L__BB1_91:
	bar.sync 	0;
	ld.shared.v2.u32 	{%r116, %r117}, [_ZN6thrust24THRUST_300001_SM_1000_NS8cuda_cub4core6detail5shmemE];
	setp.lt.u32 	%p118, %r839, 32;
	selp.b32 	%r497, 0, %r116, %p118;
	setp.eq.s32 	%p119, %r445, 0;
	sub.s32 	%r498, %r479, %r459;
	selp.b32 	%r499, 0, %r498, %p119;
	add.s32 	%r118, %r497, %r499;
	add.s32 	%r500, %r102, %r116;
	add.s32 	%r501, %r500, %r117;
	add.s32 	%r856, %r501, -320;
	bar.sync 	0;
	setp.eq.s32 	%p120, %r110, 0;
	@%p120 bra 	$L__BB1_93;
	shl.b32 	%r502, %r118, 3;
	mov.u32 	%r503, _ZN6thrust24THRUST_300001_SM_1000_NS8cuda_cub4core6detail5shmemE;
	add.s32 	%r504, %r503, %r502;
	st.shared.v2.f32 	[%r504], {%f71, %f72};
$L__BB1_93:
	not.pred 	%p121, %p10;
	@%p121 bra 	$L__BB1_95;
	add.s32 	%r505, %r118, %r110;
	shl.b32 	%r506, %r505, 3;
	mov.u32 	%r507, _ZN6thrust24THRUST_300001_SM_1000_NS8cuda_cub4core6detail5shmemE;
	add.s32 	%r508, %r507, %r506;
	st.shared.v2.f32 	[%r508], {%f76, %f75};
$L__BB1_95:
	not.pred 	%p122, %p11;
	@%p122 bra 	$L__BB1_97;
	add.s32 	%r509, %r111, %r118;
	shl.b32 	%r510, %r509, 3;
	mov.u32 	%r511, _ZN6thrust24THRUST_300001_SM_1000_NS8cuda_cub4core6detail5shmemE;
	add.s32 	%r512, %r511, %r510;
	st.shared.v2.f32 	[%r512], {%f80, %f79};
$L__BB1_97:
	not.pred 	%p123, %p12;
	@%p123 bra 	$L__BB1_99;
	add.s32 	%r513, %r112, %r118;
	shl.b32 	%r514, %r513, 3;
	mov.u32 	%r515, _ZN6thrust24THRUST_300001_SM_1000_NS8cuda_cub4core6detail5shmemE;
	add.s32 	%r516, %r515, %r514;
	st.shared.v2.f32 	[%r516], {%f84, %f83};
$L__BB1_99:
	not.pred 	%p124, %p13;
	@%p124 bra 	$L__BB1_101;
	add.s32 	%r517, %r113, %r118;
	shl.b32 	%r518, %r517, 3;
	mov.u32 	%r519, _ZN6thrust24THRUST_300001_SM_1000_NS8cuda_cub4core6detail5shmemE;
	add.s32 	%r520, %r519, %r518;
	st.shared.v2.f32 	[%r520], {%f88, %f87};
$L__BB1_101:
	bar.sync 	0;
	setp.ge.s32 	%p125, %r839, %r856;
	@%p125 bra 	$L__BB1_108;
	ld.param.u32 	%r811, [_ZN6thrust24THRUST_300001_SM_1000_NS8cuda_cub4core6detail13_kernel_agentINS1_8__unique11UniqueAgentINS0_6detail15normal_iteratorINS0_10device_ptrI6float2EEEESC_15float2_equal_toiPiEEJSC_SC_SD_SE_iN3cub18CUB_300001_SM_100013ScanTileStateIiLb1EEEmEEEvDpT0__param_4];
	add.s32 	%r521, %r117, %r116;
	add.s32 	%r522, %r521, %r811;
	sub.s32 	%r523, %r522, %r839;
	add.s32 	%r120, %r523, -321;
	and.b32  	%r524, %r120, 192;
	setp.eq.s32 	%p126, %r524, 192;
	@%p126 bra 	$L__BB1_105;
	shr.u32 	%r525, %r120, 6;
	add.s32 	%r526, %r525, 1;
	and.b32  	%r527, %r526, 3;
	mul.wide.u32 	%rd83, %r839, 8;
	add.s64 	%rd135, %rd3, %rd83;
	shl.b32 	%r528, %r839, 3;
	mov.u32 	%r529, _ZN6thrust24THRUST_300001_SM_1000_NS8cuda_cub4core6detail5shmemE;
	add.s32 	%r836, %r529, %r528;
	neg.s32 	%r835, %r527;
	shl.b32 	%r530, %r526, 6;
	and.b32  	%r531, %r530, 192;
	add.s32 	%r839, %r839, %r531;
$L__BB1_104:
	.pragma "nounroll";
	ld.shared.v2.f32 	{%f151, %f152}, [%r836];
	st.global.v2.f32 	[%rd135], {%f151, %f152};
	add.s64 	%rd135, %rd135, 512;
	add.s32 	%r836, %r836, 512;
	add.s32 	%r835, %r835, 1;
	setp.ne.s32 	%p127, %r835, 0;
	@%p127 bra 	$L__BB1_104;
$L__BB1_105:
	setp.lt.u32 	%p128, %r120, 192;
	@%p128 bra 	$L__BB1_108;
	mul.wide.u32 	%rd84, %r839, 8;
	add.s64 	%rd85, %rd84, %rd3;
	add.s64 	%rd136, %rd85, 1024;
	shl.b32 	%r532, %r839, 3;
	mov.u32 	%r533, _ZN6thrust24THRUST_300001_SM_1000_NS8cuda_cub4core6detail5shmemE;
	add.s32 	%r534, %r532, %r533;
	add.s32 	%r838, %r534, 1024;
$L__BB1_107:
	ld.shared.v2.f32 	{%f153, %f154}, [%r838+-1024];
	st.global.v2.f32 	[%rd136+-1024], {%f153, %f154};
	ld.shared.v2.f32 	{%f155, %f156}, [%r838+-512];
	st.global.v2.f32 	[%rd136+-512], {%f155, %f156};
	ld.shared.v2.f32 	{%f157, %f158}, [%r838];
	st.global.v2.f32 	[%rd136], {%f157, %f158};
	ld.shared.v2.f32 	{%f159, %f160}, [%r838+512];
	st.global.v2.f32 	[%rd136+512], {%f159, %f160};
	add.s32 	%r839, %r839, 256;
	add.s64 	%rd136, %rd136, 2048;
	add.s32 	%r838, %r838, 2048;
	setp.lt.s32 	%p129, %r839, %r856;
	@%p129 bra 	$L__BB1_107;
$L__BB1_108:
	bar.sync 	0;
	bra.uni 	$L__BB1_169;
$L__BB1_109:
	mul.wide.u32 	%rd36, %r2, 8;
	add.s64 	%rd35, %rd2, %rd36;
	// begin inline asm
	ld.global.nc.u64 %rd34, [%rd35];
	// end inline asm
	mov.b64 	{%r213, %r214}, %rd34;
	mov.u32 	%r855, %tid.x;
	mov.b32 	%f206, %r214;
	mov.b32 	%f205, %r213;
	and.b32  	%r215, %r855, 31;
	and.b32  	%r216, %r855, 992;
	mul.lo.s32 	%r217, %r216, 5;
	or.b32  	%r135, %r217, %r215;
	setp.ge.s32 	%p21, %r135, %r102;
	mov.f32 	%f197, %f205;
	mov.f32 	%f198, %f206;
	@%p21 bra 	$L__BB1_111;
	add.s32 	%r218, %r135, %r2;
	mul.wide.u32 	%rd39, %r218, 8;
	add.s64 	%rd38, %rd2, %rd39;
	// begin inline asm
	ld.global.nc.u64 %rd37, [%rd38];
	// end inline asm
	mov.b64 	{%r219, %r220}, %rd37;
	mov.b32 	%f197, %r219;
	mov.b32 	%f198, %r220;
$L__BB1_111:
	add.s32 	%r221, %r135, 32;
	setp.ge.s32 	%p22, %r221, %r102;
	shl.b32 	%r222, %r135, 3;
	cvt.u64.u32 	%rd40, %r222;
	add.s64 	%rd25, %rd35, %rd40;
	mov.f32 	%f199, %f205;
	mov.f32 	%f200, %f206;
	@%p22 bra 	$L__BB1_113;
	add.s64 	%rd42, %rd25, 256;
	// begin inline asm
	ld.global.nc.u64 %rd41, [%rd42];
	// end inline asm
	mov.b64 	{%r223, %r224}, %rd41;
	mov.b32 	%f199, %r223;
	mov.b32 	%f200, %r224;
$L__BB1_113:
	add.s32 	%r225, %r135, 64;
	setp.ge.s32 	%p23, %r225, %r102;
	mov.f32 	%f201, %f205;
	mov.f32 	%f202, %f206;
	@%p23 bra 	$L__BB1_115;
	add.s64 	%rd44, %rd25, 512;
	// begin inline asm
	ld.global.nc.u64 %rd43, [%rd44];
	// end inline asm
	mov.b64 	{%r226, %r227}, %rd43;
	mov.b32 	%f201, %r226;
	mov.b32 	%f202, %r227;
$L__BB1_115:
	add.s32 	%r228, %r135, 96;
	setp.ge.s32 	%p24, %r228, %r102;
	mov.f32 	%f203, %f205;
	mov.f32 	%f204, %f206;
	@%p24 bra 	$L__BB1_117;
	add.s64 	%rd46, %rd25, 768;
	// begin inline asm
	ld.global.nc.u64 %rd45, [%rd46];
	// end inline asm
	mov.b64 	{%r229, %r230}, %rd45;
	mov.b32 	%f203, %r229;
	mov.b32 	%f204, %r230;
$L__BB1_117:
	add.s32 	%r231, %r135, 128;
	setp.ge.s32 	%p25, %r231, %r102;
	@%p25 bra 	$L__BB1_119;
	add.s64 	%rd48, %rd25, 1024;
	// begin inline asm
	ld.global.nc.u64 %rd47, [%rd48];
	// end inline asm
	mov.b64 	{%r232, %r233}, %rd47;
	mov.b32 	%f205, %r232;
	mov.b32 	%f206, %r233;
$L__BB1_119:
	// begin inline asm
	mov.u32 %r234, %laneid;
	// end inline asm
	shr.u32 	%r137, %r855, 5;
	mad.lo.s32 	%r235, %r137, 160, %r234;
	shl.b32 	%r236, %r235, 3;
	mov.u32 	%r237, _ZN6thrust24THRUST_300001_SM_1000_NS8cuda_cub4core6detail5shmemE;
	add.s32 	%r238, %r237, %r236;
	st.shared.v2.f32 	[%r238], {%f197, %f198};
	st.shared.v2.f32 	[%r238+256], {%f199, %f200};
	st.shared.v2.f32 	[%r238+512], {%f201, %f202};
	st.shared.v2.f32 	[%r238+768], {%f203, %f204};
	st.shared.v2.f32 	[%r238+1024], {%f205, %f206};
	bar.warp.sync 	-1;
	shl.b32 	%r239, %r234, 5;
	add.s32 	%r240, %r238, %r239;
	ld.shared.v2.f32 	{%f114, %f113}, [%r240];
	ld.shared.v2.f32 	{%f118, %f117}, [%r240+8];
	ld.shared.v2.f32 	{%f122, %f121}, [%r240+16];
	ld.shared.v2.f32 	{%f126, %f125}, [%r240+24];
	ld.shared.v2.f32 	{%f130, %f129}, [%r240+32];
	bar.sync 	0;
	mul.wide.s32 	%rd51, %r2, 8;
	add.s64 	%rd52, %rd2, %rd51;
	add.s64 	%rd50, %rd52, -8;
	// begin inline asm
	ld.global.nc.u64 %rd49, [%rd50];
	// end inline asm
	shl.b32 	%r241, %r855, 3;
	add.s32 	%r242, %r237, %r241;
	add.s32 	%r138, %r242, 560;
	st.shared.v2.f32 	[%r242+560], {%f130, %f129};
	bar.sync 	0;
	setp.ne.s32 	%p26, %r855, 0;
	@%p26 bra 	$L__BB1_121;
	mov.b64 	{%r243, %r244}, %rd49;
	mov.b32 	%f208, %r244;
	mov.b32 	%f207, %r243;
	bra.uni 	$L__BB1_122;
$L__BB1_121:
	ld.shared.v2.f32 	{%f207, %f208}, [%r138+-8];
$L__BB1_122:
	setp.neu.f32 	%p27, %f207, %f114;
	setp.neu.f32 	%p28, %f208, %f113;
	setp.neu.f32 	%p29, %f114, %f118;
	setp.neu.f32 	%p30, %f113, %f117;
	setp.neu.f32 	%p31, %f118, %f122;
	setp.neu.f32 	%p32, %f117, %f121;
	setp.neu.f32 	%p33, %f122, %f126;
	setp.neu.f32 	%p34, %f121, %f125;
	setp.neu.f32 	%p35, %f126, %f130;
	setp.neu.f32 	%p36, %f125, %f129;
	mul.lo.s32 	%r275, %r855, 5;
	setp.ge.s32 	%p37, %r275, %r102;
	or.pred  	%p38, %p27, %p28;
	or.pred  	%p14, %p38, %p37;
	selp.u32 	%r139, 1, 0, %p14;
	add.s32 	%r276, %r275, 1;
	setp.ge.s32 	%p39, %r276, %r102;
	or.pred  	%p40, %p29, %p30;
	or.pred  	%p15, %p40, %p39;
	selp.u32 	%r277, 1, 0, %p15;
	add.s32 	%r278, %r275, 2;
	setp.ge.s32 	%p41, %r278, %r102;
	or.pred  	%p42, %p31, %p32;
	or.pred  	%p16, %p42, %p41;
	selp.u32 	%r279, 1, 0, %p16;
	add.s32 	%r280, %r275, 3;
	setp.ge.s32 	%p43, %r280, %r102;
	or.pred  	%p44, %p33, %p34;
	or.pred  	%p17, %p44, %p43;
	selp.u32 	%r281, 1, 0, %p17;
	add.s32 	%r282, %r275, 4;
	setp.ge.s32 	%p45, %r282, %r102;
	or.pred  	%p46, %p35, %p36;
	or.pred  	%p18, %p46, %p45;
	selp.u32 	%r283, 1, 0, %p18;
	bar.sync 	0;
	add.s32 	%r140, %r277, %r139;
	add.s32 	%r141, %r140, %r279;
	add.s32 	%r142, %r141, %r281;
	add.s32 	%r249, %r142, %r283;
	mov.b32 	%r247, 1;
	mov.b32 	%r272, 0;
	mov.b32 	%r274, -1;
	// begin inline asm
	{  .reg .s32 r0;  .reg .pred p;  shfl.sync.up.b32 r0|p, %r249, %r247, %r272, %r274;  @p add.s32 r0, r0, %r249;  mov.s32 %r245, r0;}
	// end inline asm
	mov.b32 	%r253, 2;
	// begin inline asm
	{  .reg .s32 r0;  .reg .pred p;  shfl.sync.up.b32 r0|p, %r245, %r253, %r272, %r274;  @p add.s32 r0, r0, %r245;  mov.s32 %r251, r0;}
	// end inline asm
	mov.b32 	%r259, 4;
	// begin inline asm
	{  .reg .s32 r0;  .reg .pred p;  shfl.sync.up.b32 r0|p, %r251, %r259, %r272, %r274;  @p add.s32 r0, r0, %r251;  mov.s32 %r257, r0;}
	// end inline asm
	mov.b32 	%r265, 8;
	// begin inline asm
	{  .reg .s32 r0;  .reg .pred p;  shfl.sync.up.b32 r0|p, %r257, %r265, %r272, %r274;  @p add.s32 r0, r0, %r257;  mov.s32 %r263, r0;}
	// end inline asm
	mov.b32 	%r271, 16;
	// begin inline asm
	{  .reg .s32 r0;  .reg .pred p;  shfl.sync.up.b32 r0|p, %r263, %r271, %r272, %r274;  @p add.s32 r0, r0, %r263;  mov.s32 %r269, r0;}
	// end inline asm
	setp.ne.s32 	%p47, %r234, 31;
	@%p47 bra 	$L__BB1_124;
	shl.b32 	%r284, %r137, 2;
	mov.u32 	%r285, _ZN6thrust24THRUST_300001_SM_1000_NS8cuda_cub4core6detail5shmemE;
	add.s32 	%r286, %r285, %r284;
	st.shared.u32 	[%r286], %r269;
$L__BB1_124:
	sub.s32 	%r287, %r269, %r249;
	bar.sync 	0;
	ld.shared.v2.u32 	{%r288, %r289}, [_ZN6thrust24THRUST_300001_SM_1000_NS8cuda_cub4core6detail5shmemE];
	add.s32 	%r145, %r289, %r288;
	setp.gt.u32 	%p48, %r855, 31;
	setp.lt.u32 	%p49, %r855, 32;
	setp.eq.s32 	%p50, %r234, 0;
	selp.b32 	%r290, 0, %r287, %p50;
	add.s32 	%r847, %r288, %r290;
	selp.b32 	%r147, %r287, %r847, %p49;
	@%p48 bra 	$L__BB1_149;
	setp.ne.s32 	%p51, %r855, 0;
	mul.wide.u32 	%rd53, %r1, 8;
	add.s64 	%rd27, %rd1, %rd53;
	@%p51 bra 	$L__BB1_127;
	st.shared.u32 	[_ZN6thrust24THRUST_300001_SM_1000_NS8cuda_cub4core6detail5shmemE+44], %r145;
	add.s64 	%rd54, %rd27, 256;
	mov.b32 	%r291, 100;
	// begin inline asm
	st.relaxed.gpu.v2.u32 [%rd54], {%r291, %r145};
	// end inline asm
$L__BB1_127:
	not.b32 	%r148, %r855;
	mov.u32 	%r149, %nctaid.x;
	setp.gt.u32 	%p52, %r149, 499;
	@%p52 bra 	$L__BB1_129;
	membar.cta;
	bra.uni 	$L__BB1_130;
$L__BB1_129:
	mov.b32 	%r293, 450;
	// begin inline asm
	nanosleep.u32 %r293;
	// end inline asm
$L__BB1_130:
	mul.wide.s32 	%rd56, %r148, 8;
	add.s64 	%rd57, %rd27, %rd56;
	add.s64 	%rd55, %rd57, 256;
	// begin inline asm
	ld.relaxed.gpu.v2.u32 {%r845, %r841}, [%rd55];
	// end inline asm
$L__BB1_131:
	setp.eq.s32 	%p53, %r845, 99;
	mov.b32 	%r296, -1;
	vote.sync.any.pred 	%p54, %p53, %r296;
	not.pred 	%p55, %p54;
	@%p55 bra 	$L__BB1_136;
	setp.gt.u32 	%p90, %r149, 499;
	@%p90 bra 	$L__BB1_134;
	membar.cta;
	bra.uni 	$L__BB1_135;
$L__BB1_134:
	mov.b32 	%r421, 350;
	// begin inline asm
	nanosleep.u32 %r421;
	// end inline asm
$L__BB1_135:
	// begin inline asm
	ld.relaxed.gpu.v2.u32 {%r845, %r841}, [%rd55];
	// end inline asm
	bra.uni 	$L__BB1_131;
$L__BB1_136:
	setp.eq.s32 	%p56, %r845, 101;
	mov.b32 	%r323, -1;
	vote.sync.ballot.b32 	%r324, %p56, %r323;
	// begin inline asm
	mov.u32 %r298, %lanemask_ge;
	// end inline asm
	and.b32  	%r325, %r324, %r298;
	or.b32  	%r326, %r325, -2147483648;
	add.s32 	%r327, %r326, -1;
	not.b32 	%r328, %r326;
	and.b32  	%r329, %r328, %r327;
	popc.b32 	%r302, %r329;
	mov.b32 	%r301, 1;
	// begin inline asm
	shfl.sync.down.b32 %r299, %r841, %r301, %r302, %r323;
	// end inline asm
	setp.lt.s32 	%p58, %r234, %r302;
	selp.b32 	%r330, %r299, 0, %p58;
	add.s32 	%r305, %r330, %r841;
	mov.b32 	%r306, 2;
	// begin inline asm
	shfl.sync.down.b32 %r304, %r305, %r306, %r302, %r323;
	// end inline asm
	add.s32 	%r159, %r234, 2;
	setp.gt.s32 	%p59, %r159, %r302;
	selp.b32 	%r331, 0, %r304, %p59;
	add.s32 	%r310, %r305, %r331;
	mov.b32 	%r311, 4;
	// begin inline asm
	shfl.sync.down.b32 %r309, %r310, %r311, %r302, %r323;
	// end inline asm
	add.s32 	%r160, %r234, 4;
	setp.gt.s32 	%p60, %r160, %r302;
	selp.b32 	%r332, 0, %r309, %p60;
	add.s32 	%r315, %r310, %r332;
	mov.b32 	%r316, 8;
	// begin inline asm
	shfl.sync.down.b32 %r314, %r315, %r316, %r302, %r323;
	// end inline asm
	add.s32 	%r161, %r234, 8;
	setp.gt.s32 	%p61, %r161, %r302;
	selp.b32 	%r333, 0, %r314, %p61;
	add.s32 	%r320, %r315, %r333;
	mov.b32 	%r321, 16;
	// begin inline asm
	shfl.sync.down.b32 %r319, %r320, %r321, %r302, %r323;
	// end inline asm
	add.s32 	%r162, %r234, 16;
	setp.gt.s32 	%p62, %r162, %r302;
	selp.b32 	%r334, 0, %r319, %p62;
	add.s32 	%r842, %r320, %r334;
	not.b32 	%r335, %r855;
	add.s32 	%r844, %r1, %r335;
	add.s64 	%rd29, %rd1, 256;
$L__BB1_137:
	setp.ne.s32 	%p63, %r845, 101;
	mov.b32 	%r336, -1;
	vote.sync.all.pred 	%p64, %p63, %r336;
	not.pred 	%p65, %p64;
	@%p65 bra 	$L__BB1_145;
	mul.wide.s32 	%rd64, %r844, 8;
	add.s64 	%rd65, %rd29, %rd64;
	add.s64 	%rd63, %rd65, -256;
	// begin inline asm
	ld.relaxed.gpu.v2.u32 {%r845, %r846}, [%rd63];
	// end inline asm
$L__BB1_139:
	setp.eq.s32 	%p79, %r845, 99;
	mov.b32 	%r379, -1;
	vote.sync.any.pred 	%p80, %p79, %r379;
	not.pred 	%p81, %p80;
	@%p81 bra 	$L__BB1_144;
	setp.gt.u32 	%p89, %r149, 499;
	@%p89 bra 	$L__BB1_142;
	membar.cta;
	bra.uni 	$L__BB1_143;
$L__BB1_142:
	mov.b32 	%r418, 350;
	// begin inline asm
	nanosleep.u32 %r418;
	// end inline asm
$L__BB1_143:
	// begin inline asm
	ld.relaxed.gpu.v2.u32 {%r845, %r846}, [%rd63];
	// end inline asm
	bra.uni 	$L__BB1_139;
$L__BB1_144:
	setp.eq.s32 	%p82, %r845, 101;
	mov.b32 	%r405, -1;
	vote.sync.ballot.b32 	%r406, %p82, %r405;
	and.b32  	%r407, %r406, %r298;
	or.b32  	%r408, %r407, -2147483648;
	add.s32 	%r409, %r408, -1;
	not.b32 	%r410, %r408;
	and.b32  	%r411, %r410, %r409;
	popc.b32 	%r384, %r411;
	mov.b32 	%r383, 1;
	// begin inline asm
	shfl.sync.down.b32 %r381, %r846, %r383, %r384, %r405;
	// end inline asm
	setp.lt.s32 	%p84, %r234, %r384;
	selp.b32 	%r412, %r381, 0, %p84;
	add.s32 	%r387, %r412, %r846;
	mov.b32 	%r388, 2;
	// begin inline asm
	shfl.sync.down.b32 %r386, %r387, %r388, %r384, %r405;
	// end inline asm
	setp.gt.s32 	%p85, %r159, %r384;
	selp.b32 	%r413, 0, %r386, %p85;
	add.s32 	%r392, %r387, %r413;
	mov.b32 	%r393, 4;
	// begin inline asm
	shfl.sync.down.b32 %r391, %r392, %r393, %r384, %r405;
	// end inline asm
	setp.gt.s32 	%p86, %r160, %r384;
	selp.b32 	%r414, 0, %r391, %p86;
	add.s32 	%r397, %r392, %r414;
	mov.b32 	%r398, 8;
	// begin inline asm
	shfl.sync.down.b32 %r396, %r397, %r398, %r384, %r405;
	// end inline asm
	setp.gt.s32 	%p87, %r161, %r384;
	selp.b32 	%r415, 0, %r396, %p87;
	add.s32 	%r402, %r397, %r415;
	mov.b32 	%r403, 16;
	// begin inline asm
	shfl.sync.down.b32 %r401, %r402, %r403, %r384, %r405;
	// end inline asm
	setp.gt.s32 	%p88, %r162, %r384;
	selp.b32 	%r416, 0, %r401, %p88;
	add.s32 	%r417, %r416, %r842;
	add.s32 	%r842, %r417, %r402;
	add.s32 	%r844, %r844, -32;
	bra.uni 	$L__BB1_137;
$L__BB1_145:
	setp.ne.s32 	%p66, %r855, 0;
	@%p66 bra 	$L__BB1_147;
	add.s32 	%r339, %r842, %r145;
	add.s64 	%rd58, %rd27, 256;
	mov.b32 	%r338, 101;
	// begin inline asm
	st.relaxed.gpu.v2.u32 [%rd58], {%r338, %r339};
	// end inline asm
	st.shared.u32 	[_ZN6thrust24THRUST_300001_SM_1000_NS8cuda_cub4core6detail5shmemE+36], %r842;
	st.shared.u32 	[_ZN6thrust24THRUST_300001_SM_1000_NS8cuda_cub4core6detail5shmemE+40], %r339;
$L__BB1_147:
	setp.ne.s32 	%p67, %r234, 0;
	mov.u32 	%r847, %r147;
	@%p67 bra 	$L__BB1_149;
	st.shared.u32 	[_ZN6thrust24THRUST_300001_SM_1000_NS8cuda_cub4core6detail5shmemE+12], %r842;
	mov.u32 	%r847, %r842;
$L__BB1_149:
	setp.eq.s32 	%p68, %r855, 0;
	bar.sync 	0;
	@%p68 bra 	$L__BB1_151;
	ld.shared.u32 	%r340, [_ZN6thrust24THRUST_300001_SM_1000_NS8cuda_cub4core6detail5shmemE+12];
	add.s32 	%r847, %r340, %r847;
$L__BB1_151:
	add.s32 	%r181, %r847, %r139;
	add.s32 	%r182, %r140, %r847;
	add.s32 	%r183, %r141, %r847;
	add.s32 	%r184, %r142, %r847;
	ld.shared.v2.u32 	{%r341, %r185}, [_ZN6thrust24THRUST_300001_SM_1000_NS8cuda_cub4core6detail5shmemE+40];
	ld.shared.u32 	%r186, [_ZN6thrust24THRUST_300001_SM_1000_NS8cuda_cub4core6detail5shmemE+36];
	sub.s32 	%r342, 320, %r102;
	sub.s32 	%r187, %r185, %r342;
	sub.s32 	%r856, %r341, %r342;
	bar.sync 	0;
	not.pred 	%p69, %p14;
	@%p69 bra 	$L__BB1_153;
	sub.s32 	%r343, %r847, %r186;
	shl.b32 	%r344, %r343, 3;
	mov.u32 	%r345, _ZN6thrust24THRUST_300001_SM_1000_NS8cuda_cub4core6detail5shmemE;
	add.s32 	%r346, %r345, %r344;
	st.shared.v2.f32 	[%r346], {%f114, %f113};
$L__BB1_153:
	not.pred 	%p70, %p15;
	@%p70 bra 	$L__BB1_155;
	sub.s32 	%r347, %r181, %r186;
	shl.b32 	%r348, %r347, 3;
	mov.u32 	%r349, _ZN6thrust24THRUST_300001_SM_1000_NS8cuda_cub4core6detail5shmemE;
	add.s32 	%r350, %r349, %r348;
	st.shared.v2.f32 	[%r350], {%f118, %f117};
$L__BB1_155:
	not.pred 	%p71, %p16;
	@%p71 bra 	$L__BB1_157;
	sub.s32 	%r351, %r182, %r186;
	shl.b32 	%r352, %r351, 3;
	mov.u32 	%r353, _ZN6thrust24THRUST_300001_SM_1000_NS8cuda_cub4core6detail5shmemE;
	add.s32 	%r354, %r353, %r352;
	st.shared.v2.f32 	[%r354], {%f122, %f121};
$L__BB1_157:
	not.pred 	%p72, %p17;
	@%p72 bra 	$L__BB1_159;
	sub.s32 	%r355, %r183, %r186;
	shl.b32 	%r356, %r355, 3;
	mov.u32 	%r357, _ZN6thrust24THRUST_300001_SM_1000_NS8cuda_cub4core6detail5shmemE;
	add.s32 	%r358, %r357, %r356;
	st.shared.v2.f32 	[%r358], {%f126, %f125};
$L__BB1_159:
	not.pred 	%p73, %p18;
	@%p73 bra 	$L__BB1_161;
	sub.s32 	%r359, %r184, %r186;
	shl.b32 	%r360, %r359, 3;
	mov.u32 	%r361, _ZN6thrust24THRUST_300001_SM_1000_NS8cuda_cub4core6detail5shmemE;
	add.s32 	%r362, %r361, %r360;
	st.shared.v2.f32 	[%r362], {%f130, %f129};
$L__BB1_161:
	bar.sync 	0;
	setp.ge.s32 	%p74, %r855, %r187;
	@%p74 bra 	$L__BB1_168;
	ld.param.u32 	%r810, [_ZN6thrust24THRUST_300001_SM_1000_NS8cuda_cub4core6detail13_kernel_agentINS1_8__unique11UniqueAgentINS0_6detail15normal_iteratorINS0_10device_ptrI6float2EEEESC_15float2_equal_toiPiEEJSC_SC_SD_SE_iN3cub18CUB_300001_SM_100013ScanTileStateIiLb1EEEmEEEvDpT0__param_4];
	add.s32 	%r363, %r185, %r810;
	add.s32 	%r364, %r855, %r2;
	sub.s32 	%r365, %r363, %r364;
	add.s32 	%r189, %r365, -321;
	and.b32  	%r366, %r189, 192;
	setp.eq.s32 	%p75, %r366, 192;
	@%p75 bra 	$L__BB1_165;
	shr.u32 	%r367, %r189, 6;
	add.s32 	%r368, %r367, 1;
	and.b32  	%r369, %r368, 3;
	add.s32 	%r851, %r855, %r186;
	shl.b32 	%r370, %r855, 3;
	mov.u32 	%r371, _ZN6thrust24THRUST_300001_SM_1000_NS8cuda_cub4core6detail5shmemE;
	add.s32 	%r850, %r371, %r370;
	neg.s32 	%r849, %r369;
	shl.b32 	%r372, %r368, 6;
	and.b32  	%r373, %r372, 192;
	add.s32 	%r855, %r855, %r373;
$L__BB1_164:
	.pragma "nounroll";
	mul.wide.s32 	%rd59, %r851, 8;
	add.s64 	%rd60, %rd3, %rd59;
	ld.shared.v2.f32 	{%f137, %f138}, [%r850];
	st.global.v2.f32 	[%rd60], {%f137, %f138};
	add.s32 	%r851, %r851, 64;
	add.s32 	%r850, %r850, 512;
	add.s32 	%r849, %r849, 1;
	setp.ne.s32 	%p76, %r849, 0;
	@%p76 bra 	$L__BB1_164;
$L__BB1_165:
	setp.lt.u32 	%p77, %r189, 192;
	@%p77 bra 	$L__BB1_168;
	add.s64 	%rd31, %rd3, 1024;
	add.s32 	%r854, %r855, %r186;
	shl.b32 	%r374, %r855, 3;
	mov.u32 	%r375, _ZN6thrust24THRUST_300001_SM_1000_NS8cuda_cub4core6detail5shmemE;
	add.s32 	%r376, %r374, %r375;
	add.s32 	%r853, %r376, 1024;
$L__BB1_167:
	mul.wide.s32 	%rd61, %r854, 8;
	add.s64 	%rd62, %rd31, %rd61;
	ld.shared.v2.f32 	{%f139, %f140}, [%r853+-1024];
	st.global.v2.f32 	[%rd62+-1024], {%f139, %f140};
	ld.shared.v2.f32 	{%f141, %f142}, [%r853+-512];
	st.global.v2.f32 	[%rd62+-512], {%f141, %f142};
	ld.shared.v2.f32 	{%f143, %f144}, [%r853];
	st.global.v2.f32 	[%rd62], {%f143, %f144};
	ld.shared.v2.f32 	{%f145, %f146}, [%r853+512];
	st.global.v2.f32 	[%rd62+512], {%f145, %f146};
	add.s32 	%r855, %r855, 256;
	add.s32 	%r854, %r854, 256;
	add.s32 	%r853, %r853, 2048;
	setp.lt.s32 	%p78, %r855, %r187;
	@%p78 bra 	$L__BB1_167;
$L__BB1_168:
	bar.sync 	0;
$L__BB1_169:
	mov.u32 	%r535, %tid.x;
	setp.ne.s32 	%p130, %r535, 0;
	@%p130 bra 	$L__BB1_171;
	ld.param.u64 	%rd132, [_ZN6thrust24THRUST_300001_SM_1000_NS8cuda_cub4core6detail13_kernel_agentINS1_8__unique11UniqueAgentINS0_6detail15normal_iteratorINS0_10device_ptrI6float2EEEESC_15float2_equal_toiPiEEJSC_SC_SD_SE_iN3cub18CUB_300001_SM_100013ScanTileStateIiLb1EEEmEEEvDpT0__param_3];
	cvta.to.global.u64 	%rd86, %rd132;
	st.global.u32 	[%rd86], %r856;
$L__BB1_171:
	ret;

}
	// .globl	_ZN3cub18CUB_300001_SM_10006detail11EmptyKernelIvEEvv
.visible .entry _ZN3cub18CUB_300001_SM_10006detail11EmptyKernelIvEEvv()
{


	ret;

}
	// .globl	_ZN3cub18CUB_300001_SM_10006detail8for_each13static_kernelINS2_12policy_hub_t12policy_500_tEmN6thrust24THRUST_300001_SM_1000_NS8cuda_cub20__uninitialized_fill7functorINS7_10device_ptrI6float2EESC_EEEEvT0_T1_
.visible .entry _ZN3cub18CUB_300001_SM_10006detail8for_each13static_kernelINS2_12policy_hub_t12policy_500_tEmN6thrust24THRUST_300001_SM_1000_NS8cuda_cub20__uninitialized_fill7functorINS7_10device_ptrI6float2EESC_EEEEvT0_T1_(
	.param .u64 _ZN3cub18CUB_300001_SM_10006detail8for_each13static_kernelINS2_12policy_hub_t12policy_500_tEmN6thrust24THRUST_300001_SM_1000_NS8cuda_cub20__uninitialized_fill7functorINS7_10device_ptrI6float2EESC_EEEEvT0_T1__param_0,
	.param .align 8 .b8 _ZN3cub18CUB_300001_SM_10006detail8for_each13static_kernelINS2_12policy_hub_t12policy_500_tEmN6thrust24THRUST_300001_SM_1000_NS8cuda_cub20__uninitialized_fill7functorINS7_10device_ptrI6float2EESC_EEEEvT0_T1__param_1[16]
)
.maxntid 256
{
	.reg .pred 	%p<4>;
	.reg .b32 	%r<5>;
	.reg .b32 	%f<5>;
	.reg .b64 	%rd<16>;

	ld.param.u64 	%rd4, [_ZN3cub18CUB_300001_SM_10006detail8for_each13static_kernelINS2_12policy_hub_t12policy_500_tEmN6thrust24THRUST_300001_SM_1000_NS8cuda_cub20__uninitialized_fill7functorINS7_10device_ptrI6float2EESC_EEEEvT0_T1__param_1];
	ld.param.u64 	%rd5, [_ZN3cub18CUB_300001_SM_10006detail8for_each13static_kernelINS2_12policy_hub_t12policy_500_tEmN6thrust24THRUST_300001_SM_1000_NS8cuda_cub20__uninitialized_fill7functorINS7_10device_ptrI6float2EESC_EEEEvT0_T1__param_0];
	ld.param.v2.f32 	{%f3, %f4}, [_ZN3cub18CUB_300001_SM_10006detail8for_each13static_kernelINS2_12policy_hub_t12policy_500_tEmN6thrust24THRUST_300001_SM_1000_NS8cuda_cub20__uninitialized_fill7functorINS7_10device_ptrI6float2EESC_EEEEvT0_T1__param_1+8];
	mov.u32 	%r2, %ctaid.x;
	mul.wide.u32 	%rd1, %r2, 512;
	sub.s64 	%rd2, %rd5, %rd1;
	setp.lt.u64 	%p1, %rd2, 512;
	@%p1 bra 	$L__BB3_2;
	mov.u32 	%r4, %tid.x;
	cvta.to.global.u64 	%rd11, %rd4;
	cvt.u64.u32 	%rd12, %r4;
	add.s64 	%rd13, %rd1, %rd12;
	shl.b64 	%rd14, %rd13, 3;
	add.s64 	%rd15, %rd11, %rd14;
	st.global.v2.f32 	[%rd15], {%f3, %f4};
	st.global.v2.f32 	[%rd15+2048], {%f3, %f4};
	bra.uni 	$L__BB3_6;
$L__BB3_2:
	cvta.to.global.u64 	%rd6, %rd4;
	mov.u32 	%r1, %tid.x;
	cvt.u64.u32 	%rd7, %r1;
	setp.le.u64 	%p2, %rd2, %rd7;
	add.s64 	%rd8, %rd1, %rd7;
	shl.b64 	%rd9, %rd8, 3;
	add.s64 	%rd3, %rd6, %rd9;
	@%p2 bra 	$L__BB3_4;
	st.global.v2.f32 	[%rd3], {%f3, %f4};
$L__BB3_4:
	add.s32 	%r3, %r1, 256;
	cvt.u64.u32 	%rd10, %r3;
	setp.le.u64 	%p3, %rd2, %rd10;
	@%p3 bra 	$L__BB3_6;
	st.global.v2.f32 	[%rd3+2048], {%f3, %f4};
$L__BB3_6:
	ret;

}
	// .globl	_ZN3cub18CUB_300001_SM_10006detail8for_each13static_kernelINS2_12policy_hub_t12policy_500_tEmN6thrust24THRUST_300001_SM_1000_NS8cuda_cub20__uninitialized_fill7functorINS7_10device_ptrIjEEjEEEEvT0_T1_
.visible .entry _ZN3cub18CUB_300001_SM_10006detail8for_each13static_kernelINS2_12policy_hub_t12policy_500_tEmN6thrust24THRUST_300001_SM_1000_NS8cuda_cub20__uninitialized_fill7functorINS7_10device_ptrIjEEjEEEEvT0_T1_(
	.param .u64 _ZN3cub18CUB_300001_SM_10006detail8for_each13static_kernelINS2_12policy_hub_t12policy_500_tEmN6thrust24THRUST_300001_SM_1000_NS8cuda_cub20__uninitialized_fill7functorINS7_10device_ptrIjEEjEEEEvT0_T1__param_0,
	.param .align 8 .b8 _ZN3cub18CUB_300001_SM_10006detail8for_each13static_kernelINS2_12policy_hub_t12policy_500_tEmN6thrust24THRUST_300001_SM_1000_NS8cuda_cub20__uninitialized_fill7functorINS7_10device_ptrIjEEjEEEEvT0_T1__param_1[16]
)
.maxntid 256
{
	.reg .pred 	%p<4>;
	.reg .b16 	%rs<5>;
	.reg .b32 	%r<12>;
	.reg .b64 	%rd<16>;

	ld.param.u32 	%r3, [_ZN3cub18CUB_300001_SM_10006detail8for_each13static_kernelINS2_12policy_hub_t12policy_500_tEmN6thrust24THRUST_300001_SM_1000_NS8cuda_cub20__uninitialized_fill7functorINS7_10device_ptrIjEEjEEEEvT0_T1__param_1+8];
	ld.param.u64 	%rd4, [_ZN3cub18CUB_300001_SM_10006detail8for_each13static_kernelINS2_12policy_hub_t12policy_500_tEmN6thrust24THRUST_300001_SM_1000_NS8cuda_cub20__uninitialized_fill7functorINS7_10device_ptrIjEEjEEEEvT0_T1__param_1];
	ld.param.u64 	%rd5, [_ZN3cub18CUB_300001_SM_10006detail8for_each13static_kernelINS2_12policy_hub_t12policy_500_tEmN6thrust24THRUST_300001_SM_1000_NS8cuda_cub20__uninitialized_fill7functorINS7_10device_ptrIjEEjEEEEvT0_T1__param_0];
	mov.u32 	%r9, %ctaid.x;
	mul.wide.u32 	%rd1, %r9, 512;
	sub.s64 	%rd2, %rd5, %rd1;
	setp.lt.u64 	%p1, %rd2, 512;
	@%p1 bra 	$L__BB4_2;
	mov.u32 	%r11, %tid.x;
	cvta.to.global.u64 	%rd11, %rd4;
	cvt.u64.u32 	%rd12, %r11;
	add.s64 	%rd13, %rd1, %rd12;
	shl.b64 	%rd14, %rd13, 2;
	add.s64 	%rd15, %rd11, %rd14;
	st.global.u32 	[%rd15], %r3;
	st.global.u32 	[%rd15+1024], %r3;
	bra.uni 	$L__BB4_6;
$L__BB4_2:
	cvta.to.global.u64 	%rd6, %rd4;
	mov.u32 	%r2, %tid.x;
	cvt.u64.u32 	%rd7, %r2;
	setp.le.u64 	%p2, %rd2, %rd7;
	add.s64 	%rd8, %rd1, %rd7;
	shl.b64 	%rd9, %rd8, 2;
	add.s64 	%rd3, %rd6, %rd9;
	@%p2 bra 	$L__BB4_4;
	st.global.u32 	[%rd3], %r3;
$L__BB4_4:
	add.s32 	%r10, %r2, 256;
	cvt.u64.u32 	%rd10, %r10;
	setp.le.u64 	%p3, %rd2, %rd10;
	@%p3 bra 	$L__BB4_6;
	st.global.u32 	[%rd3+1024], %r3;
$L__BB4_6:
	ret;

}
	// .globl	_ZN3cub18CUB_300001_SM_10006detail8for_each13static_kernelINS2_12policy_hub_t12policy_500_tElNS2_12op_wrapper_tIlN6thrust24THRUST_300001_SM_1000_NS6system6detail7generic6detail21binary_search_functorINS8_6detail15normal_iteratorINS8_10device_ptrI6float2EEEE11float2_lessNSC_3lbfEEENS8_12zip_iteratorIN4cuda3std3__45tupleIJSJ_NSF_INSG_IjEEEEEEEEEEEEEvT0_T1_
.visible .entry _ZN3cub18CUB_300001_SM_10006detail8for_each13static_kernelINS2_12policy_hub_t12policy_500_tElNS2_12op_wrapper_tIlN6thrust24THRUST_300001_SM_1000_NS6system6detail7generic6detail21binary_search_functorINS8_6detail15normal_iteratorINS8_10device_ptrI6float2EEEE11float2_lessNSC_3lbfEEENS8_12zip_iteratorIN4cuda3std3__45tupleIJSJ_NSF_INSG_IjEEEEEEEEEEEEEvT0_T1_(
	.param .u64 _ZN3cub18CUB_300001_SM_10006detail8for_each13static_kernelINS2_12policy_hub_t12policy_500_tElNS2_12op_wrapper_tIlN6thrust24THRUST_300001_SM_1000_NS6system6detail7generic6detail21binary_search_functorINS8_6detail15normal_iteratorINS8_10device_ptrI6float2EEEE11float2_lessNSC_3lbfEEENS8_12zip_iteratorIN4cuda3std3__45tupleIJSJ_NSF_INSG_IjEEEEEEEEEEEEEvT0_T1__param_0,
	.param .align 8 .b8 _ZN3cub18CUB_300001_SM_10006detail8for_each13static_kernelINS2_12policy_hub_t12policy_500_tElNS2_12op_wrapper_tIlN6thrust24THRUST_300001_SM_1000_NS6system6detail7generic6detail21binary_search_functorINS8_6detail15normal_iteratorINS8_10device_ptrI6float2EEEE11float2_lessNSC_3lbfEEENS8_12zip_iteratorIN4cuda3std3__45tupleIJSJ_NSF_INSG_IjEEEEEEEEEEEEEvT0_T1__param_1[40]
)
.maxntid 256
{
	.reg .pred 	%p<40>;
	.reg .b16 	%rs<9>;
	.reg .b32 	%r<19>;
	.reg .b32 	%f<17>;
	.reg .b64 	%rd<107>;

	ld.param.u64 	%rd41, [_ZN3cub18CUB_300001_SM_10006detail8for_each13static_kernelINS2_12policy_hub_t12policy_500_tElNS2_12op_wrapper_tIlN6thrust24THRUST_300001_SM_1000_NS6system6detail7generic6detail21binary_search_functorINS8_6detail15normal_iteratorINS8_10device_ptrI6float2EEEE11float2_lessNSC_3lbfEEENS8_12zip_iteratorIN4cuda3std3__45tupleIJSJ_NSF_INSG_IjEEEEEEEEEEEEEvT0_T1__param_1+24];
	ld.param.u64 	%rd40, [_ZN3cub18CUB_300001_SM_10006detail8for_each13static_kernelINS2_12policy_hub_t12policy_500_tElNS2_12op_wrapper_tIlN6thrust24THRUST_300001_SM_1000_NS6system6detail7generic6detail21binary_search_functorINS8_6detail15normal_iteratorINS8_10device_ptrI6float2EEEE11float2_lessNSC_3lbfEEENS8_12zip_iteratorIN4cuda3std3__45tupleIJSJ_NSF_INSG_IjEEEEEEEEEEEEEvT0_T1__param_1+16];
	ld.param.u64 	%rd39, [_ZN3cub18CUB_300001_SM_10006detail8for_each13static_kernelINS2_12policy_hub_t12policy_500_tElNS2_12op_wrapper_tIlN6thrust24THRUST_300001_SM_1000_NS6system6detail7generic6detail21binary_search_functorINS8_6detail15normal_iteratorINS8_10device_ptrI6float2EEEE11float2_lessNSC_3lbfEEENS8_12zip_iteratorIN4cuda3std3__45tupleIJSJ_NSF_INSG_IjEEEEEEEEEEEEEvT0_T1__param_1+8];
	ld.param.u64 	%rd38, [_ZN3cub18CUB_300001_SM_10006detail8for_each13static_kernelINS2_12policy_hub_t12policy_500_tElNS2_12op_wrapper_tIlN6thrust24THRUST_300001_SM_1000_NS6system6detail7generic6detail21binary_search_functorINS8_6detail15normal_iteratorINS8_10device_ptrI6float2EEEE11float2_lessNSC_3lbfEEENS8_12zip_iteratorIN4cuda3std3__45tupleIJSJ_NSF_INSG_IjEEEEEEEEEEEEEvT0_T1__param_1];
	ld.param.u64 	%rd42, [_ZN3cub18CUB_300001_SM_10006detail8for_each13static_kernelINS2_12policy_hub_t12policy_500_tElNS2_12op_wrapper_tIlN6thrust24THRUST_300001_SM_1000_NS6system6detail7generic6detail21binary_search_functorINS8_6detail15normal_iteratorINS8_10device_ptrI6float2EEEE11float2_lessNSC_3lbfEEENS8_12zip_iteratorIN4cuda3std3__45tupleIJSJ_NSF_INSG_IjEEEEEEEEEEEEEvT0_T1__param_0];
	mov.u32 	%r13, %ctaid.x;
	mul.wide.u32 	%rd1, %r13, 512;
	sub.s64 	%rd2, %rd42, %rd1;
	setp.lt.s64 	%p9, %rd2, 512;
	@%p9 bra 	$L__BB5_14;
	cvta.to.global.u64 	%rd4, %rd39;
	cvta.to.global.u64 	%rd5, %rd40;
	mov.u32 	%r1, %tid.x;
	sub.s64 	%rd73, %rd41, %rd40;
	shr.s64 	%rd102, %rd73, 3;
	setp.lt.s64 	%p25, %rd102, 1;
	@%p25 bra 	$L__BB5_13;
	cvta.to.global.u64 	%rd79, %rd38;
	cvt.u64.u32 	%rd80, %r1;
	add.s64 	%rd81, %rd1, %rd80;
	shl.b64 	%rd82, %rd81, 3;
	add.s64 	%rd7, %rd79, %rd82;
	shl.b64 	%rd83, %rd81, 2;
	add.s64 	%rd8, %rd4, %rd83;
	ld.global.v2.f32 	{%f1, %f2}, [%rd7];
	mov.b64 	%rd99, 0;
	mov.u64 	%rd100, %rd102;
$L__BB5_3:
	sub.s64 	%rd84, %rd100, %rd99;
	shr.u64 	%rd85, %rd84, 63;
	add.s64 	%rd86, %rd84, %rd85;
	shr.s64 	%rd87, %rd86, 1;
	add.s64 	%rd11, %rd87, %rd99;
	shl.b64 	%rd88, %rd11, 3;
	add.s64 	%rd89, %rd5, %rd88;
	ld.global.v2.f32 	{%f3, %f4}, [%rd89];
	setp.lt.f32 	%p27, %f3, %f1;
	mov.pred 	%p36, 0;
	@%p27 bra 	$L__BB5_6;
	setp.gt.f32 	%p29, %f3, %f1;
	mov.pred 	%p36, -1;
	@%p29 bra 	$L__BB5_6;
	setp.geu.f32 	%p36, %f4, %f2;
$L__BB5_6:
	add.s64 	%rd90, %rd11, 1;
	selp.b64 	%rd100, %rd11, %rd100, %p36;
	selp.b64 	%rd99, %rd99, %rd90, %p36;
	setp.lt.s64 	%p30, %rd99, %rd100;
	@%p30 bra 	$L__BB5_3;
	st.global.u32 	[%rd8], %rd99;
	ld.global.v2.f32 	{%f5, %f6}, [%rd7+2048];
	mov.b64 	%rd101, 0;
$L__BB5_8:
	sub.s64 	%rd92, %rd102, %rd101;
	shr.u64 	%rd93, %rd92, 63;
	add.s64 	%rd94, %rd92, %rd93;
	shr.s64 	%rd95, %rd94, 1;
	add.s64 	%rd16, %rd95, %rd101;
	shl.b64 	%rd96, %rd16, 3;
	add.s64 	%rd97, %rd5, %rd96;
	ld.global.v2.f32 	{%f7, %f8}, [%rd97];
	setp.lt.f32 	%p32, %f7, %f5;
	mov.pred 	%p37, 0;
	@%p32 bra 	$L__BB5_11;
	setp.gt.f32 	%p34, %f7, %f5;
	mov.pred 	%p37, -1;
	@%p34 bra 	$L__BB5_11;
	setp.geu.f32 	%p37, %f8, %f6;
$L__BB5_11:
	add.s64 	%rd98, %rd16, 1;
	selp.b64 	%rd102, %rd16, %rd102, %p37;
	selp.b64 	%rd101, %rd101, %rd98, %p37;
	setp.lt.s64 	%p35, %rd101, %rd102;
	@%p35 bra 	$L__BB5_8;
	st.global.u32 	[%rd8+1024], %rd101;
	bra.uni 	$L__BB5_33;
$L__BB5_13:
	cvt.u64.u32 	%rd74, %r1;
	add.s64 	%rd75, %rd1, %rd74;
	shl.b64 	%rd76, %rd75, 2;
	add.s64 	%rd77, %rd4, %rd76;
	mov.b32 	%r18, 0;
	st.global.u32 	[%rd77], %r18;
	st.global.u32 	[%rd77+1024], %r18;
	bra.uni 	$L__BB5_33;
$L__BB5_14:
	cvta.to.global.u64 	%rd19, %rd38;
	cvta.to.global.u64 	%rd20, %rd39;
	cvta.to.global.u64 	%rd21, %rd40;
	mov.u32 	%r2, %tid.x;
	cvt.s64.s32 	%rd22, %rd2;
	sub.s64 	%rd43, %rd41, %rd40;
	shr.s64 	%rd106, %rd43, 3;
	setp.lt.s64 	%p10, %rd106, 1;
	@%p10 bra 	$L__BB5_29;
	cvt.u64.u32 	%rd24, %r2;
	setp.le.s64 	%p13, %rd22, %rd24;
	@%p13 bra 	$L__BB5_22;
	add.s64 	%rd25, %rd1, %rd24;
	shl.b64 	%rd49, %rd25, 3;
	add.s64 	%rd50, %rd19, %rd49;
	ld.global.v2.f32 	{%f9, %f10}, [%rd50];
	mov.b64 	%rd103, 0;
	mov.u64 	%rd104, %rd106;
$L__BB5_17:
	sub.s64 	%rd51, %rd104, %rd103;
	shr.u64 	%rd52, %rd51, 63;
	add.s64 	%rd53, %rd51, %rd52;
	shr.s64 	%rd54, %rd53, 1;
	add.s64 	%rd28, %rd54, %rd103;
	shl.b64 	%rd55, %rd28, 3;
	add.s64 	%rd56, %rd21, %rd55;
	ld.global.v2.f32 	{%f11, %f12}, [%rd56];
	setp.lt.f32 	%p15, %f11, %f9;
	mov.pred 	%p38, 0;
	@%p15 bra 	$L__BB5_20;
	setp.gt.f32 	%p17, %f11, %f9;
	mov.pred 	%p38, -1;
	@%p17 bra 	$L__BB5_20;
	setp.geu.f32 	%p38, %f12, %f10;
$L__BB5_20:
	add.s64 	%rd57, %rd28, 1;
	selp.b64 	%rd104, %rd28, %rd104, %p38;
	selp.b64 	%rd103, %rd103, %rd57, %p38;
	setp.lt.s64 	%p18, %rd103, %rd104;
	@%p18 bra 	$L__BB5_17;
	shl.b64 	%rd58, %rd25, 2;
	add.s64 	%rd59, %rd20, %rd58;
	st.global.u32 	[%rd59], %rd103;
$L__BB5_22:
	add.s32 	%r17, %r2, 256;
	cvt.u64.u32 	%rd60, %r17;
	setp.le.s64 	%p19, %rd22, %rd60;
	@%p19 bra 	$L__BB5_33;
	add.s64 	%rd62, %rd1, %rd24;
	shl.b64 	%rd63, %rd62, 3;
	add.s64 	%rd64, %rd19, %rd63;
	shl.b64 	%rd65, %rd62, 2;
	add.s64 	%rd31, %rd20, %rd65;
	ld.global.v2.f32 	{%f13, %f14}, [%rd64+2048];
	mov.b64 	%rd105, 0;
$L__BB5_24:
	sub.s64 	%rd66, %rd106, %rd105;
	shr.u64 	%rd67, %rd66, 63;
	add.s64 	%rd68, %rd66, %rd67;
	shr.s64 	%rd69, %rd68, 1;
	add.s64 	%rd34, %rd69, %rd105;
	shl.b64 	%rd70, %rd34, 3;
	add.s64 	%rd71, %rd21, %rd70;
	ld.global.v2.f32 	{%f15, %f16}, [%rd71];
	setp.lt.f32 	%p21, %f15, %f13;
	mov.pred 	%p39, 0;
	@%p21 bra 	$L__BB5_27;
	setp.gt.f32 	%p23, %f15, %f13;
	mov.pred 	%p39, -1;
	@%p23 bra 	$L__BB5_27;
	setp.geu.f32 	%p39, %f16, %f14;
$L__BB5_27:
	add.s64 	%rd72, %rd34, 1;
	selp.b64 	%rd106, %rd34, %rd106, %p39;
	selp.b64 	%rd105, %rd105, %rd72, %p39;
	setp.lt.s64 	%p24, %rd105, %rd106;
	@%p24 bra 	$L__BB5_24;
	st.global.u32 	[%rd31+1024], %rd105;
	bra.uni 	$L__BB5_33;
$L__BB5_29:
	cvt.u64.u32 	%rd44, %r2;
	setp.le.s64 	%p11, %rd22, %rd44;
	add.s64 	%rd45, %rd1, %rd44;
	shl.b64 	%rd46, %rd45, 2;
	add.s64 	%rd37, %rd20, %rd46;
	@%p11 bra 	$L__BB5_31;
	mov.b32 	%r14, 0;
	st.global.u32 	[%rd37], %r14;
$L__BB5_31:
	add.s32 	%r15, %r2, 256;
	cvt.u64.u32 	%rd47, %r15;
	setp.le.s64 	%p12, %rd22, %rd47;
	@%p12 bra 	$L__BB5_33;
	mov.b32 	%r16, 0;
	st.global.u32 	[%rd37+1024], %r16;
$L__BB5_33:
	ret;

}
	// .globl	_ZN3cub18CUB_300001_SM_10006detail10merge_sort30DeviceMergeSortBlockSortKernelINS2_10policy_hubIN6thrust24THRUST_300001_SM_1000_NS6detail15normal_iteratorINS6_10device_ptrI6float2EEEEE9Policy600ESC_PNS0_8NullTypeESC_SG_j11float2_lessSA_SF_EEvbT0_T1_T2_T3_T4_PT6_PT7_T5_NS1_7vsmem_tE
.visible .entry _ZN3cub18CUB_300001_SM_10006detail10merge_sort30DeviceMergeSortBlockSortKernelINS2_10policy_hubIN6thrust24THRUST_300001_SM_1000_NS6detail15normal_iteratorINS6_10device_ptrI6float2EEEEE9Policy600ESC_PNS0_8NullTypeESC_SG_j11float2_lessSA_SF_EEvbT0_T1_T2_T3_T4_PT6_PT7_T5_NS1_7vsmem_tE(
	.param .u8 _ZN3cub18CUB_300001_SM_10006detail10merge_sort30DeviceMergeSortBlockSortKernelINS2_10policy_hubIN6thrust24THRUST_300001_SM_1000_NS6detail15normal_iteratorINS6_10device_ptrI6float2EEEEE9Policy600ESC_PNS0_8NullTypeESC_SG_j11float2_lessSA_SF_EEvbT0_T1_T2_T3_T4_PT6_PT7_T5_NS1_7vsmem_tE_param_0,
	.param .align 8 .b8 _ZN3cub18CUB_300001_SM_10006detail10merge_sort30DeviceMergeSortBlockSortKernelINS2_10policy_hubIN6thrust24THRUST_300001_SM_1000_NS6detail15normal_iteratorINS6_10device_ptrI6float2EEEEE9Policy600ESC_PNS0_8NullTypeESC_SG_j11float2_lessSA_SF_EEvbT0_T1_T2_T3_T4_PT6_PT7_T5_NS1_7vsmem_tE_param_1[8],
	.param .u64 .ptr .align 1 _ZN3cub18CUB_300001_SM_10006detail10merge_sort30DeviceMergeSortBlockSortKernelINS2_10policy_hubIN6thrust24THRUST_300001_SM_1000_NS6detail15normal_iteratorINS6_10device_ptrI6float2EEEEE9Policy600ESC_PNS0_8NullTypeESC_SG_j11float2_lessSA_SF_EEvbT0_T1_T2_T3_T4_PT6_PT7_T5_NS1_7vsmem_tE_param_2,
	.param .align 8 .b8 _ZN3cub18CUB_300001_SM_10006detail10merge_sort30DeviceMergeSortBlockSortKernelINS2_10policy_hubIN6thrust24THRUST_300001_SM_1000_NS6detail15normal_iteratorINS6_10device_ptrI6float2EEEEE9Policy600ESC_PNS0_8NullTypeESC_SG_j11float2_lessSA_SF_EEvbT0_T1_T2_T3_T4_PT6_PT7_T5_NS1_7vsmem_tE_param_3[8],
	.param .u64 .ptr .align 1 _ZN3cub18CUB_300001_SM_10006detail10merge_sort30DeviceMergeSortBlockSortKernelINS2_10policy_hubIN6thrust24THRUST_300001_SM_1000_NS6detail15normal_iteratorINS6_10device_ptrI6float2EEEEE9Policy600ESC_PNS0_8NullTypeESC_SG_j11float2_lessSA_SF_EEvbT0_T1_T2_T3_T4_PT6_PT7_T5_NS1_7vsmem_tE_param_4,
	.param .u32 _ZN3cub18CUB_300001_SM_10006detail10merge_sort30DeviceMergeSortBlockSortKernelINS2_10policy_hubIN6thrust24THRUST_300001_SM_1000_NS6detail15normal_iteratorINS6_10device_ptrI6float2EEEEE9Policy600ESC_PNS0_8NullTypeESC_SG_j11float2_lessSA_SF_EEvbT0_T1_T2_T3_T4_PT6_PT7_T5_NS1_7vsmem_tE_param_5,
	.param .u64 .ptr .align 1 _ZN3cub18CUB_300001_SM_10006detail10merge_sort30DeviceMergeSortBlockSortKernelINS2_10policy_hubIN6thrust24THRUST_300001_SM_1000_NS6detail15normal_iteratorINS6_10device_ptrI6float2EEEEE9Policy600ESC_PNS0_8NullTypeESC_SG_j11float2_lessSA_SF_EEvbT0_T1_T2_T3_T4_PT6_PT7_T5_NS1_7vsmem_tE_param_6,
	.param .u64 .ptr .align 1 _ZN3cub18CUB_300001_SM_10006detail10merge_sort30DeviceMergeSortBlockSortKernelINS2_10policy_hubIN6thrust24THRUST_300001_SM_1000_NS6detail15normal_iteratorINS6_10device_ptrI6float2EEEEE9Policy600ESC_PNS0_8NullTypeESC_SG_j11float2_lessSA_SF_EEvbT0_T1_T2_T3_T4_PT6_PT7_T5_NS1_7vsmem_tE_param_7,
	.param .align 1 .b8 _ZN3cub18CUB_300001_SM_10006detail10merge_sort30DeviceMergeSortBlockSortKernelINS2_10policy_hubIN6thrust24THRUST_300001_SM_1000_NS6detail15normal_iteratorINS6_10device_ptrI6float2EEEEE9Policy600ESC_PNS0_8NullTypeESC_SG_j11float2_lessSA_SF_EEvbT0_T1_T2_T3_T4_PT6_PT7_T5_NS1_7vsmem_tE_param_8[1],
	.param .align 8 .b8 _ZN3cub18CUB_300001_SM_10006detail10merge_sort30DeviceMergeSortBlockSortKernelINS2_10policy_hubIN6thrust24THRUST_300001_SM_1000_NS6detail15normal_iteratorINS6_10device_ptrI6float2EEEEE9Policy600ESC_PNS0_8NullTypeESC_SG_j11float2_lessSA_SF_EEvbT0_T1_T2_T3_T4_PT6_PT7_T5_NS1_7vsmem_tE_param_9[8]
)
.maxntid 256
{
	.reg .pred 	%p<498>;
	.reg .b16 	%rs<4>;
	.reg .b32 	%r<475>;
	.reg .b32 	%f<965>;
	.reg .b64 	%rd<36>;
	// demoted variable
	.shared .align 16 .b8 _ZZN3cub18CUB_300001_SM_10006detail10merge_sort30DeviceMergeSortBlockSortKernelINS2_10policy_hubIN6thrust24THRUST_300001_SM_1000_NS6detail15normal_iteratorINS6_10device_ptrI6float2EEEEE9Policy600ESC_PNS0_8NullTypeESC_SG_j11float2_lessSA_SF_EEvbT0_T1_T2_T3_T4_PT6_PT7_T5_NS1_7vsmem_tEE19static_temp_storage[16912];
	ld.param.u64 	%rd8, [_ZN3cub18CUB_300001_SM_10006detail10merge_sort30DeviceMergeSortBlockSortKernelINS2_10policy_hubIN6thrust24THRUST_300001_SM_1000_NS6detail15normal_iteratorINS6_10device_ptrI6float2EEEEE9Policy600ESC_PNS0_8NullTypeESC_SG_j11float2_lessSA_SF_EEvbT0_T1_T2_T3_T4_PT6_PT7_T5_NS1_7vsmem_tE_param_3];
	ld.param.u64 	%rd9, [_ZN3cub18CUB_300001_SM_10006detail10merge_sort30DeviceMergeSortBlockSortKernelINS2_10policy_hubIN6thrust24THRUST_300001_SM_1000_NS6detail15normal_iteratorINS6_10device_ptrI6float2EEEEE9Policy600ESC_PNS0_8NullTypeESC_SG_j11float2_lessSA_SF_EEvbT0_T1_T2_T3_T4_PT6_PT7_T5_NS1_7vsmem_tE_param_1];
	ld.param.u32 	%r113, [_ZN3cub18CUB_300001_SM_10006detail10merge_sort30DeviceMergeSortBlockSortKernelINS2_10policy_hubIN6thrust24THRUST_300001_SM_1000_NS6detail15normal_iteratorINS6_10device_ptrI6float2EEEEE9Policy600ESC_PNS0_8NullTypeESC_SG_j11float2_lessSA_SF_EEvbT0_T1_T2_T3_T4_PT6_PT7_T5_NS1_7vsmem_tE_param_5];
	cvta.to.global.u64 	%rd1, %rd9;
	cvta.to.global.u64 	%rd2, %rd8;
	mov.u32 	%r114, %ctaid.x;
	mov.u32 	%r115, %nctaid.x;
	shl.b32 	%r1, %r114, 11;
	add.s32 	%r116, %r115, -1;
	setp.ge.u32 	%p37, %r114, %r116;
	@%p37 bra 	$L__BB6_149;
	// begin inline asm
	griddepcontrol.wait;
	// end inline asm
	cvt.u64.u32 	%rd22, %r1;
	mov.u32 	%r2, %tid.x;
	and.b32  	%r3, %r2, 31;
	shl.b32 	%r314, %r2, 3;
	and.b32  	%r4, %r314, 7936;
	or.b32  	%r315, %r4, %r3;
	cvt.u64.u32 	%rd23, %r315;
	add.s64 	%rd3, %rd23, %rd22;
	shl.b64 	%rd24, %rd3, 3;
	add.s64 	%rd25, %rd1, %rd24;
	ld.global.v2.f32 	{%f553, %f554}, [%rd25];
	ld.global.v2.f32 	{%f555, %f556}, [%rd25+256];
	ld.global.v2.f32 	{%f557, %f558}, [%rd25+512];
	ld.global.v2.f32 	{%f559, %f560}, [%rd25+768];
	ld.global.v2.f32 	{%f561, %f562}, [%rd25+1024];
	ld.global.v2.f32 	{%f563, %f564}, [%rd25+1280];
	ld.global.v2.f32 	{%f565, %f566}, [%rd25+1536];
	ld.global.v2.f32 	{%f567, %f568}, [%rd25+1792];
	// begin inline asm
	mov.u32 %r313, %laneid;
	// end inline asm
	add.s32 	%r316, %r313, %r4;
	shr.s32 	%r317, %r316, 5;
	add.s32 	%r318, %r317, %r316;
	shl.b32 	%r319, %r318, 3;
	mov.u32 	%r320, _ZZN3cub18CUB_300001_SM_10006detail10merge_sort30DeviceMergeSortBlockSortKernelINS2_10policy_hubIN6thrust24THRUST_300001_SM_1000_NS6detail15normal_iteratorINS6_10device_ptrI6float2EEEEE9Policy600ESC_PNS0_8NullTypeESC_SG_j11float2_lessSA_SF_EEvbT0_T1_T2_T3_T4_PT6_PT7_T5_NS1_7vsmem_tEE19static_temp_storage;
	add.s32 	%r5, %r320, %r319;
	st.shared.v2.f32 	[%r5], {%f553, %f554};
	add.s32 	%r321, %r316, 32;
	shr.s32 	%r322, %r321, 5;
	add.s32 	%r323, %r322, %r316;
	shl.b32 	%r324, %r323, 3;
	add.s32 	%r6, %r320, %r324;
	st.shared.v2.f32 	[%r6+256], {%f555, %f556};
	add.s32 	%r325, %r316, 64;
	shr.s32 	%r326, %r325, 5;
	add.s32 	%r327, %r326, %r316;
	shl.b32 	%r328, %r327, 3;
	add.s32 	%r7, %r320, %r328;
	st.shared.v2.f32 	[%r7+512], {%f557, %f558};
	add.s32 	%r329, %r316, 96;
	shr.s32 	%r330, %r329, 5;
	add.s32 	%r331, %r330, %r316;
	shl.b32 	%r332, %r331, 3;
	add.s32 	%r8, %r320, %r332;
	st.shared.v2.f32 	[%r8+768], {%f559, %f560};
	add.s32 	%r333, %r316, 128;
	shr.s32 	%r334, %r333, 5;
	add.s32 	%r335, %r334, %r316;
	shl.b32 	%r336, %r335, 3;
	add.s32 	%r9, %r320, %r336;
	st.shared.v2.f32 	[%r9+1024], {%f561, %f562};
	add.s32 	%r337, %r316, 160;
	shr.s32 	%r338, %r337, 5;
	add.s32 	%r339, %r338, %r316;
	shl.b32 	%r340, %r339, 3;
	add.s32 	%r10, %r320, %r340;
	st.shared.v2.f32 	[%r10+1280], {%f563, %f564};
	add.s32 	%r341, %r316, 192;
	shr.s32 	%r342, %r341, 5;
	add.s32 	%r343, %r342, %r316;
	shl.b32 	%r344, %r343, 3;
	add.s32 	%r11, %r320, %r344;
	st.shared.v2.f32 	[%r11+1536], {%f565, %f566};
	add.s32 	%r345, %r316, 224;
	shr.s32 	%r346, %r345, 5;
	add.s32 	%r347, %r346, %r316;
	shl.b32 	%r348, %r347, 3;
	add.s32 	%r12, %r320, %r348;
	st.shared.v2.f32 	[%r12+1792], {%f567, %f568};
	bar.warp.sync 	-1;
	mad.lo.s32 	%r349, %r313, 7, %r316;
	shr.s32 	%r350, %r349, 5;
	add.s32 	%r351, %r350, %r349;
	shl.b32 	%r352, %r351, 3;
	add.s32 	%r13, %r320, %r352;
	ld.shared.v2.f32 	{%f632, %f631}, [%r13];
	add.s32 	%r353, %r349, 1;
	shr.s32 	%r354, %r353, 5;
	add.s32 	%r355, %r354, %r349;
	shl.b32 	%r356, %r355, 3;
	add.s32 	%r14, %r320, %r356;
	ld.shared.v2.f32 	{%f3, %f4}, [%r14+8];
	add.s32 	%r357, %r349, 2;
	shr.s32 	%r358, %r357, 5;
	add.s32 	%r359, %r358, %r349;
	shl.b32 	%r360, %r359, 3;
	add.s32 	%r15, %r320, %r360;
	ld.shared.v2.f32 	{%f608, %f607}, [%r15+16];
	add.s32 	%r361, %r349, 3;
	shr.s32 	%r362, %r361, 5;
	add.s32 	%r363, %r362, %r349;
	shl.b32 	%r364, %r363, 3;
	add.s32 	%r16, %r320, %r364;
	ld.shared.v2.f32 	{%f7, %f8}, [%r16+24];
	add.s32 	%r365, %r349, 4;
	shr.s32 	%r366, %r365, 5;
	add.s32 	%r367, %r366, %r349;
	shl.b32 	%r368, %r367, 3;
	add.s32 	%r17, %r320, %r368;
	ld.shared.v2.f32 	{%f612, %f611}, [%r17+32];
	add.s32 	%r369, %r349, 5;
	shr.s32 	%r370, %r369, 5;
	add.s32 	%r371, %r370, %r349;
	shl.b32 	%r372, %r371, 3;
	add.s32 	%r18, %r320, %r372;
	ld.shared.v2.f32 	{%f11, %f12}, [%r18+40];
	add.s32 	%r373, %r349, 6;
	shr.s32 	%r374, %r373, 5;
	add.s32 	%r375, %r374, %r349;
	shl.b32 	%r376, %r375, 3;
	add.s32 	%r19, %r320, %r376;
	ld.shared.v2.f32 	{%f616, %f615}, [%r19+48];
	add.s32 	%r377, %r349, 7;
	shr.s32 	%r378, %r377, 5;
	add.s32 	%r379, %r378, %r349;
	shl.b32 	%r380, %r379, 3;
	add.s32 	%r20, %r320, %r380;
	ld.shared.v2.f32 	{%f15, %f16}, [%r20+56];
	bar.sync 	0;
	// begin inline asm
	griddepcontrol.launch_dependents;
	// end inline asm
	setp.lt.f32 	%p288, %f3, %f632;
	@%p288 bra 	$L__BB6_3;
	setp.gt.f32 	%p289, %f3, %f632;
	setp.geu.f32 	%p290, %f4, %f631;
	or.pred  	%p291, %p289, %p290;
	mov.f32 	%f619, %f4;
	mov.f32 	%f620, %f3;
	@%p291 bra 	$L__BB6_4;
$L__BB6_3:
	mov.f32 	%f619, %f631;
	mov.f32 	%f620, %f632;
	mov.f32 	%f631, %f4;
	mov.f32 	%f632, %f3;
$L__BB6_4:
	setp.lt.f32 	%p292, %f7, %f608;
	@%p292 bra 	$L__BB6_6;
	setp.gt.f32 	%p293, %f7, %f608;
	setp.geu.f32 	%p294, %f8, %f607;
	or.pred  	%p295, %p293, %p294;
	mov.f32 	%f623, %f8;
	mov.f32 	%f624, %f7;
	@%p295 bra 	$L__BB6_7;
$L__BB6_6:
	mov.f32 	%f623, %f607;
	mov.f32 	%f624, %f608;
	mov.f32 	%f607, %f8;
	mov.f32 	%f608, %f7;
$L__BB6_7:
	setp.lt.f32 	%p296, %f11, %f612;
	@%p296 bra 	$L__BB6_9;
	setp.gt.f32 	%p297, %f11, %f612;
	setp.geu.f32 	%p298, %f12, %f611;
	or.pred  	%p299, %p297, %p298;
	mov.f32 	%f627, %f12;
	mov.f32 	%f628, %f11;
	@%p299 bra 	$L__BB6_10;
$L__BB6_9:
	mov.f32 	%f627, %f611;
	mov.f32 	%f628, %f612;
	mov.f32 	%f611, %f12;
	mov.f32 	%f612, %f11;
$L__BB6_10:
	setp.lt.f32 	%p300, %f15, %f616;
	@%p300 bra 	$L__BB6_12;
	setp.gt.f32 	%p301, %f15, %f616;
	setp.geu.f32 	%p302, %f16, %f615;
	or.pred  	%p303, %p301, %p302;
	mov.f32 	%f613, %f16;
	mov.f32 	%f614, %f15;
	@%p303 bra 	$L__BB6_13;
$L__BB6_12:
	mov.f32 	%f613, %f615;
	mov.f32 	%f614, %f616;
	mov.f32 	%f615, %f16;
	mov.f32 	%f616, %f15;
$L__BB6_13:
	setp.lt.f32 	%p304, %f608, %f620;
	@%p304 bra 	$L__BB6_15;
	setp.gt.f32 	%p305, %f608, %f620;
	setp.geu.f32 	%p306, %f607, %f619;
	or.pred  	%p307, %p305, %p306;
	mov.f32 	%f635, %f607;
	mov.f32 	%f636, %f608;
	@%p307 bra 	$L__BB6_16;
$L__BB6_15:
	mov.f32 	%f635, %f619;
	mov.f32 	%f636, %f620;
	mov.f32 	%f619, %f607;
	mov.f32 	%f620, %f608;
$L__BB6_16:
	setp.lt.f32 	%p308, %f612, %f624;
	@%p308 bra 	$L__BB6_18;
	setp.gt.f32 	%p309, %f612, %f624;
	setp.geu.f32 	%p310, %f611, %f623;
	or.pred  	%p311, %p309, %p310;
	mov.f32 	%f639, %f611;
	mov.f32 	%f640, %f612;
	@%p311 bra 	$L__BB6_19;
$L__BB6_18:
	mov.f32 	%f639, %f623;
	mov.f32 	%f640, %f624;
	mov.f32 	%f623, %f611;
	mov.f32 	%f624, %f612;
$L__BB6_19:
	setp.lt.f32 	%p312, %f616, %f628;
	@%p312 bra 	$L__BB6_21;
	setp.gt.f32 	%p313, %f616, %f628;
	setp.geu.f32 	%p314, %f615, %f627;
	or.pred  	%p315, %p313, %p314;
	mov.f32 	%f643, %f615;
	mov.f32 	%f644, %f616;
	@%p315 bra 	$L__BB6_22;
$L__BB6_21:
	mov.f32 	%f643, %f627;
	mov.f32 	%f644, %f628;
	mov.f32 	%f627, %f615;
	mov.f32 	%f628, %f616;
$L__BB6_22:
	setp.lt.f32 	%p316, %f620, %f632;
	@%p316 bra 	$L__BB6_24;
	setp.gt.f32 	%p317, %f620, %f632;
	setp.geu.f32 	%p318, %f619, %f631;
	or.pred  	%p319, %p317, %p318;
	mov.f32 	%f647, %f619;
	mov.f32 	%f648, %f620;
	@%p319 bra 	$L__BB6_25;
$L__BB6_24:
	mov.f32 	%f647, %f631;
	mov.f32 	%f648, %f632;
	mov.f32 	%f631, %f619;
	mov.f32 	%f632, %f620;
$L__BB6_25:
	setp.lt.f32 	%p320, %f624, %f636;
	@%p320 bra 	$L__BB6_27;
	setp.gt.f32 	%p321, %f624, %f636;
	setp.geu.f32 	%p322, %f623, %f635;
	or.pred  	%p323, %p321, %p322;
	mov.f32 	%f651, %f623;
	mov.f32 	%f652, %f624;
	@%p323 bra 	$L__BB6_28;
$L__BB6_27:
	mov.f32 	%f651, %f635;
	mov.f32 	%f652, %f636;
	mov.f32 	%f635, %f623;
	mov.f32 	%f636, %f624;
$L__BB6_28:
	setp.lt.f32 	%p324, %f628, %f640;
	@%p324 bra 	$L__BB6_30;
	setp.gt.f32 	%p325, %f628, %f640;
	setp.geu.f32 	%p326, %f627, %f639;
	or.pred  	%p327, %p325, %p326;
	mov.f32 	%f655, %f627;
	mov.f32 	%f656, %f628;
	@%p327 bra 	$L__BB6_31;
$L__BB6_30:
	mov.f32 	%f655, %f639;
	mov.f32 	%f656, %f640;
	mov.f32 	%f639, %f627;
	mov.f32 	%f640, %f628;
$L__BB6_31:
	setp.lt.f32 	%p328, %f614, %f644;
	@%p328 bra 	$L__BB6_33;
	setp.gt.f32 	%p329, %f614, %f644;
	setp.geu.f32 	%p330, %f613, %f643;
	or.pred  	%p331, %p329, %p330;
	mov.f32 	%f641, %f613;
	mov.f32 	%f642, %f614;
	@%p331 bra 	$L__BB6_34;
$L__BB6_33:
	mov.f32 	%f641, %f643;
	mov.f32 	%f642, %f644;
	mov.f32 	%f643, %f613;
	mov.f32 	%f644, %f614;
$L__BB6_34:
	setp.lt.f32 	%p332, %f636, %f648;
	@%p332 bra 	$L__BB6_36;
	setp.gt.f32 	%p333, %f636, %f648;
	setp.geu.f32 	%p334, %f635, %f647;
	or.pred  	%p335, %p333, %p334;
	mov.f32 	%f663, %f635;
	mov.f32 	%f664, %f636;
	@%p335 bra 	$L__BB6_37;
$L__BB6_36:
	mov.f32 	%f663, %f647;
	mov.f32 	%f664, %f648;
	mov.f32 	%f647, %f635;
	mov.f32 	%f648, %f636;
$L__BB6_37:
	setp.lt.f32 	%p336, %f640, %f652;
	@%p336 bra 	$L__BB6_39;
	setp.gt.f32 	%p337, %f640, %f652;
	setp.geu.f32 	%p338, %f639, %f651;
	or.pred  	%p339, %p337, %p338;
	mov.f32 	%f667, %f639;
	mov.f32 	%f668, %f640;
	@%p339 bra 	$L__BB6_40;
$L__BB6_39:
	mov.f32 	%f667, %f651;
	mov.f32 	%f668, %f652;
	mov.f32 	%f651, %f639;
	mov.f32 	%f652, %f640;
$L__BB6_40:
	setp.lt.f32 	%p340, %f644, %f656;
	@%p340 bra 	$L__BB6_42;
	setp.gt.f32 	%p341, %f644, %f656;
	setp.geu.f32 	%p342, %f643, %f655;
	or.pred  	%p343, %p341, %p342;
	mov.f32 	%f671, %f643;
	mov.f32 	%f672, %f644;
	@%p343 bra 	$L__BB6_43;
$L__BB6_42:
	mov.f32 	%f671, %f655;
	mov.f32 	%f672, %f656;
	mov.f32 	%f655, %f643;
	mov.f32 	%f656, %f644;
$L__BB6_43:
	setp.lt.f32 	%p344, %f648, %f632;
	@%p344 bra 	$L__BB6_45;
	setp.gt.f32 	%p345, %f648, %f632;
	setp.geu.f32 	%p346, %f647, %f631;
	or.pred  	%p347, %p345, %p346;
	mov.f32 	%f675, %f647;
	mov.f32 	%f676, %f648;
	@%p347 bra 	$L__BB6_46;
$L__BB6_45:
	mov.f32 	%f675, %f631;
	mov.f32 	%f676, %f632;
	mov.f32 	%f631, %f647;
	mov.f32 	%f632, %f648;
$L__BB6_46:
	setp.lt.f32 	%p348, %f652, %f664;
	@%p348 bra 	$L__BB6_48;
	setp.gt.f32 	%p349, %f652, %f664;
	setp.geu.f32 	%p350, %f651, %f663;
	or.pred  	%p351, %p349, %p350;
	mov.f32 	%f679, %f651;
	mov.f32 	%f680, %f652;
	@%p351 bra 	$L__BB6_49;
$L__BB6_48:
	mov.f32 	%f679, %f663;
	mov.f32 	%f680, %f664;
	mov.f32 	%f663, %f651;
	mov.f32 	%f664, %f652;
$L__BB6_49:
	setp.lt.f32 	%p352, %f656, %f668;
	@%p352 bra 	$L__BB6_51;
	setp.gt.f32 	%p353, %f656, %f668;
	setp.geu.f32 	%p354, %f655, %f667;
	or.pred  	%p355, %p353, %p354;
	mov.f32 	%f683, %f655;
	mov.f32 	%f684, %f656;
	@%p355 bra 	$L__BB6_52;
$L__BB6_51:
	mov.f32 	%f683, %f667;
	mov.f32 	%f684, %f668;
	mov.f32 	%f667, %f655;
	mov.f32 	%f668, %f656;
$L__BB6_52:
	setp.lt.f32 	%p356, %f642, %f672;
	@%p356 bra 	$L__BB6_54;
	setp.gt.f32 	%p357, %f642, %f672;
	setp.geu.f32 	%p358, %f641, %f671;
	or.pred  	%p359, %p357, %p358;
	mov.f32 	%f669, %f641;
	mov.f32 	%f670, %f642;
	@%p359 bra 	$L__BB6_55;
$L__BB6_54:
	mov.f32 	%f669, %f671;
	mov.f32 	%f670, %f672;
	mov.f32 	%f671, %f641;
	mov.f32 	%f672, %f642;
$L__BB6_55:
	setp.lt.f32 	%p360, %f664, %f676;
	@%p360 bra 	$L__BB6_57;
	setp.gt.f32 	%p361, %f664, %f676;
	setp.geu.f32 	%p362, %f663, %f675;
	or.pred  	%p363, %p361, %p362;
	mov.f32 	%f691, %f663;
	mov.f32 	%f692, %f664;
	@%p363 bra 	$L__BB6_58;
$L__BB6_57:
	mov.f32 	%f691, %f675;
	mov.f32 	%f692, %f676;
	mov.f32 	%f675, %f663;
	mov.f32 	%f676, %f664;
$L__BB6_58:
	setp.lt.f32 	%p364, %f668, %f680;
	@%p364 bra 	$L__BB6_60;
	setp.gt.f32 	%p365, %f668, %f680;
	setp.geu.f32 	%p366, %f667, %f679;
	or.pred  	%p367, %p365, %p366;
	mov.f32 	%f695, %f667;
	mov.f32 	%f696, %f668;
	@%p367 bra 	$L__BB6_61;
$L__BB6_60:
	mov.f32 	%f695, %f679;
	mov.f32 	%f696, %f680;
	mov.f32 	%f679, %f667;
	mov.f32 	%f680, %f668;
$L__BB6_61:
	setp.lt.f32 	%p368, %f672, %f684;
	@%p368 bra 	$L__BB6_63;
	setp.gt.f32 	%p369, %f672, %f684;
	setp.geu.f32 	%p370, %f671, %f683;
	or.pred  	%p371, %p369, %p370;
	mov.f32 	%f699, %f671;
	mov.f32 	%f700, %f672;
	@%p371 bra 	$L__BB6_64;
$L__BB6_63:
	mov.f32 	%f699, %f683;
	mov.f32 	%f700, %f684;
	mov.f32 	%f683, %f671;
	mov.f32 	%f684, %f672;
$L__BB6_64:
	setp.lt.f32 	%p372, %f676, %f632;
	@%p372 bra 	$L__BB6_66;
	setp.gt.f32 	%p373, %f676, %f632;
	setp.geu.f32 	%p374, %f675, %f631;
	or.pred  	%p375, %p373, %p374;
	mov.f32 	%f703, %f675;
	mov.f32 	%f704, %f676;
	@%p375 bra 	$L__BB6_67;
$L__BB6_66:
	mov.f32 	%f703, %f631;
	mov.f32 	%f704, %f632;
	mov.f32 	%f631, %f675;
	mov.f32 	%f632, %f676;
$L__BB6_67:
	setp.lt.f32 	%p376, %f680, %f692;
	@%p376 bra 	$L__BB6_69;
	setp.gt.f32 	%p377, %f680, %f692;
	setp.geu.f32 	%p378, %f679, %f691;
	or.pred  	%p379, %p377, %p378;
	mov.f32 	%f707, %f679;
	mov.f32 	%f708, %f680;
	@%p379 bra 	$L__BB6_70;
$L__BB6_69:
	mov.f32 	%f707, %f691;
	mov.f32 	%f708, %f692;
	mov.f32 	%f691, %f679;
	mov.f32 	%f692, %f680;
$L__BB6_70:
	setp.lt.f32 	%p380, %f684, %f696;
	@%p380 bra 	$L__BB6_72;
	setp.gt.f32 	%p381, %f684, %f696;
	setp.geu.f32 	%p382, %f683, %f695;
	or.pred  	%p383, %p381, %p382;
	mov.f32 	%f711, %f683;
	mov.f32 	%f712, %f684;
	@%p383 bra 	$L__BB6_73;
$L__BB6_72:
	mov.f32 	%f711, %f695;
	mov.f32 	%f712, %f696;
	mov.f32 	%f695, %f683;
	mov.f32 	%f696, %f684;
$L__BB6_73:
	setp.lt.f32 	%p384, %f670, %f700;
	@%p384 bra 	$L__BB6_75;
	setp.gt.f32 	%p385, %f670, %f700;
	setp.geu.f32 	%p386, %f669, %f699;
	or.pred  	%p387, %p385, %p386;
	mov.f32 	%f713, %f669;
	mov.f32 	%f714, %f670;
	@%p387 bra 	$L__BB6_76;
$L__BB6_75:
	mov.f32 	%f713, %f699;
	mov.f32 	%f714, %f700;
	mov.f32 	%f699, %f669;
	mov.f32 	%f700, %f670;
$L__BB6_76:
	setp.lt.f32 	%p388, %f692, %f704;
	@%p388 bra 	$L__BB6_78;
	setp.gt.f32 	%p389, %f692, %f704;
	setp.geu.f32 	%p390, %f691, %f703;
	or.pred  	%p391, %p389, %p390;
	mov.f32 	%f723, %f691;
	mov.f32 	%f724, %f692;
	@%p391 bra 	$L__BB6_79;
$L__BB6_78:
	mov.f32 	%f723, %f703;
	mov.f32 	%f724, %f704;
	mov.f32 	%f703, %f691;
	mov.f32 	%f704, %f692;
$L__BB6_79:
	setp.lt.f32 	%p392, %f696, %f708;
	@%p392 bra 	$L__BB6_81;
	setp.gt.f32 	%p393, %f696, %f708;
	setp.geu.f32 	%p394, %f695, %f707;
	or.pred  	%p395, %p393, %p394;
	mov.f32 	%f719, %f695;
	mov.f32 	%f720, %f696;
	@%p395 bra 	$L__BB6_82;
$L__BB6_81:
	mov.f32 	%f719, %f707;
	mov.f32 	%f720, %f708;
	mov.f32 	%f707, %f695;
	mov.f32 	%f708, %f696;
$L__BB6_82:
	setp.lt.f32 	%p396, %f700, %f712;
	@%p396 bra 	$L__BB6_84;
	setp.gt.f32 	%p397, %f700, %f712;
	setp.geu.f32 	%p398, %f699, %f711;
	or.pred  	%p399, %p397, %p398;
	mov.f32 	%f715, %f699;
	mov.f32 	%f716, %f700;
	@%p399 bra 	$L__BB6_85;
$L__BB6_84:
	mov.f32 	%f715, %f711;
	mov.f32 	%f716, %f712;
	mov.f32 	%f711, %f699;
	mov.f32 	%f712, %f700;
$L__BB6_85:
	mov.b32 	%r467, 2;
	shl.b32 	%r383, %r2, 6;
	mov.u32 	%r384, _ZZN3cub18CUB_300001_SM_10006detail10merge_sort30DeviceMergeSortBlockSortKernelINS2_10policy_hubIN6thrust24THRUST_300001_SM_1000_NS6detail15normal_iteratorINS6_10device_ptrI6float2EEEEE9Policy600ESC_PNS0_8NullTypeESC_SG_j11float2_lessSA_SF_EEvbT0_T1_T2_T3_T4_PT6_PT7_T5_NS1_7vsmem_tEE19static_temp_storage;
	add.s32 	%r385, %r384, %r383;
$L__BB6_86:
	mov.u32 	%r21, %r467;
	bar.sync 	0;
	add.s32 	%r382, %r21, -1;
	st.shared.v4.f32 	[%r385], {%f632, %f631, %f704, %f703};
	st.shared.v4.f32 	[%r385+16], {%f724, %f723, %f708, %f707};
	st.shared.v4.f32 	[%r385+32], {%f720, %f719, %f712, %f711};
	st.shared.v4.f32 	[%r385+48], {%f716, %f715, %f714, %f713};
	bar.sync 	0;
	neg.s32 	%r386, %r21;
	and.b32  	%r387, %r2, %r386;
	shl.b32 	%r388, %r387, 3;
	shl.b32 	%r389, %r21, 2;
	and.b32  	%r390, %r382, %r2;
	shl.b32 	%r391, %r390, 3;
	min.u32 	%r22, %r391, 2048;
	min.u32 	%r23, %r388, 2048;
	add.s32 	%r392, %r23, %r389;
	min.u32 	%r24, %r392, 2048;
	add.s32 	%r393, %r24, %r389;
	min.u32 	%r25, %r393, 2048;
	sub.s32 	%r394, %r24, %r23;
	sub.s32 	%r395, %r25, %r24;
	setp.lt.s32 	%p400, %r22, %r395;
	sub.s32 	%r396, %r22, %r395;
	selp.b32 	%r470, 0, %r396, %p400;
	min.s32 	%r468, %r394, %r22;
	setp.ge.s32 	%p401, %r470, %r468;
	@%p401 bra 	$L__BB6_92;
	add.s32 	%r28, %r24, %r22;
$L__BB6_88:
	sub.s32 	%r397, %r468, %r470;
	shr.u32 	%r398, %r397, 31;
	add.s32 	%r399, %r397, %r398;
	shr.s32 	%r400, %r399, 1;
	add.s32 	%r31, %r400, %r470;
	add.s32 	%r401, %r31, %r23;
	shl.b32 	%r402, %r401, 3;
	mov.u32 	%r403, _ZZN3cub18CUB_300001_SM_10006detail10merge_sort30DeviceMergeSortBlockSortKernelINS2_10policy_hubIN6thrust24THRUST_300001_SM_1000_NS6detail15normal_iteratorINS6_10device_ptrI6float2EEEEE9Policy600ESC_PNS0_8NullTypeESC_SG_j11float2_lessSA_SF_EEvbT0_T1_T2_T3_T4_PT6_PT7_T5_NS1_7vsmem_tEE19static_temp_storage;
	add.s32 	%r404, %r403, %r402;
	ld.shared.v2.f32 	{%f145, %f146}, [%r404];
	not.b32 	%r405, %r31;
	add.s32 	%r406, %r28, %r405;
	shl.b32 	%r407, %r406, 3;
	add.s32 	%r408, %r403, %r407;
	ld.shared.v2.f32 	{%f147, %f148}, [%r408];
	setp.lt.f32 	%p403, %f147, %f145;
	mov.pred 	%p480, 0;
	@%p403 bra 	$L__BB6_91;
	setp.gt.f32 	%p405, %f147, %f145;
	mov.pred 	%p480, -1;
	@%p405 bra 	$L__BB6_91;
	setp.geu.f32 	%p480, %f148, %f146;
$L__BB6_91:
	add.s32 	%r409, %r31, 1;
	selp.b32 	%r470, %r409, %r470, %p480;
	selp.b32 	%r468, %r468, %r31, %p480;
	setp.lt.s32 	%p406, %r470, %r468;
	@%p406 bra 	$L__BB6_88;
$L__BB6_92:
	add.s32 	%r35, %r470, %r23;
	add.s32 	%r410, %r24, %r22;
	sub.s32 	%r36, %r410, %r470;
	shl.b32 	%r411, %r35, 3;
	mov.u32 	%r412, _ZZN3cub18CUB_300001_SM_10006detail10merge_sort30DeviceMergeSortBlockSortKernelINS2_10policy_hubIN6thrust24THRUST_300001_SM_1000_NS6detail15normal_iteratorINS6_10device_ptrI6float2EEEEE9Policy600ESC_PNS0_8NullTypeESC_SG_j11float2_lessSA_SF_EEvbT0_T1_T2_T3_T4_PT6_PT7_T5_NS1_7vsmem_tEE19static_temp_storage;
	add.s32 	%r37, %r412, %r411;
	ld.shared.v2.f32 	{%f735, %f736}, [%r37];
	shl.b32 	%r413, %r36, 3;
	add.s32 	%r38, %r412, %r413;
	ld.shared.v2.f32 	{%f729, %f730}, [%r38];
	setp.ge.s32 	%p408, %r36, %r25;
	mov.pred 	%p407, 0;
	mov.pred 	%p481, %p407;
	@%p408 bra 	$L__BB6_96;
	setp.ge.s32 	%p410, %r35, %r24;
	setp.lt.f32 	%p411, %f729, %f735;
	or.pred  	%p412, %p410, %p411;
	mov.pred 	%p481, -1;
	@%p412 bra 	$L__BB6_96;
	setp.gt.f32 	%p414, %f729, %f735;
	mov.pred 	%p481, %p407;
	@%p414 bra 	$L__BB6_96;
	setp.lt.f32 	%p481, %f730, %f736;
$L__BB6_96:
	selp.f32 	%f631, %f730, %f736, %p481;
	selp.f32 	%f632, %f729, %f735, %p481;
	selp.u32 	%r414, 1, 0, %p481;
	add.s32 	%r39, %r36, %r414;
	not.pred 	%p415, %p481;
	selp.u32 	%r415, 1, 0, %p415;
	add.s32 	%r40, %r35, %r415;
	@%p415 bra 	$L__BB6_98;
	ld.shared.v2.f32 	{%f729, %f730}, [%r38+8];
	bra.uni 	$L__BB6_99;
$L__BB6_98:
	ld.shared.v2.f32 	{%f735, %f736}, [%r37+8];
$L__BB6_99:
	setp.ge.s32 	%p417, %r39, %r25;
	mov.pred 	%p416, 0;
	mov.pred 	%p482, %p416;
	@%p417 bra 	$L__BB6_103;
	setp.ge.s32 	%p419, %r40, %r24;
	setp.lt.f32 	%p420, %f729, %f735;
	or.pred  	%p421, %p419, %p420;
	mov.pred 	%p482, -1;
	@%p421 bra 	$L__BB6_103;
	setp.gt.f32 	%p423, %f729, %f735;
	mov.pred 	%p482, %p416;
	@%p423 bra 	$L__BB6_103;
	setp.lt.f32 	%p482, %f730, %f736;
$L__BB6_103:
	selp.f32 	%f703, %f730, %f736, %p482;
	selp.f32 	%f704, %f729, %f735, %p482;
	selp.u32 	%r416, 1, 0, %p482;
	add.s32 	%r41, %r39, %r416;
	not.pred 	%p424, %p482;
	selp.u32 	%r417, 1, 0, %p424;
	add.s32 	%r42, %r40, %r417;
	@%p482 bra 	$L__BB6_105;
	shl.b32 	%r418, %r42, 3;
	add.s32 	%r420, %r412, %r418;
	ld.shared.v2.f32 	{%f735, %f736}, [%r420];
	bra.uni 	$L__BB6_106;
$L__BB6_105:
	shl.b32 	%r421, %r41, 3;
	add.s32 	%r423, %r412, %r421;
	ld.shared.v2.f32 	{%f729, %f730}, [%r423];
$L__BB6_106:
	setp.ge.s32 	%p426, %r41, %r25;
	mov.pred 	%p425, 0;
	mov.pred 	%p483, %p425;
	@%p426 bra 	$L__BB6_110;
	setp.ge.s32 	%p428, %r42, %r24;
	setp.lt.f32 	%p429, %f729, %f735;
	or.pred  	%p430, %p428, %p429;
	mov.pred 	%p483, -1;
	@%p430 bra 	$L__BB6_110;
	setp.gt.f32 	%p432, %f729, %f735;
	mov.pred 	%p483, %p425;
	@%p432 bra 	$L__BB6_110;
	setp.lt.f32 	%p483, %f730, %f736;
$L__BB6_110:
	selp.f32 	%f723, %f730, %f736, %p483;
	selp.f32 	%f724, %f729, %f735, %p483;
	selp.u32 	%r424, 1, 0, %p483;
	add.s32 	%r43, %r41, %r424;
	not.pred 	%p433, %p483;
	selp.u32 	%r425, 1, 0, %p433;
	add.s32 	%r44, %r42, %r425;
	@%p483 bra 	$L__BB6_112;
	shl.b32 	%r426, %r44, 3;
	mov.u32 	%r427, _ZZN3cub18CUB_300001_SM_10006detail10merge_sort30DeviceMergeSortBlockSortKernelINS2_10policy_hubIN6thrust24THRUST_300001_SM_1000_NS6detail15normal_iteratorINS6_10device_ptrI6float2EEEEE9Policy600ESC_PNS0_8NullTypeESC_SG_j11float2_lessSA_SF_EEvbT0_T1_T2_T3_T4_PT6_PT7_T5_NS1_7vsmem_tEE19static_temp_storage;
	add.s32 	%r428, %r427, %r426;
	ld.shared.v2.f32 	{%f735, %f736}, [%r428];
	bra.uni 	$L__BB6_113;
$L__BB6_112:
	shl.b32 	%r429, %r43, 3;
	mov.u32 	%r430, _ZZN3cub18CUB_300001_SM_10006detail10merge_sort30DeviceMergeSortBlockSortKernelINS2_10policy_hubIN6thrust24THRUST_300001_SM_1000_NS6detail15normal_iteratorINS6_10device_ptrI6float2EEEEE9Policy600ESC_PNS0_8NullTypeESC_SG_j11float2_lessSA_SF_EEvbT0_T1_T2_T3_T4_PT6_PT7_T5_NS1_7vsmem_tEE19static_temp_storage;
	add.s32 	%r431, %r430, %r429;
	ld.shared.v2.f32 	{%f729, %f730}, [%r431];
$L__BB6_113:
	setp.ge.s32 	%p435, %r43, %r25;
	mov.pred 	%p434, 0;
	mov.pred 	%p484, %p434;
	@%p435 bra 	$L__BB6_117;
	setp.ge.s32 	%p437, %r44, %r24;
	setp.lt.f32 	%p438, %f729, %f735;
	or.pred  	%p439, %p437, %p438;
	mov.pred 	%p484, -1;
	@%p439 bra 	$L__BB6_117;
	setp.gt.f32 	%p441, %f729, %f735;
	mov.pred 	%p484, %p434;
	@%p441 bra 	$L__BB6_117;
	setp.lt.f32 	%p484, %f730, %f736;
$L__BB6_117:
	selp.f32 	%f707, %f730, %f736, %p484;
	selp.f32 	%f708, %f729, %f735, %p484;
	selp.u32 	%r432, 1, 0, %p484;
	add.s32 	%r45, %r43, %r432;
	not.pred 	%p442, %p484;
	selp.u32 	%r433, 1, 0, %p442;
	add.s32 	%r46, %r44, %r433;
	@%p484 bra 	$L__BB6_119;
	shl.b32 	%r434, %r46, 3;
	mov.u32 	%r435, _ZZN3cub18CUB_300001_SM_10006detail10merge_sort30DeviceMergeSortBlockSortKernelINS2_10policy_hubIN6thrust24THRUST_300001_SM_1000_NS6detail15normal_iteratorINS6_10device_ptrI6float2EEEEE9Policy600ESC_PNS0_8NullTypeESC_SG_j11float2_lessSA_SF_EEvbT0_T1_T2_T3_T4_PT6_PT7_T5_NS1_7vsmem_tEE19static_temp_storage;
	add.s32 	%r436, %r435, %r434;
	ld.shared.v2.f32 	{%f735, %f736}, [%r436];
	bra.uni 	$L__BB6_120;
$L__BB6_119:
	shl.b32 	%r437, %r45, 3;
	mov.u32 	%r438, _ZZN3cub18CUB_300001_SM_10006detail10merge_sort30DeviceMergeSortBlockSortKernelINS2_10policy_hubIN6thrust24THRUST_300001_SM_1000_NS6detail15normal_iteratorINS6_10device_ptrI6float2EEEEE9Policy600ESC_PNS0_8NullTypeESC_SG_j11float2_lessSA_SF_EEvbT0_T1_T2_T3_T4_PT6_PT7_T5_NS1_7vsmem_tEE19static_temp_storage;
	add.s32 	%r439, %r438, %r437;
	ld.shared.v2.f32 	{%f729, %f730}, [%r439];
$L__BB6_120:
	setp.ge.s32 	%p444, %r45, %r25;
	mov.pred 	%p443, 0;
	mov.pred 	%p485, %p443;
	@%p444 bra 	$L__BB6_124;
	setp.ge.s32 	%p446, %r46, %r24;
	setp.lt.f32 	%p447, %f729, %f735;
	or.pred  	%p448, %p446, %p447;
	mov.pred 	%p485, -1;
	@%p448 bra 	$L__BB6_124;
	setp.gt.f32 	%p450, %f729, %f735;
	mov.pred 	%p485, %p443;
	@%p450 bra 	$L__BB6_124;
	setp.lt.f32 	%p485, %f730, %f736;
$L__BB6_124:
	selp.f32 	%f719, %f730, %f736, %p485;
	selp.f32 	%f720, %f729, %f735, %p485;
	selp.u32 	%r440, 1, 0, %p485;
	add.s32 	%r47, %r45, %r440;
	not.pred 	%p451, %p485;
	selp.u32 	%r441, 1, 0, %p451;
	add.s32 	%r48, %r46, %r441;
	@%p485 bra 	$L__BB6_126;
	shl.b32 	%r442, %r48, 3;
	mov.u32 	%r443, _ZZN3cub18CUB_300001_SM_10006detail10merge_sort30DeviceMergeSortBlockSortKernelINS2_10policy_hubIN6thrust24THRUST_300001_SM_1000_NS6detail15normal_iteratorINS6_10device_ptrI6float2EEEEE9Policy600ESC_PNS0_8NullTypeESC_SG_j11float2_lessSA_SF_EEvbT0_T1_T2_T3_T4_PT6_PT7_T5_NS1_7vsmem_tEE19static_temp_storage;
	add.s32 	%r444, %r443, %r442;
	ld.shared.v2.f32 	{%f735, %f736}, [%r444];
	bra.uni 	$L__BB6_127;
$L__BB6_126:
	shl.b32 	%r445, %r47, 3;
	mov.u32 	%r446, _ZZN3cub18CUB_300001_SM_10006detail10merge_sort30DeviceMergeSortBlockSortKernelINS2_10policy_hubIN6thrust24THRUST_300001_SM_1000_NS6detail15normal_iteratorINS6_10device_ptrI6float2EEEEE9Policy600ESC_PNS0_8NullTypeESC_SG_j11float2_lessSA_SF_EEvbT0_T1_T2_T3_T4_PT6_PT7_T5_NS1_7vsmem_tEE19static_temp_storage;
	add.s32 	%r447, %r446, %r445;
	ld.shared.v2.f32 	{%f729, %f730}, [%r447];
$L__BB6_127:
	setp.ge.s32 	%p453, %r47, %r25;
	mov.pred 	%p452, 0;
	mov.pred 	%p486, %p452;
	@%p453 bra 	$L__BB6_131;
	setp.ge.s32 	%p455, %r48, %r24;
	setp.lt.f32 	%p456, %f729, %f735;
	or.pred  	%p457, %p455, %p456;
	mov.pred 	%p486, -1;
	@%p457 bra 	$L__BB6_131;
	setp.gt.f32 	%p459, %f729, %f735;
	mov.pred 	%p486, %p452;
	@%p459 bra 	$L__BB6_131;
	setp.lt.f32 	%p486, %f730, %f736;
$L__BB6_131:
	selp.f32 	%f711, %f730, %f736, %p486;
	selp.f32 	%f712, %f729, %f735, %p486;
	selp.u32 	%r448, 1, 0, %p486;
	add.s32 	%r49, %r47, %r448;
	not.pred 	%p460, %p486;
	selp.u32 	%r449, 1, 0, %p460;
	add.s32 	%r50, %r48, %r449;
	@%p486 bra 	$L__BB6_133;
	shl.b32 	%r450, %r50, 3;
	mov.u32 	%r451, _ZZN3cub18CUB_300001_SM_10006detail10merge_sort30DeviceMergeSortBlockSortKernelINS2_10policy_hubIN6thrust24THRUST_300001_SM_1000_NS6detail15normal_iteratorINS6_10device_ptrI6float2EEEEE9Policy600ESC_PNS0_8NullTypeESC_SG_j11float2_lessSA_SF_EEvbT0_T1_T2_T3_T4_PT6_PT7_T5_NS1_7vsmem_tEE19static_temp_storage;
	add.s32 	%r452, %r451, %r450;
	ld.shared.v2.f32 	{%f735, %f736}, [%r452];
	bra.uni 	$L__BB6_134;
$L__BB6_133:
	shl.b32 	%r453, %r49, 3;
	mov.u32 	%r454, _ZZN3cub18CUB_300001_SM_10006detail10merge_sort30DeviceMergeSortBlockSortKernelINS2_10policy_hubIN6thrust24THRUST_300001_SM_1000_NS6detail15normal_iteratorINS6_10device_ptrI6float2EEEEE9Policy600ESC_PNS0_8NullTypeESC_SG_j11float2_lessSA_SF_EEvbT0_T1_T2_T3_T4_PT6_PT7_T5_NS1_7vsmem_tEE19static_temp_storage;
	add.s32 	%r455, %r454, %r453;
	ld.shared.v2.f32 	{%f729, %f730}, [%r455];
$L__BB6_134:
	setp.ge.s32 	%p462, %r49, %r25;
	mov.pred 	%p461, 0;
	mov.pred 	%p487, %p461;
	@%p462 bra 	$L__BB6_138;
	setp.ge.s32 	%p464, %r50, %r24;
	setp.lt.f32 	%p465, %f729, %f735;
	or.pred  	%p466, %p464, %p465;
	mov.pred 	%p487, -1;
	@%p466 bra 	$L__BB6_138;
	setp.gt.f32 	%p468, %f729, %f735;
	mov.pred 	%p487, %p461;
	@%p468 bra 	$L__BB6_138;
	setp.lt.f32 	%p487, %f730, %f736;
$L__BB6_138:
	selp.f32 	%f715, %f730, %f736, %p487;
	selp.f32 	%f716, %f729, %f735, %p487;
	selp.u32 	%r456, 1, 0, %p487;
	add.s32 	%r51, %r49, %r456;
	not.pred 	%p469, %p487;
	selp.u32 	%r457, 1, 0, %p469;
	add.s32 	%r52, %r50, %r457;
	@%p487 bra 	$L__BB6_140;
	shl.b32 	%r458, %r52, 3;
	mov.u32 	%r459, _ZZN3cub18CUB_300001_SM_10006detail10merge_sort30DeviceMergeSortBlockSortKernelINS2_10policy_hubIN6thrust24THRUST_300001_SM_1000_NS6detail15normal_iteratorINS6_10device_ptrI6float2EEEEE9Policy600ESC_PNS0_8NullTypeESC_SG_j11float2_lessSA_SF_EEvbT0_T1_T2_T3_T4_PT6_PT7_T5_NS1_7vsmem_tEE19static_temp_storage;
	add.s32 	%r460, %r459, %r458;
	ld.shared.v2.f32 	{%f735, %f736}, [%r460];
	bra.uni 	$L__BB6_141;
$L__BB6_140:
	shl.b32 	%r461, %r51, 3;
	mov.u32 	%r462, _ZZN3cub18CUB_300001_SM_10006detail10merge_sort30DeviceMergeSortBlockSortKernelINS2_10policy_hubIN6thrust24THRUST_300001_SM_1000_NS6detail15normal_iteratorINS6_10device_ptrI6float2EEEEE9Policy600ESC_PNS0_8NullTypeESC_SG_j11float2_lessSA_SF_EEvbT0_T1_T2_T3_T4_PT6_PT7_T5_NS1_7vsmem_tEE19static_temp_storage;
	add.s32 	%r463, %r462, %r461;
	ld.shared.v2.f32 	{%f729, %f730}, [%r463];
$L__BB6_141:
	setp.ge.s32 	%p471, %r51, %r25;
	mov.pred 	%p470, 0;
	mov.pred 	%p488, %p470;
	@%p471 bra 	$L__BB6_145;
	setp.ge.s32 	%p473, %r52, %r24;
	setp.lt.f32 	%p474, %f729, %f735;
	or.pred  	%p475, %p473, %p474;
	mov.pred 	%p488, -1;
	@%p475 bra 	$L__BB6_145;
	setp.gt.f32 	%p477, %f729, %f735;
	mov.pred 	%p488, %p470;
	@%p477 bra 	$L__BB6_145;
	setp.lt.f32 	%p488, %f730, %f736;
$L__BB6_145:
	selp.f32 	%f713, %f730, %f736, %p488;
	selp.f32 	%f714, %f729, %f735, %p488;
	shl.b32 	%r467, %r21, 1;
	setp.lt.u32 	%p478, %r21, 129;
	@%p478 bra 	$L__BB6_86;
	ld.param.s8 	%rs3, [_ZN3cub18CUB_300001_SM_10006detail10merge_sort30DeviceMergeSortBlockSortKernelINS2_10policy_hubIN6thrust24THRUST_300001_SM_1000_NS6detail15normal_iteratorINS6_10device_ptrI6float2EEEEE9Policy600ESC_PNS0_8NullTypeESC_SG_j11float2_lessSA_SF_EEvbT0_T1_T2_T3_T4_PT6_PT7_T5_NS1_7vsmem_tE_param_0];
	bar.sync 	0;
	setp.eq.s16 	%p479, %rs3, 0;
	@%p479 bra 	$L__BB6_148;
	st.shared.v2.f32 	[%r13], {%f632, %f631};
	st.shared.v2.f32 	[%r14+8], {%f704, %f703};
	st.shared.v2.f32 	[%r15+16], {%f724, %f723};
	st.shared.v2.f32 	[%r16+24], {%f708, %f707};
	st.shared.v2.f32 	[%r17+32], {%f720, %f719};
	st.shared.v2.f32 	[%r18+40], {%f712, %f711};
	st.shared.v2.f32 	[%r19+48], {%f716, %f715};
	st.shared.v2.f32 	[%r20+56], {%f714, %f713};
	bar.warp.sync 	-1;
	ld.shared.v2.f32 	{%f569, %f570}, [%r5];
	ld.shared.v2.f32 	{%f571, %f572}, [%r6+256];
	ld.shared.v2.f32 	{%f573, %f574}, [%r7+512];
	ld.shared.v2.f32 	{%f575, %f576}, [%r8+768];
	ld.shared.v2.f32 	{%f577, %f578}, [%r9+1024];
	ld.shared.v2.f32 	{%f579, %f580}, [%r10+1280];
	ld.shared.v2.f32 	{%f581, %f582}, [%r11+1536];
	ld.shared.v2.f32 	{%f583, %f584}, [%r12+1792];
	cvt.u64.u32 	%rd26, %r4;
	mov.u32 	%r464, %ctaid.x;
	shl.b32 	%r465, %r464, 11;
	or.b32  	%r466, %r3, %r465;
	cvt.u64.u32 	%rd27, %r466;
	add.s64 	%rd28, %rd27, %rd26;
	shl.b64 	%rd29, %rd28, 3;
	add.s64 	%rd30, %rd2, %rd29;
	st.global.v2.f32 	[%rd30], {%f569, %f570};
	st.global.v2.f32 	[%rd30+256], {%f571, %f572};
	st.global.v2.f32 	[%rd30+512], {%f573, %f574};
	st.global.v2.f32 	[%rd30+768], {%f575, %f576};
	st.global.v2.f32 	[%rd30+1024], {%f577, %f578};
	st.global.v2.f32 	[%rd30+1280], {%f579, %f580};
	st.global.v2.f32 	[%rd30+1536], {%f581, %f582};
	st.global.v2.f32 	[%rd30+1792], {%f583, %f584};
	bra.uni 	$L__BB6_371;
$L__BB6_148:
	ld.param.u64 	%rd35, [_ZN3cub18CUB_300001_SM_10006detail10merge_sort30DeviceMergeSortBlockSortKernelINS2_10policy_hubIN6thrust24THRUST_300001_SM_1000_NS6detail15normal_iteratorINS6_10device_ptrI6float2EEEEE9Policy600ESC_PNS0_8NullTypeESC_SG_j11float2_lessSA_SF_EEvbT0_T1_T2_T3_T4_PT6_PT7_T5_NS1_7vsmem_tE_param_6];
	st.shared.v2.f32 	[%r13], {%f632, %f631};
	st.shared.v2.f32 	[%r14+8], {%f704, %f703};
	st.shared.v2.f32 	[%r15+16], {%f724, %f723};
	st.shared.v2.f32 	[%r16+24], {%f708, %f707};
	st.shared.v2.f32 	[%r17+32], {%f720, %f719};
	st.shared.v2.f32 	[%r18+40], {%f712, %f711};
	st.shared.v2.f32 	[%r19+48], {%f716, %f715};
	st.shared.v2.f32 	[%r20+56], {%f714, %f713};
	bar.warp.sync 	-1;
	ld.shared.v2.f32 	{%f585, %f586}, [%r5];
	ld.shared.v2.f32 	{%f587, %f588}, [%r6+256];
	ld.shared.v2.f32 	{%f589, %f590}, [%r7+512];
	ld.shared.v2.f32 	{%f591, %f592}, [%r8+768];
	ld.shared.v2.f32 	{%f593, %f594}, [%r9+1024];
	ld.shared.v2.f32 	{%f595, %f596}, [%r10+1280];
	ld.shared.v2.f32 	{%f597, %f598}, [%r11+1536];
	ld.shared.v2.f32 	{%f599, %f600}, [%r12+1792];
	cvta.to.global.u64 	%rd31, %rd35;
	add.s64 	%rd33, %rd31, %rd24;
	st.global.v2.f32 	[%rd33], {%f585, %f586};
	st.global.v2.f32 	[%rd33+256], {%f587, %f588};
	st.global.v2.f32 	[%rd33+512], {%f589, %f590};
	st.global.v2.f32 	[%rd33+768], {%f591, %f592};
	st.global.v2.f32 	[%rd33+1024], {%f593, %f594};
	st.global.v2.f32 	[%rd33+1280], {%f595, %f596};
	st.global.v2.f32 	[%rd33+1536], {%f597, %f598};
	st.global.v2.f32 	[%rd33+1792], {%f599, %f600};
	bra.uni 	$L__BB6_371;
$L__BB6_149:
	sub.s32 	%r117, %r113, %r1;
	min.s32 	%r54, %r117, 2048;
	// begin inline asm
	griddepcontrol.wait;
	// end inline asm
	mul.wide.u32 	%rd10, %r1, 8;
	add.s64 	%rd11, %rd1, %rd10;
	mov.u32 	%r55, %tid.x;
	ld.global.v2.f32 	{%f772, %f771}, [%rd11];
	and.b32  	%r118, %r55, 31;
	shl.b32 	%r119, %r55, 3;
	and.b32  	%r120, %r119, 7936;
	or.b32  	%r56, %r120, %r118;
	setp.ge.s32 	%p38, %r56, %r54;
	shl.b32 	%r121, %r56, 3;
	cvt.u64.u32 	%rd12, %r121;
	add.s64 	%rd4, %rd11, %rd12;
	mov.f32 	%f757, %f771;
	mov.f32 	%f758, %f772;
	@%p38 bra 	$L__BB6_151;
	ld.global.v2.f32 	{%f758, %f757}, [%rd4];
$L__BB6_151:
	add.s32 	%r57, %r56, 32;
	setp.ge.s32 	%p39, %r57, %r54;
	mov.f32 	%f759, %f771;
	mov.f32 	%f760, %f772;
	@%p39 bra 	$L__BB6_153;
	ld.global.v2.f32 	{%f760, %f759}, [%rd4+256];
$L__BB6_153:
	add.s32 	%r122, %r56, 64;
	setp.ge.s32 	%p40, %r122, %r54;
	mov.f32 	%f761, %f771;
	mov.f32 	%f762, %f772;
	@%p40 bra 	$L__BB6_155;
	ld.global.v2.f32 	{%f762, %f761}, [%rd4+512];
$L__BB6_155:
	add.s32 	%r123, %r56, 96;
	setp.ge.s32 	%p41, %r123, %r54;
	mov.f32 	%f763, %f771;
	mov.f32 	%f764, %f772;
	@%p41 bra 	$L__BB6_157;
	ld.global.v2.f32 	{%f764, %f763}, [%rd4+768];
$L__BB6_157:
	add.s32 	%r124, %r56, 128;
	setp.ge.s32 	%p42, %r124, %r54;
	mov.f32 	%f765, %f771;
	mov.f32 	%f766, %f772;
	@%p42 bra 	$L__BB6_159;
	ld.global.v2.f32 	{%f766, %f765}, [%rd4+1024];
$L__BB6_159:
	add.s32 	%r125, %r56, 160;
	setp.ge.s32 	%p43, %r125, %r54;
	mov.f32 	%f767, %f771;
	mov.f32 	%f768, %f772;
	@%p43 bra 	$L__BB6_161;
	ld.global.v2.f32 	{%f768, %f767}, [%rd4+1280];
$L__BB6_161:
	add.s32 	%r58, %r56, 192;
	setp.ge.s32 	%p44, %r58, %r54;
	mov.f32 	%f769, %f771;
	mov.f32 	%f770, %f772;
	@%p44 bra 	$L__BB6_163;
	ld.global.v2.f32 	{%f770, %f769}, [%rd4+1536];
$L__BB6_163:
	add.s32 	%r126, %r56, 224;
	setp.ge.s32 	%p45, %r126, %r54;
	@%p45 bra 	$L__BB6_165;
	ld.global.v2.f32 	{%f772, %f771}, [%rd4+1792];
$L__BB6_165:
	// begin inline asm
	mov.u32 %r127, %laneid;
	// end inline asm
	shl.b32 	%r128, %r55, 3;
	and.b32  	%r129, %r128, 7936;
	add.s32 	%r130, %r127, %r129;
	shr.s32 	%r131, %r130, 5;
	add.s32 	%r132, %r131, %r130;
	shl.b32 	%r133, %r132, 3;
	mov.u32 	%r134, _ZZN3cub18CUB_300001_SM_10006detail10merge_sort30DeviceMergeSortBlockSortKernelINS2_10policy_hubIN6thrust24THRUST_300001_SM_1000_NS6detail15normal_iteratorINS6_10device_ptrI6float2EEEEE9Policy600ESC_PNS0_8NullTypeESC_SG_j11float2_lessSA_SF_EEvbT0_T1_T2_T3_T4_PT6_PT7_T5_NS1_7vsmem_tEE19static_temp_storage;
	add.s32 	%r59, %r134, %r133;
	st.shared.v2.f32 	[%r59], {%f758, %f757};
	add.s32 	%r135, %r130, 32;
	shr.s32 	%r136, %r135, 5;
	add.s32 	%r137, %r136, %r130;
	shl.b32 	%r138, %r137, 3;
	add.s32 	%r60, %r134, %r138;
	st.shared.v2.f32 	[%r60+256], {%f760, %f759};
	add.s32 	%r139, %r130, 64;
	shr.s32 	%r140, %r139, 5;
	add.s32 	%r141, %r140, %r130;
	shl.b32 	%r142, %r141, 3;
	add.s32 	%r61, %r134, %r142;
	st.shared.v2.f32 	[%r61+512], {%f762, %f761};
	add.s32 	%r143, %r130, 96;
	shr.s32 	%r144, %r143, 5;
	add.s32 	%r145, %r144, %r130;
	shl.b32 	%r146, %r145, 3;
	add.s32 	%r62, %r134, %r146;
	st.shared.v2.f32 	[%r62+768], {%f764, %f763};
	add.s32 	%r147, %r130, 128;
	shr.s32 	%r148, %r147, 5;
	add.s32 	%r149, %r148, %r130;
	shl.b32 	%r150, %r149, 3;
	add.s32 	%r63, %r134, %r150;
	st.shared.v2.f32 	[%r63+1024], {%f766, %f765};
	add.s32 	%r151, %r130, 160;
	shr.s32 	%r152, %r151, 5;
	add.s32 	%r153, %r152, %r130;
	shl.b32 	%r154, %r153, 3;
	add.s32 	%r64, %r134, %r154;
	st.shared.v2.f32 	[%r64+1280], {%f768, %f767};
	add.s32 	%r155, %r130, 192;
	shr.s32 	%r156, %r155, 5;
	add.s32 	%r157, %r156, %r130;
	shl.b32 	%r158, %r157, 3;
	add.s32 	%r65, %r134, %r158;
	st.shared.v2.f32 	[%r65+1536], {%f770, %f769};
	add.s32 	%r159, %r130, 224;
	shr.s32 	%r160, %r159, 5;
	add.s32 	%r161, %r160, %r130;
	shl.b32 	%r162, %r161, 3;
	add.s32 	%r66, %r134, %r162;
	st.shared.v2.f32 	[%r66+1792], {%f772, %f771};
	bar.warp.sync 	-1;
	mad.lo.s32 	%r163, %r127, 7, %r130;
	shr.s32 	%r164, %r163, 5;
	add.s32 	%r165, %r164, %r163;
	shl.b32 	%r166, %r165, 3;
	add.s32 	%r67, %r134, %r166;
	ld.shared.v2.f32 	{%f936, %f935}, [%r67];
	add.s32 	%r167, %r163, 1;
	shr.s32 	%r168, %r167, 5;
	add.s32 	%r169, %r168, %r163;
	shl.b32 	%r170, %r169, 3;
	add.s32 	%r68, %r134, %r170;
	ld.shared.v2.f32 	{%f261, %f262}, [%r68+8];
	add.s32 	%r171, %r163, 2;
	shr.s32 	%r172, %r171, 5;
	add.s32 	%r173, %r172, %r163;
	shl.b32 	%r174, %r173, 3;
	add.s32 	%r69, %r134, %r174;
	ld.shared.v2.f32 	{%f263, %f264}, [%r69+16];
	add.s32 	%r175, %r163, 3;
	shr.s32 	%r176, %r175, 5;
	add.s32 	%r177, %r176, %r163;
	shl.b32 	%r178, %r177, 3;
	add.s32 	%r70, %r134, %r178;
	ld.shared.v2.f32 	{%f265, %f266}, [%r70+24];
	add.s32 	%r179, %r163, 4;
	shr.s32 	%r180, %r179, 5;
	add.s32 	%r181, %r180, %r163;
	shl.b32 	%r182, %r181, 3;
	add.s32 	%r71, %r134, %r182;
	ld.shared.v2.f32 	{%f267, %f268}, [%r71+32];
	add.s32 	%r183, %r163, 5;
	shr.s32 	%r184, %r183, 5;
	add.s32 	%r185, %r184, %r163;
	shl.b32 	%r186, %r185, 3;
	add.s32 	%r72, %r134, %r186;
	ld.shared.v2.f32 	{%f269, %f270}, [%r72+40];
	add.s32 	%r187, %r163, 6;
	shr.s32 	%r188, %r187, 5;
	add.s32 	%r189, %r188, %r163;
	shl.b32 	%r190, %r189, 3;
	add.s32 	%r73, %r134, %r190;
	ld.shared.v2.f32 	{%f271, %f272}, [%r73+48];
	add.s32 	%r191, %r163, 7;
	shr.s32 	%r192, %r191, 5;
	add.s32 	%r193, %r192, %r163;
	shl.b32 	%r194, %r193, 3;
	add.s32 	%r74, %r134, %r194;
	ld.shared.v2.f32 	{%f273, %f274}, [%r74+56];
	bar.sync 	0;
	// begin inline asm
	griddepcontrol.launch_dependents;
	// end inline asm
	or.b32  	%r195, %r128, 1;
	setp.ge.u32 	%p46, %r195, %r54;
	mov.f32 	%f917, %f935;
	mov.f32 	%f918, %f936;
	mov.f32 	%f779, %f936;
	mov.f32 	%f780, %f935;
	@%p46 bra 	$L__BB6_169;
	setp.lt.f32 	%p47, %f936, %f261;
	@%p47 bra 	$L__BB6_168;
	setp.gt.f32 	%p48, %f936, %f261;
	setp.geu.f32 	%p49, %f935, %f262;
	or.pred  	%p50, %p48, %p49;
	mov.f32 	%f917, %f262;
	mov.f32 	%f918, %f261;
	mov.f32 	%f779, %f936;
	mov.f32 	%f780, %f935;
	@%p50 bra 	$L__BB6_169;
$L__BB6_168:
	mov.f32 	%f917, %f262;
	mov.f32 	%f918, %f261;
	mov.f32 	%f779, %f261;
	mov.f32 	%f780, %f262;
$L__BB6_169:
	shl.b32 	%r196, %r55, 3;
	or.b32  	%r197, %r196, 2;
	setp.ge.u32 	%p51, %r197, %r54;
	mov.f32 	%f915, %f780;
	mov.f32 	%f916, %f779;
	@%p51 bra 	$L__BB6_173;
	setp.lt.f32 	%p52, %f779, %f263;
	@%p52 bra 	$L__BB6_172;
	setp.gt.f32 	%p53, %f779, %f263;
	setp.geu.f32 	%p54, %f780, %f264;
	or.pred  	%p55, %p53, %p54;
	mov.f32 	%f915, %f264;
	mov.f32 	%f916, %f263;
	@%p55 bra 	$L__BB6_173;
$L__BB6_172:
	mov.f32 	%f915, %f264;
	mov.f32 	%f916, %f263;
	mov.f32 	%f779, %f263;
	mov.f32 	%f780, %f264;
$L__BB6_173:
	shl.b32 	%r198, %r55, 3;
	or.b32  	%r199, %r198, 3;
	setp.ge.u32 	%p56, %r199, %r54;
	mov.f32 	%f913, %f780;
	mov.f32 	%f914, %f779;
	@%p56 bra 	$L__BB6_177;
	setp.lt.f32 	%p57, %f779, %f265;
	@%p57 bra 	$L__BB6_176;
	setp.gt.f32 	%p58, %f779, %f265;
	setp.geu.f32 	%p59, %f780, %f266;
	or.pred  	%p60, %p58, %p59;
	mov.f32 	%f913, %f266;
	mov.f32 	%f914, %f265;
	@%p60 bra 	$L__BB6_177;
$L__BB6_176:
	mov.f32 	%f913, %f266;
	mov.f32 	%f914, %f265;
	mov.f32 	%f779, %f265;
	mov.f32 	%f780, %f266;
$L__BB6_177:
	shl.b32 	%r200, %r55, 3;
	or.b32  	%r201, %r200, 4;
	setp.ge.u32 	%p61, %r201, %r54;
	mov.f32 	%f911, %f780;
	mov.f32 	%f912, %f779;
	@%p61 bra 	$L__BB6_181;
	setp.lt.f32 	%p62, %f779, %f267;
	@%p62 bra 	$L__BB6_180;
	setp.gt.f32 	%p63, %f779, %f267;
	setp.geu.f32 	%p64, %f780, %f268;
	or.pred  	%p65, %p63, %p64;
	mov.f32 	%f911, %f268;
	mov.f32 	%f912, %f267;
	@%p65 bra 	$L__BB6_181;
$L__BB6_180:
	mov.f32 	%f911, %f268;
	mov.f32 	%f912, %f267;
	mov.f32 	%f779, %f267;
	mov.f32 	%f780, %f268;
$L__BB6_181:
	shl.b32 	%r202, %r55, 3;
	or.b32  	%r203, %r202, 5;
	setp.ge.u32 	%p66, %r203, %r54;
	mov.f32 	%f909, %f780;
	mov.f32 	%f910, %f779;
	@%p66 bra 	$L__BB6_185;
	setp.lt.f32 	%p67, %f779, %f269;
	@%p67 bra 	$L__BB6_184;
	setp.gt.f32 	%p68, %f779, %f269;
	setp.geu.f32 	%p69, %f780, %f270;
	or.pred  	%p70, %p68, %p69;
	mov.f32 	%f909, %f270;
	mov.f32 	%f910, %f269;
	@%p70 bra 	$L__BB6_185;
$L__BB6_184:
	mov.f32 	%f909, %f270;
	mov.f32 	%f910, %f269;
	mov.f32 	%f779, %f269;
	mov.f32 	%f780, %f270;
$L__BB6_185:
	shl.b32 	%r204, %r55, 3;
	or.b32  	%r205, %r204, 6;
	setp.ge.u32 	%p71, %r205, %r54;
	mov.f32 	%f907, %f780;
	mov.f32 	%f908, %f779;
	@%p71 bra 	$L__BB6_189;
	setp.lt.f32 	%p72, %f779, %f271;
	@%p72 bra 	$L__BB6_188;
	setp.gt.f32 	%p73, %f779, %f271;
	setp.geu.f32 	%p74, %f780, %f272;
	or.pred  	%p75, %p73, %p74;
	mov.f32 	%f907, %f272;
	mov.f32 	%f908, %f271;
	@%p75 bra 	$L__BB6_189;
$L__BB6_188:
	mov.f32 	%f907, %f272;
	mov.f32 	%f908, %f271;
	mov.f32 	%f779, %f271;
	mov.f32 	%f780, %f272;
$L__BB6_189:
	shl.b32 	%r206, %r55, 3;
	or.b32  	%r207, %r206, 7;
	setp.lt.u32 	%p76, %r207, %r54;
	selp.f32 	%f921, %f274, %f780, %p76;
	selp.f32 	%f922, %f273, %f779, %p76;
	setp.ge.u32 	%p77, %r206, %r54;
	@%p77 bra 	$L__BB6_274;
	setp.lt.f32 	%p78, %f918, %f936;
	@%p78 bra 	$L__BB6_192;
	setp.gt.f32 	%p79, %f918, %f936;
	setp.geu.f32 	%p80, %f917, %f935;
	or.pred  	%p81, %p79, %p80;
	mov.f32 	%f815, %f917;
	mov.f32 	%f816, %f918;
	@%p81 bra 	$L__BB6_193;
$L__BB6_192:
	mov.f32 	%f815, %f935;
	mov.f32 	%f816, %f936;
	mov.f32 	%f935, %f917;
	mov.f32 	%f936, %f918;
$L__BB6_193:
	setp.lt.f32 	%p82, %f914, %f916;
	@%p82 bra 	$L__BB6_195;
	setp.gt.f32 	%p83, %f914, %f916;
	setp.geu.f32 	%p84, %f913, %f915;
	or.pred  	%p85, %p83, %p84;
	mov.f32 	%f819, %f913;
	mov.f32 	%f820, %f914;
	@%p85 bra 	$L__BB6_196;
$L__BB6_195:
	mov.f32 	%f819, %f915;
	mov.f32 	%f820, %f916;
	mov.f32 	%f915, %f913;
	mov.f32 	%f916, %f914;
$L__BB6_196:
	setp.lt.f32 	%p86, %f910, %f912;
	@%p86 bra 	$L__BB6_198;
	setp.gt.f32 	%p87, %f910, %f912;
	setp.geu.f32 	%p88, %f909, %f911;
	or.pred  	%p89, %p87, %p88;
	mov.f32 	%f823, %f909;
	mov.f32 	%f824, %f910;
	@%p89 bra 	$L__BB6_199;
$L__BB6_198:
	mov.f32 	%f823, %f911;
	mov.f32 	%f824, %f912;
	mov.f32 	%f911, %f909;
	mov.f32 	%f912, %f910;
$L__BB6_199:
	setp.lt.f32 	%p90, %f922, %f908;
	@%p90 bra 	$L__BB6_201;
	setp.gt.f32 	%p91, %f922, %f908;
	setp.geu.f32 	%p92, %f921, %f907;
	or.pred  	%p93, %p91, %p92;
	mov.f32 	%f809, %f921;
	mov.f32 	%f810, %f922;
	@%p93 bra 	$L__BB6_202;
$L__BB6_201:
	mov.f32 	%f809, %f907;
	mov.f32 	%f810, %f908;
	mov.f32 	%f907, %f921;
	mov.f32 	%f908, %f922;
$L__BB6_202:
	setp.lt.f32 	%p94, %f916, %f816;
	@%p94 bra 	$L__BB6_204;
	setp.gt.f32 	%p95, %f916, %f816;
	setp.geu.f32 	%p96, %f915, %f815;
	or.pred  	%p97, %p95, %p96;
	mov.f32 	%f831, %f915;
	mov.f32 	%f832, %f916;
	@%p97 bra 	$L__BB6_205;
$L__BB6_204:
	mov.f32 	%f831, %f815;
	mov.f32 	%f832, %f816;
	mov.f32 	%f815, %f915;
	mov.f32 	%f816, %f916;
$L__BB6_205:
	setp.lt.f32 	%p98, %f912, %f820;
	@%p98 bra 	$L__BB6_207;
	setp.gt.f32 	%p99, %f912, %f820;
	setp.geu.f32 	%p100, %f911, %f819;
	or.pred  	%p101, %p99, %p100;
	mov.f32 	%f835, %f911;
	mov.f32 	%f836, %f912;
	@%p101 bra 	$L__BB6_208;
$L__BB6_207:
	mov.f32 	%f835, %f819;
	mov.f32 	%f836, %f820;
	mov.f32 	%f819, %f911;
	mov.f32 	%f820, %f912;
$L__BB6_208:
	setp.lt.f32 	%p102, %f908, %f824;
	@%p102 bra 	$L__BB6_210;
	setp.gt.f32 	%p103, %f908, %f824;
	setp.geu.f32 	%p104, %f907, %f823;
	or.pred  	%p105, %p103, %p104;
	mov.f32 	%f839, %f907;
	mov.f32 	%f840, %f908;
	@%p105 bra 	$L__BB6_211;
$L__BB6_210:
	mov.f32 	%f839, %f823;
	mov.f32 	%f840, %f824;
	mov.f32 	%f823, %f907;
	mov.f32 	%f824, %f908;
$L__BB6_211:
	setp.lt.f32 	%p106, %f816, %f936;
	@%p106 bra 	$L__BB6_213;
	setp.gt.f32 	%p107, %f816, %f936;
	setp.geu.f32 	%p108, %f815, %f935;
	or.pred  	%p109, %p107, %p108;
	mov.f32 	%f843, %f815;
	mov.f32 	%f844, %f816;
	@%p109 bra 	$L__BB6_214;
$L__BB6_213:
	mov.f32 	%f843, %f935;
	mov.f32 	%f844, %f936;
	mov.f32 	%f935, %f815;
	mov.f32 	%f936, %f816;
$L__BB6_214:
	setp.lt.f32 	%p110, %f820, %f832;
	@%p110 bra 	$L__BB6_216;
	setp.gt.f32 	%p111, %f820, %f832;
	setp.geu.f32 	%p112, %f819, %f831;
	or.pred  	%p113, %p111, %p112;
	mov.f32 	%f847, %f819;
	mov.f32 	%f848, %f820;
	@%p113 bra 	$L__BB6_217;
$L__BB6_216:
	mov.f32 	%f847, %f831;
	mov.f32 	%f848, %f832;
	mov.f32 	%f831, %f819;
	mov.f32 	%f832, %f820;
$L__BB6_217:
	setp.lt.f32 	%p114, %f824, %f836;
	@%p114 bra 	$L__BB6_219;
	setp.gt.f32 	%p115, %f824, %f836;
	setp.geu.f32 	%p116, %f823, %f835;
	or.pred  	%p117, %p115, %p116;
	mov.f32 	%f851, %f823;
	mov.f32 	%f852, %f824;
	@%p117 bra 	$L__BB6_220;
$L__BB6_219:
	mov.f32 	%f851, %f835;
	mov.f32 	%f852, %f836;
	mov.f32 	%f835, %f823;
	mov.f32 	%f836, %f824;
$L__BB6_220:
	setp.lt.f32 	%p118, %f810, %f840;
	@%p118 bra 	$L__BB6_222;
	setp.gt.f32 	%p119, %f810, %f840;
	setp.geu.f32 	%p120, %f809, %f839;
	or.pred  	%p121, %p119, %p120;
	mov.f32 	%f837, %f809;
	mov.f32 	%f838, %f810;
	@%p121 bra 	$L__BB6_223;
$L__BB6_222:
	mov.f32 	%f837, %f839;
	mov.f32 	%f838, %f840;
	mov.f32 	%f839, %f809;
	mov.f32 	%f840, %f810;
$L__BB6_223:
	setp.lt.f32 	%p122, %f832, %f844;
	@%p122 bra 	$L__BB6_225;
	setp.gt.f32 	%p123, %f832, %f844;
	setp.geu.f32 	%p124, %f831, %f843;
	or.pred  	%p125, %p123, %p124;
	mov.f32 	%f859, %f831;
	mov.f32 	%f860, %f832;
	@%p125 bra 	$L__BB6_226;
$L__BB6_225:
	mov.f32 	%f859, %f843;
	mov.f32 	%f860, %f844;
	mov.f32 	%f843, %f831;
	mov.f32 	%f844, %f832;
$L__BB6_226:
	setp.lt.f32 	%p126, %f836, %f848;
	@%p126 bra 	$L__BB6_228;
	setp.gt.f32 	%p127, %f836, %f848;
	setp.geu.f32 	%p128, %f835, %f847;
	or.pred  	%p129, %p127, %p128;
	mov.f32 	%f863, %f835;
	mov.f32 	%f864, %f836;
	@%p129 bra 	$L__BB6_229;
$L__BB6_228:
	mov.f32 	%f863, %f847;
	mov.f32 	%f864, %f848;
	mov.f32 	%f847, %f835;
	mov.f32 	%f848, %f836;
$L__BB6_229:
	setp.lt.f32 	%p130, %f840, %f852;
	@%p130 bra 	$L__BB6_231;
	setp.gt.f32 	%p131, %f840, %f852;
	setp.geu.f32 	%p132, %f839, %f851;
	or.pred  	%p133, %p131, %p132;
	mov.f32 	%f867, %f839;
	mov.f32 	%f868, %f840;
	@%p133 bra 	$L__BB6_232;
$L__BB6_231:
	mov.f32 	%f867, %f851;
	mov.f32 	%f868, %f852;
	mov.f32 	%f851, %f839;
	mov.f32 	%f852, %f840;
$L__BB6_232:
	setp.lt.f32 	%p134, %f844, %f936;
	@%p134 bra 	$L__BB6_234;
	setp.gt.f32 	%p135, %f844, %f936;
	setp.geu.f32 	%p136, %f843, %f935;
	or.pred  	%p137, %p135, %p136;
	mov.f32 	%f871, %f843;
	mov.f32 	%f872, %f844;
	@%p137 bra 	$L__BB6_235;
$L__BB6_234:
	mov.f32 	%f871, %f935;
	mov.f32 	%f872, %f936;
	mov.f32 	%f935, %f843;
	mov.f32 	%f936, %f844;
$L__BB6_235:
	setp.lt.f32 	%p138, %f848, %f860;
	@%p138 bra 	$L__BB6_237;
	setp.gt.f32 	%p139, %f848, %f860;
	setp.geu.f32 	%p140, %f847, %f859;
	or.pred  	%p141, %p139, %p140;
	mov.f32 	%f875, %f847;
	mov.f32 	%f876, %f848;
	@%p141 bra 	$L__BB6_238;
$L__BB6_237:
	mov.f32 	%f875, %f859;
	mov.f32 	%f876, %f860;
	mov.f32 	%f859, %f847;
	mov.f32 	%f860, %f848;
$L__BB6_238:
	setp.lt.f32 	%p142, %f852, %f864;
	@%p142 bra 	$L__BB6_240;
	setp.gt.f32 	%p143, %f852, %f864;
	setp.geu.f32 	%p144, %f851, %f863;
	or.pred  	%p145, %p143, %p144;
	mov.f32 	%f879, %f851;
	mov.f32 	%f880, %f852;
	@%p145 bra 	$L__BB6_241;
$L__BB6_240:
	mov.f32 	%f879, %f863;
	mov.f32 	%f880, %f864;
	mov.f32 	%f863, %f851;
	mov.f32 	%f864, %f852;
$L__BB6_241:
	setp.lt.f32 	%p146, %f838, %f868;
	@%p146 bra 	$L__BB6_243;
	setp.gt.f32 	%p147, %f838, %f868;
	setp.geu.f32 	%p148, %f837, %f867;
	or.pred  	%p149, %p147, %p148;
	mov.f32 	%f865, %f837;
	mov.f32 	%f866, %f838;
	@%p149 bra 	$L__BB6_244;
$L__BB6_243:
	mov.f32 	%f865, %f867;
	mov.f32 	%f866, %f868;
	mov.f32 	%f867, %f837;
	mov.f32 	%f868, %f838;
$L__BB6_244:
	setp.lt.f32 	%p150, %f860, %f872;
	@%p150 bra 	$L__BB6_246;
	setp.gt.f32 	%p151, %f860, %f872;
	setp.geu.f32 	%p152, %f859, %f871;
	or.pred  	%p153, %p151, %p152;
	mov.f32 	%f887, %f859;
	mov.f32 	%f888, %f860;
	@%p153 bra 	$L__BB6_247;
$L__BB6_246:
	mov.f32 	%f887, %f871;
	mov.f32 	%f888, %f872;
	mov.f32 	%f871, %f859;
	mov.f32 	%f872, %f860;
$L__BB6_247:
	setp.lt.f32 	%p154, %f864, %f876;
	@%p154 bra 	$L__BB6_249;
	setp.gt.f32 	%p155, %f864, %f876;
	setp.geu.f32 	%p156, %f863, %f875;
	or.pred  	%p157, %p155, %p156;
	mov.f32 	%f891, %f863;
	mov.f32 	%f892, %f864;
	@%p157 bra 	$L__BB6_250;
$L__BB6_249:
	mov.f32 	%f891, %f875;
	mov.f32 	%f892, %f876;
	mov.f32 	%f875, %f863;
	mov.f32 	%f876, %f864;
$L__BB6_250:
	setp.lt.f32 	%p158, %f868, %f880;
	@%p158 bra 	$L__BB6_252;
	setp.gt.f32 	%p159, %f868, %f880;
	setp.geu.f32 	%p160, %f867, %f879;
	or.pred  	%p161, %p159, %p160;
	mov.f32 	%f895, %f867;
	mov.f32 	%f896, %f868;
	@%p161 bra 	$L__BB6_253;
$L__BB6_252:
	mov.f32 	%f895, %f879;
	mov.f32 	%f896, %f880;
	mov.f32 	%f879, %f867;
	mov.f32 	%f880, %f868;
$L__BB6_253:
	setp.lt.f32 	%p162, %f872, %f936;
	@%p162 bra 	$L__BB6_255;
	setp.gt.f32 	%p163, %f872, %f936;
	setp.geu.f32 	%p164, %f871, %f935;
	or.pred  	%p165, %p163, %p164;
	mov.f32 	%f917, %f871;
	mov.f32 	%f918, %f872;
	@%p165 bra 	$L__BB6_256;
$L__BB6_255:
	mov.f32 	%f917, %f935;
	mov.f32 	%f918, %f936;
	mov.f32 	%f935, %f871;
	mov.f32 	%f936, %f872;
$L__BB6_256:
	setp.lt.f32 	%p166, %f876, %f888;
	@%p166 bra 	$L__BB6_258;
	setp.gt.f32 	%p167, %f876, %f888;
	setp.geu.f32 	%p168, %f875, %f887;
	or.pred  	%p169, %p167, %p168;
	mov.f32 	%f913, %f875;
	mov.f32 	%f914, %f876;
	@%p169 bra 	$L__BB6_259;
$L__BB6_258:
	mov.f32 	%f913, %f887;
	mov.f32 	%f914, %f888;
	mov.f32 	%f887, %f875;
	mov.f32 	%f888, %f876;
$L__BB6_259:
	setp.lt.f32 	%p170, %f880, %f892;
	@%p170 bra 	$L__BB6_261;
	setp.gt.f32 	%p171, %f880, %f892;
	setp.geu.f32 	%p172, %f879, %f891;
	or.pred  	%p173, %p171, %p172;
	mov.f32 	%f909, %f879;
	mov.f32 	%f910, %f880;
	@%p173 bra 	$L__BB6_262;
$L__BB6_261:
	mov.f32 	%f909, %f891;
	mov.f32 	%f910, %f892;
	mov.f32 	%f891, %f879;
	mov.f32 	%f892, %f880;
$L__BB6_262:
	setp.lt.f32 	%p174, %f866, %f896;
	@%p174 bra 	$L__BB6_264;
	setp.gt.f32 	%p175, %f866, %f896;
	setp.geu.f32 	%p176, %f865, %f895;
	or.pred  	%p177, %p175, %p176;
	mov.f32 	%f921, %f865;
	mov.f32 	%f922, %f866;
	@%p177 bra 	$L__BB6_265;
$L__BB6_264:
	mov.f32 	%f921, %f895;
	mov.f32 	%f922, %f896;
	mov.f32 	%f895, %f865;
	mov.f32 	%f896, %f866;
$L__BB6_265:
	setp.lt.f32 	%p178, %f888, %f918;
	@%p178 bra 	$L__BB6_267;
	setp.gt.f32 	%p179, %f888, %f918;
	setp.geu.f32 	%p180, %f887, %f917;
	or.pred  	%p181, %p179, %p180;
	mov.f32 	%f915, %f887;
	mov.f32 	%f916, %f888;
	@%p181 bra 	$L__BB6_268;
$L__BB6_267:
	mov.f32 	%f915, %f917;
	mov.f32 	%f916, %f918;
	mov.f32 	%f917, %f887;
	mov.f32 	%f918, %f888;
$L__BB6_268:
	setp.lt.f32 	%p182, %f892, %f914;
	@%p182 bra 	$L__BB6_270;
	setp.gt.f32 	%p183, %f892, %f914;
	setp.geu.f32 	%p184, %f891, %f913;
	or.pred  	%p185, %p183, %p184;
	mov.f32 	%f911, %f891;
	mov.f32 	%f912, %f892;
	@%p185 bra 	$L__BB6_271;
$L__BB6_270:
	mov.f32 	%f911, %f913;
	mov.f32 	%f912, %f914;
	mov.f32 	%f913, %f891;
	mov.f32 	%f914, %f892;
$L__BB6_271:
	setp.lt.f32 	%p186, %f896, %f910;
	@%p186 bra 	$L__BB6_273;
	setp.gt.f32 	%p187, %f896, %f910;
	setp.geu.f32 	%p188, %f895, %f909;
	or.pred  	%p189, %p187, %p188;
	mov.f32 	%f907, %f895;
	mov.f32 	%f908, %f896;
	@%p189 bra 	$L__BB6_274;
$L__BB6_273:
	mov.f32 	%f907, %f909;
	mov.f32 	%f908, %f910;
	mov.f32 	%f909, %f895;
	mov.f32 	%f910, %f896;
$L__BB6_274:
	mov.b32 	%r471, 2;
	shl.b32 	%r210, %r55, 6;
	mov.u32 	%r211, _ZZN3cub18CUB_300001_SM_10006detail10merge_sort30DeviceMergeSortBlockSortKernelINS2_10policy_hubIN6thrust24THRUST_300001_SM_1000_NS6detail15normal_iteratorINS6_10device_ptrI6float2EEEEE9Policy600ESC_PNS0_8NullTypeESC_SG_j11float2_lessSA_SF_EEvbT0_T1_T2_T3_T4_PT6_PT7_T5_NS1_7vsmem_tEE19static_temp_storage;
	add.s32 	%r212, %r211, %r210;
$L__BB6_275:
	mov.u32 	%r75, %r471;
	bar.sync 	0;
	add.s32 	%r209, %r75, -1;
	st.shared.v4.f32 	[%r212], {%f936, %f935, %f918, %f917};
	st.shared.v4.f32 	[%r212+16], {%f916, %f915, %f914, %f913};
	st.shared.v4.f32 	[%r212+32], {%f912, %f911, %f910, %f909};
	st.shared.v4.f32 	[%r212+48], {%f908, %f907, %f922, %f921};
	bar.sync 	0;
	neg.s32 	%r213, %r75;
	and.b32  	%r214, %r55, %r213;
	shl.b32 	%r215, %r214, 3;
	shl.b32 	%r216, %r75, 2;
	and.b32  	%r217, %r209, %r55;
	shl.b32 	%r218, %r217, 3;
	min.s32 	%r76, %r218, %r54;
	min.s32 	%r77, %r215, %r54;
	add.s32 	%r219, %r77, %r216;
	min.s32 	%r78, %r219, %r54;
	add.s32 	%r220, %r78, %r216;
	min.s32 	%r79, %r220, %r54;
	sub.s32 	%r221, %r78, %r77;
	sub.s32 	%r222, %r79, %r78;
	setp.lt.s32 	%p190, %r76, %r222;
	sub.s32 	%r223, %r76, %r222;
	selp.b32 	%r474, 0, %r223, %p190;
	min.s32 	%r472, %r221, %r76;
	setp.ge.s32 	%p191, %r474, %r472;
	@%p191 bra 	$L__BB6_280;
$L__BB6_276:
	sub.s32 	%r224, %r472, %r474;
	shr.u32 	%r225, %r224, 31;
	add.s32 	%r226, %r224, %r225;
	shr.s32 	%r227, %r226, 1;
	add.s32 	%r84, %r227, %r474;
	add.s32 	%r228, %r84, %r77;
	shl.b32 	%r229, %r228, 3;
	mov.u32 	%r230, _ZZN3cub18CUB_300001_SM_10006detail10merge_sort30DeviceMergeSortBlockSortKernelINS2_10policy_hubIN6thrust24THRUST_300001_SM_1000_NS6detail15normal_iteratorINS6_10device_ptrI6float2EEEEE9Policy600ESC_PNS0_8NullTypeESC_SG_j11float2_lessSA_SF_EEvbT0_T1_T2_T3_T4_PT6_PT7_T5_NS1_7vsmem_tEE19static_temp_storage;
	add.s32 	%r231, %r230, %r229;
	ld.shared.v2.f32 	{%f441, %f442}, [%r231];
	not.b32 	%r232, %r84;
	add.s32 	%r233, %r78, %r76;
	add.s32 	%r234, %r233, %r232;
	shl.b32 	%r235, %r234, 3;
	add.s32 	%r236, %r230, %r235;
	ld.shared.v2.f32 	{%f443, %f444}, [%r236];
	setp.lt.f32 	%p193, %f443, %f441;
	mov.pred 	%p489, 0;
	@%p193 bra 	$L__BB6_279;
	setp.gt.f32 	%p195, %f443, %f441;
	mov.pred 	%p489, -1;
	@%p195 bra 	$L__BB6_279;
	setp.geu.f32 	%p489, %f444, %f442;
$L__BB6_279:
	add.s32 	%r237, %r84, 1;
	selp.b32 	%r474, %r237, %r474, %p489;
	selp.b32 	%r472, %r472, %r84, %p489;
	setp.lt.s32 	%p196, %r474, %r472;
	@%p196 bra 	$L__BB6_276;
$L__BB6_280:
	add.s32 	%r88, %r474, %r77;
	add.s32 	%r238, %r78, %r76;
	sub.s32 	%r89, %r238, %r474;
	shl.b32 	%r239, %r88, 3;
	mov.u32 	%r240, _ZZN3cub18CUB_300001_SM_10006detail10merge_sort30DeviceMergeSortBlockSortKernelINS2_10policy_hubIN6thrust24THRUST_300001_SM_1000_NS6detail15normal_iteratorINS6_10device_ptrI6float2EEEEE9Policy600ESC_PNS0_8NullTypeESC_SG_j11float2_lessSA_SF_EEvbT0_T1_T2_T3_T4_PT6_PT7_T5_NS1_7vsmem_tEE19static_temp_storage;
	add.s32 	%r90, %r240, %r239;
	ld.shared.v2.f32 	{%f943, %f944}, [%r90];
	shl.b32 	%r241, %r89, 3;
	add.s32 	%r91, %r240, %r241;
	ld.shared.v2.f32 	{%f937, %f938}, [%r91];
	setp.ge.s32 	%p198, %r89, %r79;
	mov.pred 	%p197, 0;
	mov.pred 	%p490, %p197;
	@%p198 bra 	$L__BB6_284;
	setp.ge.s32 	%p200, %r88, %r78;
	setp.lt.f32 	%p201, %f937, %f943;
	or.pred  	%p202, %p200, %p201;
	mov.pred 	%p490, -1;
	@%p202 bra 	$L__BB6_284;
	setp.gt.f32 	%p204, %f937, %f943;
	mov.pred 	%p490, %p197;
	@%p204 bra 	$L__BB6_284;
	setp.lt.f32 	%p490, %f938, %f944;
$L__BB6_284:
	selp.f32 	%f935, %f938, %f944, %p490;
	selp.f32 	%f936, %f937, %f943, %p490;
	selp.u32 	%r242, 1, 0, %p490;
	add.s32 	%r92, %r89, %r242;
	not.pred 	%p205, %p490;
	selp.u32 	%r243, 1, 0, %p205;
	add.s32 	%r93, %r88, %r243;
	@%p205 bra 	$L__BB6_286;
	ld.shared.v2.f32 	{%f937, %f938}, [%r91+8];
	bra.uni 	$L__BB6_287;
$L__BB6_286:
	ld.shared.v2.f32 	{%f943, %f944}, [%r90+8];
$L__BB6_287:
	setp.ge.s32 	%p207, %r92, %r79;
	mov.pred 	%p206, 0;
	mov.pred 	%p491, %p206;
	@%p207 bra 	$L__BB6_291;
	setp.ge.s32 	%p209, %r93, %r78;
	setp.lt.f32 	%p210, %f937, %f943;
	or.pred  	%p211, %p209, %p210;
	mov.pred 	%p491, -1;
	@%p211 bra 	$L__BB6_291;
	setp.gt.f32 	%p213, %f937, %f943;
	mov.pred 	%p491, %p206;
	@%p213 bra 	$L__BB6_291;
	setp.lt.f32 	%p491, %f938, %f944;
$L__BB6_291:
	selp.f32 	%f917, %f938, %f944, %p491;
	selp.f32 	%f918, %f937, %f943, %p491;
	selp.u32 	%r244, 1, 0, %p491;
	add.s32 	%r94, %r92, %r244;
	not.pred 	%p214, %p491;
	selp.u32 	%r245, 1, 0, %p214;
	add.s32 	%r95, %r93, %r245;
	@%p491 bra 	$L__BB6_293;
	shl.b32 	%r246, %r95, 3;
	add.s32 	%r248, %r240, %r246;
	ld.shared.v2.f32 	{%f943, %f944}, [%r248];
	bra.uni 	$L__BB6_294;
$L__BB6_293:
	shl.b32 	%r249, %r94, 3;
	add.s32 	%r251, %r240, %r249;
	ld.shared.v2.f32 	{%f937, %f938}, [%r251];
$L__BB6_294:
	setp.ge.s32 	%p216, %r94, %r79;
	mov.pred 	%p215, 0;
	mov.pred 	%p492, %p215;
	@%p216 bra 	$L__BB6_298;
	setp.ge.s32 	%p218, %r95, %r78;
	setp.lt.f32 	%p219, %f937, %f943;
	or.pred  	%p220, %p218, %p219;
	mov.pred 	%p492, -1;
	@%p220 bra 	$L__BB6_298;
	setp.gt.f32 	%p222, %f937, %f943;
	mov.pred 	%p492, %p215;
	@%p222 bra 	$L__BB6_298;
	setp.lt.f32 	%p492, %f938, %f944;
$L__BB6_298:
	selp.f32 	%f915, %f938, %f944, %p492;
	selp.f32 	%f916, %f937, %f943, %p492;
	selp.u32 	%r252, 1, 0, %p492;
	add.s32 	%r96, %r94, %r252;
	not.pred 	%p223, %p492;
	selp.u32 	%r253, 1, 0, %p223;
	add.s32 	%r97, %r95, %r253;
	@%p492 bra 	$L__BB6_300;
	shl.b32 	%r254, %r97, 3;
	mov.u32 	%r255, _ZZN3cub18CUB_300001_SM_10006detail10merge_sort30DeviceMergeSortBlockSortKernelINS2_10policy_hubIN6thrust24THRUST_300001_SM_1000_NS6detail15normal_iteratorINS6_10device_ptrI6float2EEEEE9Policy600ESC_PNS0_8NullTypeESC_SG_j11float2_lessSA_SF_EEvbT0_T1_T2_T3_T4_PT6_PT7_T5_NS1_7vsmem_tEE19static_temp_storage;
	add.s32 	%r256, %r255, %r254;
	ld.shared.v2.f32 	{%f943, %f944}, [%r256];
	bra.uni 	$L__BB6_301;
$L__BB6_300:
	shl.b32 	%r257, %r96, 3;
	mov.u32 	%r258, _ZZN3cub18CUB_300001_SM_10006detail10merge_sort30DeviceMergeSortBlockSortKernelINS2_10policy_hubIN6thrust24THRUST_300001_SM_1000_NS6detail15normal_iteratorINS6_10device_ptrI6float2EEEEE9Policy600ESC_PNS0_8NullTypeESC_SG_j11float2_lessSA_SF_EEvbT0_T1_T2_T3_T4_PT6_PT7_T5_NS1_7vsmem_tEE19static_temp_storage;
	add.s32 	%r259, %r258, %r257;
	ld.shared.v2.f32 	{%f937, %f938}, [%r259];
$L__BB6_301:
	setp.ge.s32 	%p225, %r96, %r79;
	mov.pred 	%p224, 0;
	mov.pred 	%p493, %p224;
	@%p225 bra 	$L__BB6_305;
	setp.ge.s32 	%p227, %r97, %r78;
	setp.lt.f32 	%p228, %f937, %f943;
	or.pred  	%p229, %p227, %p228;
	mov.pred 	%p493, -1;
	@%p229 bra 	$L__BB6_305;
	setp.gt.f32 	%p231, %f937, %f943;
	mov.pred 	%p493, %p224;
	@%p231 bra 	$L__BB6_305;
	setp.lt.f32 	%p493, %f938, %f944;
$L__BB6_305:
	selp.f32 	%f913, %f938, %f944, %p493;
	selp.f32 	%f914, %f937, %f943, %p493;
	selp.u32 	%r260, 1, 0, %p493;
	add.s32 	%r98, %r96, %r260;
	not.pred 	%p232, %p493;
	selp.u32 	%r261, 1, 0, %p232;
	add.s32 	%r99, %r97, %r261;
	@%p493 bra 	$L__BB6_307;
	shl.b32 	%r262, %r99, 3;
	mov.u32 	%r263, _ZZN3cub18CUB_300001_SM_10006detail10merge_sort30DeviceMergeSortBlockSortKernelINS2_10policy_hubIN6thrust24THRUST_300001_SM_1000_NS6detail15normal_iteratorINS6_10device_ptrI6float2EEEEE9Policy600ESC_PNS0_8NullTypeESC_SG_j11float2_lessSA_SF_EEvbT0_T1_T2_T3_T4_PT6_PT7_T5_NS1_7vsmem_tEE19static_temp_storage;
	add.s32 	%r264, %r263, %r262;
	ld.shared.v2.f32 	{%f943, %f944}, [%r264];
	bra.uni 	$L__BB6_308;
$L__BB6_307:
	shl.b32 	%r265, %r98, 3;
	mov.u32 	%r266, _ZZN3cub18CUB_300001_SM_10006detail10merge_sort30DeviceMergeSortBlockSortKernelINS2_10policy_hubIN6thrust24THRUST_300001_SM_1000_NS6detail15normal_iteratorINS6_10device_ptrI6float2EEEEE9Policy600ESC_PNS0_8NullTypeESC_SG_j11float2_lessSA_SF_EEvbT0_T1_T2_T3_T4_PT6_PT7_T5_NS1_7vsmem_tEE19static_temp_storage;
	add.s32 	%r267, %r266, %r265;
	ld.shared.v2.f32 	{%f937, %f938}, [%r267];
$L__BB6_308:
	setp.ge.s32 	%p234, %r98, %r79;
	mov.pred 	%p233, 0;
	mov.pred 	%p494, %p233;
	@%p234 bra 	$L__BB6_312;
	setp.ge.s32 	%p236, %r99, %r78;
	setp.lt.f32 	%p237, %f937, %f943;
	or.pred  	%p238, %p236, %p237;
	mov.pred 	%p494, -1;
	@%p238 bra 	$L__BB6_312;
	setp.gt.f32 	%p240, %f937, %f943;
	mov.pred 	%p494, %p233;
	@%p240 bra 	$L__BB6_312;
	setp.lt.f32 	%p494, %f938, %f944;
$L__BB6_312:
	selp.f32 	%f911, %f938, %f944, %p494;
	selp.f32 	%f912, %f937, %f943, %p494;
	selp.u32 	%r268, 1, 0, %p494;
	add.s32 	%r100, %r98, %r268;
	not.pred 	%p241, %p494;
	selp.u32 	%r269, 1, 0, %p241;
	add.s32 	%r101, %r99, %r269;
	@%p494 bra 	$L__BB6_314;
	shl.b32 	%r270, %r101, 3;
	mov.u32 	%r271, _ZZN3cub18CUB_300001_SM_10006detail10merge_sort30DeviceMergeSortBlockSortKernelINS2_10policy_hubIN6thrust24THRUST_300001_SM_1000_NS6detail15normal_iteratorINS6_10device_ptrI6float2EEEEE9Policy600ESC_PNS0_8NullTypeESC_SG_j11float2_lessSA_SF_EEvbT0_T1_T2_T3_T4_PT6_PT7_T5_NS1_7vsmem_tEE19static_temp_storage;
	add.s32 	%r272, %r271, %r270;
	ld.shared.v2.f32 	{%f943, %f944}, [%r272];
	bra.uni 	$L__BB6_315;
$L__BB6_314:
	shl.b32 	%r273, %r100, 3;
	mov.u32 	%r274, _ZZN3cub18CUB_300001_SM_10006detail10merge_sort30DeviceMergeSortBlockSortKernelINS2_10policy_hubIN6thrust24THRUST_300001_SM_1000_NS6detail15normal_iteratorINS6_10device_ptrI6float2EEEEE9Policy600ESC_PNS0_8NullTypeESC_SG_j11float2_lessSA_SF_EEvbT0_T1_T2_T3_T4_PT6_PT7_T5_NS1_7vsmem_tEE19static_temp_storage;
	add.s32 	%r275, %r274, %r273;
	ld.shared.v2.f32 	{%f937, %f938}, [%r275];
$L__BB6_315:
	setp.ge.s32 	%p243, %r100, %r79;
	mov.pred 	%p242, 0;
	mov.pred 	%p495, %p242;
	@%p243 bra 	$L__BB6_319;
	setp.ge.s32 	%p245, %r101, %r78;
	setp.lt.f32 	%p246, %f937, %f943;
	or.pred  	%p247, %p245, %p246;
	mov.pred 	%p495, -1;
	@%p247 bra 	$L__BB6_319;
	setp.gt.f32 	%p249, %f937, %f943;
	mov.pred 	%p495, %p242;
	@%p249 bra 	$L__BB6_319;
	setp.lt.f32 	%p495, %f938, %f944;
$L__BB6_319:
	selp.f32 	%f909, %f938, %f944, %p495;
	selp.f32 	%f910, %f937, %f943, %p495;
	selp.u32 	%r276, 1, 0, %p495;
	add.s32 	%r102, %r100, %r276;
	not.pred 	%p250, %p495;
	selp.u32 	%r277, 1, 0, %p250;
	add.s32 	%r103, %r101, %r277;
	@%p495 bra 	$L__BB6_321;
	shl.b32 	%r278, %r103, 3;
	mov.u32 	%r279, _ZZN3cub18CUB_300001_SM_10006detail10merge_sort30DeviceMergeSortBlockSortKernelINS2_10policy_hubIN6thrust24THRUST_300001_SM_1000_NS6detail15normal_iteratorINS6_10device_ptrI6float2EEEEE9Policy600ESC_PNS0_8NullTypeESC_SG_j11float2_lessSA_SF_EEvbT0_T1_T2_T3_T4_PT6_PT7_T5_NS1_7vsmem_tEE19static_temp_storage;
	add.s32 	%r280, %r279, %r278;
	ld.shared.v2.f32 	{%f943, %f944}, [%r280];
	bra.uni 	$L__BB6_322;
$L__BB6_321:
	shl.b32 	%r281, %r102, 3;
	mov.u32 	%r282, _ZZN3cub18CUB_300001_SM_10006detail10merge_sort30DeviceMergeSortBlockSortKernelINS2_10policy_hubIN6thrust24THRUST_300001_SM_1000_NS6detail15normal_iteratorINS6_10device_ptrI6float2EEEEE9Policy600ESC_PNS0_8NullTypeESC_SG_j11float2_lessSA_SF_EEvbT0_T1_T2_T3_T4_PT6_PT7_T5_NS1_7vsmem_tEE19static_temp_storage;
	add.s32 	%r283, %r282, %r281;
	ld.shared.v2.f32 	{%f937, %f938}, [%r283];
$L__BB6_322:
	setp.ge.s32 	%p252, %r102, %r79;
	mov.pred 	%p251, 0;
	mov.pred 	%p496, %p251;
	@%p252 bra 	$L__BB6_326;
	setp.ge.s32 	%p254, %r103, %r78;
	setp.lt.f32 	%p255, %f937, %f943;
	or.pred  	%p256, %p254, %p255;
	mov.pred 	%p496, -1;
	@%p256 bra 	$L__BB6_326;
	setp.gt.f32 	%p258, %f937, %f943;
	mov.pred 	%p496, %p251;
	@%p258 bra 	$L__BB6_326;
	setp.lt.f32 	%p496, %f938, %f944;
$L__BB6_326:
	selp.f32 	%f907, %f938, %f944, %p496;
	selp.f32 	%f908, %f937, %f943, %p496;
	selp.u32 	%r284, 1, 0, %p496;
	add.s32 	%r104, %r102, %r284;
	not.pred 	%p259, %p496;
	selp.u32 	%r285, 1, 0, %p259;
	add.s32 	%r105, %r103, %r285;
	@%p496 bra 	$L__BB6_328;
	shl.b32 	%r286, %r105, 3;
	mov.u32 	%r287, _ZZN3cub18CUB_300001_SM_10006detail10merge_sort30DeviceMergeSortBlockSortKernelINS2_10policy_hubIN6thrust24THRUST_300001_SM_1000_NS6detail15normal_iteratorINS6_10device_ptrI6float2EEEEE9Policy600ESC_PNS0_8NullTypeESC_SG_j11float2_lessSA_SF_EEvbT0_T1_T2_T3_T4_PT6_PT7_T5_NS1_7vsmem_tEE19static_temp_storage;
	add.s32 	%r288, %r287, %r286;
	ld.shared.v2.f32 	{%f943, %f944}, [%r288];
	bra.uni 	$L__BB6_329;
$L__BB6_328:
	shl.b32 	%r289, %r104, 3;
	mov.u32 	%r290, _ZZN3cub18CUB_300001_SM_10006detail10merge_sort30DeviceMergeSortBlockSortKernelINS2_10policy_hubIN6thrust24THRUST_300001_SM_1000_NS6detail15normal_iteratorINS6_10device_ptrI6float2EEEEE9Policy600ESC_PNS0_8NullTypeESC_SG_j11float2_lessSA_SF_EEvbT0_T1_T2_T3_T4_PT6_PT7_T5_NS1_7vsmem_tEE19static_temp_storage;
	add.s32 	%r291, %r290, %r289;
	ld.shared.v2.f32 	{%f937, %f938}, [%r291];
$L__BB6_329:
	setp.ge.s32 	%p261, %r104, %r79;
	mov.pred 	%p260, 0;
	mov.pred 	%p497, %p260;
	@%p261 bra 	$L__BB6_333;
	setp.ge.s32 	%p263, %r105, %r78;
	setp.lt.f32 	%p264, %f937, %f943;
	or.pred  	%p265, %p263, %p264;
	mov.pred 	%p497, -1;
	@%p265 bra 	$L__BB6_333;
	setp.gt.f32 	%p267, %f937, %f943;
	mov.pred 	%p497, %p260;
	@%p267 bra 	$L__BB6_333;
	setp.lt.f32 	%p497, %f938, %f944;
$L__BB6_333:
	selp.f32 	%f921, %f938, %f944, %p497;
	selp.f32 	%f922, %f937, %f943, %p497;
	shl.b32 	%r471, %r75, 1;
	setp.lt.u32 	%p268, %r75, 129;
	@%p268 bra 	$L__BB6_275;
	ld.param.s8 	%rs2, [_ZN3cub18CUB_300001_SM_10006detail10merge_sort30DeviceMergeSortBlockSortKernelINS2_10policy_hubIN6thrust24THRUST_300001_SM_1000_NS6detail15normal_iteratorINS6_10device_ptrI6float2EEEEE9Policy600ESC_PNS0_8NullTypeESC_SG_j11float2_lessSA_SF_EEvbT0_T1_T2_T3_T4_PT6_PT7_T5_NS1_7vsmem_tE_param_0];
	add.s32 	%r107, %r56, 64;
	add.s32 	%r108, %r56, 160;
	add.s32 	%r109, %r56, 128;
	add.s32 	%r110, %r56, 224;
	bar.sync 	0;
	setp.eq.s16 	%p269, %rs2, 0;
	@%p269 bra 	$L__BB6_353;
	st.shared.v2.f32 	[%r67], {%f936, %f935};
	st.shared.v2.f32 	[%r68+8], {%f918, %f917};
	st.shared.v2.f32 	[%r69+16], {%f916, %f915};
	st.shared.v2.f32 	[%r70+24], {%f914, %f913};
	st.shared.v2.f32 	[%r71+32], {%f912, %f911};
	st.shared.v2.f32 	[%r72+40], {%f910, %f909};
	st.shared.v2.f32 	[%r73+48], {%f908, %f907};
	st.shared.v2.f32 	[%r74+56], {%f922, %f921};
	bar.warp.sync 	-1;
	ld.shared.v2.f32 	{%f521, %f522}, [%r59];
	ld.shared.v2.f32 	{%f523, %f524}, [%r60+256];
	ld.shared.v2.f32 	{%f525, %f526}, [%r61+512];
	ld.shared.v2.f32 	{%f527, %f528}, [%r62+768];
	ld.shared.v2.f32 	{%f529, %f530}, [%r63+1024];
	ld.shared.v2.f32 	{%f531, %f532}, [%r64+1280];
	ld.shared.v2.f32 	{%f533, %f534}, [%r65+1536];
	ld.shared.v2.f32 	{%f535, %f536}, [%r66+1792];
	setp.eq.s32 	%p270, %r55, 0;
	@%p270 bra 	$L__BB6_336;
	bra.uni 	$L__BB6_337;
$L__BB6_336:
	st.volatile.shared.u32 	[_ZZN3cub18CUB_300001_SM_10006detail10merge_sort30DeviceMergeSortBlockSortKernelINS2_10policy_hubIN6thrust24THRUST_300001_SM_1000_NS6detail15normal_iteratorINS6_10device_ptrI6float2EEEEE9Policy600ESC_PNS0_8NullTypeESC_SG_j11float2_lessSA_SF_EEvbT0_T1_T2_T3_T4_PT6_PT7_T5_NS1_7vsmem_tEE19static_temp_storage+16896], %r54;
$L__BB6_337:
	bar.sync 	0;
	ld.volatile.shared.u32 	%r111, [_ZZN3cub18CUB_300001_SM_10006detail10merge_sort30DeviceMergeSortBlockSortKernelINS2_10policy_hubIN6thrust24THRUST_300001_SM_1000_NS6detail15normal_iteratorINS6_10device_ptrI6float2EEEEE9Policy600ESC_PNS0_8NullTypeESC_SG_j11float2_lessSA_SF_EEvbT0_T1_T2_T3_T4_PT6_PT7_T5_NS1_7vsmem_tEE19static_temp_storage+16896];
	mov.u32 	%r292, %tid.x;
	shl.b32 	%r293, %r292, 3;
	and.b32  	%r294, %r293, 7936;
	cvt.u64.u32 	%rd13, %r294;
	and.b32  	%r295, %r292, 31;
	mov.u32 	%r296, %ctaid.x;
	shl.b32 	%r297, %r296, 11;
	or.b32  	%r298, %r295, %r297;
	cvt.u64.u32 	%rd14, %r298;
	add.s64 	%rd15, %rd14, %rd13;
	setp.ge.s32 	%p271, %r56, %r111;
	shl.b64 	%rd16, %rd15, 3;
	add.s64 	%rd5, %rd2, %rd16;
	@%p271 bra 	$L__BB6_339;
	st.global.v2.f32 	[%rd5], {%f521, %f522};
$L__BB6_339:
	setp.ge.s32 	%p272, %r57, %r111;
	@%p272 bra 	$L__BB6_341;
	st.global.v2.f32 	[%rd5+256], {%f523, %f524};
$L__BB6_341:
	setp.ge.s32 	%p273, %r107, %r111;
	@%p273 bra 	$L__BB6_343;
	st.global.v2.f32 	[%rd5+512], {%f525, %f526};
$L__BB6_343:
	or.b32  	%r303, %r294, %r295;
	or.b32  	%r304, %r303, 96;
	setp.ge.s32 	%p274, %r304, %r111;
	@%p274 bra 	$L__BB6_345;
	st.global.v2.f32 	[%rd5+768], {%f527, %f528};
$L__BB6_345:
	setp.ge.s32 	%p275, %r109, %r111;
	@%p275 bra 	$L__BB6_347;
	st.global.v2.f32 	[%rd5+1024], {%f529, %f530};
$L__BB6_347:
	setp.ge.s32 	%p276, %r108, %r111;
	@%p276 bra 	$L__BB6_349;
	st.global.v2.f32 	[%rd5+1280], {%f531, %f532};
$L__BB6_349:
	setp.ge.s32 	%p277, %r58, %r111;
	@%p277 bra 	$L__BB6_351;
	st.global.v2.f32 	[%rd5+1536], {%f533, %f534};
$L__BB6_351:
	setp.ge.s32 	%p278, %r110, %r111;
	@%p278 bra 	$L__BB6_371;
	st.global.v2.f32 	[%rd5+1792], {%f535, %f536};
	bra.uni 	$L__BB6_371;
$L__BB6_353:
	st.shared.v2.f32 	[%r67], {%f936, %f935};
	st.shared.v2.f32 	[%r68+8], {%f918, %f917};
	st.shared.v2.f32 	[%r69+16], {%f916, %f915};
	st.shared.v2.f32 	[%r70+24], {%f914, %f913};
	st.shared.v2.f32 	[%r71+32], {%f912, %f911};
	st.shared.v2.f32 	[%r72+40], {%f910, %f909};
	st.shared.v2.f32 	[%r73+48], {%f908, %f907};
	st.shared.v2.f32 	[%r74+56], {%f922, %f921};
	bar.warp.sync 	-1;
	ld.shared.v2.f32 	{%f537, %f538}, [%r59];
	ld.shared.v2.f32 	{%f539, %f540}, [%r60+256];
	ld.shared.v2.f32 	{%f541, %f542}, [%r61+512];
	ld.shared.v2.f32 	{%f543, %f544}, [%r62+768];
	ld.shared.v2.f32 	{%f545, %f546}, [%r63+1024];
	ld.shared.v2.f32 	{%f547, %f548}, [%r64+1280];
	ld.shared.v2.f32 	{%f549, %f550}, [%r65+1536];
	ld.shared.v2.f32 	{%f551, %f552}, [%r66+1792];
	setp.eq.s32 	%p279, %r55, 0;
	@%p279 bra 	$L__BB6_354;
	bra.uni 	$L__BB6_355;
$L__BB6_354:
	st.volatile.shared.u32 	[_ZZN3cub18CUB_300001_SM_10006detail10merge_sort30DeviceMergeSortBlockSortKernelINS2_10policy_hubIN6thrust24THRUST_300001_SM_1000_NS6detail15normal_iteratorINS6_10device_ptrI6float2EEEEE9Policy600ESC_PNS0_8NullTypeESC_SG_j11float2_lessSA_SF_EEvbT0_T1_T2_T3_T4_PT6_PT7_T5_NS1_7vsmem_tEE19static_temp_storage+16896], %r54;
$L__BB6_355:
	ld.param.u64 	%rd34, [_ZN3cub18CUB_300001_SM_10006detail10merge_sort30DeviceMergeSortBlockSortKernelINS2_10policy_hubIN6thrust24THRUST_300001_SM_1000_NS6detail15normal_iteratorINS6_10device_ptrI6float2EEEEE9Policy600ESC_PNS0_8NullTypeESC_SG_j11float2_lessSA_SF_EEvbT0_T1_T2_T3_T4_PT6_PT7_T5_NS1_7vsmem_tE_param_6];
	bar.sync 	0;
	ld.volatile.shared.u32 	%r112, [_ZZN3cub18CUB_300001_SM_10006detail10merge_sort30DeviceMergeSortBlockSortKernelINS2_10policy_hubIN6thrust24THRUST_300001_SM_1000_NS6detail15normal_iteratorINS6_10device_ptrI6float2EEEEE9Policy600ESC_PNS0_8NullTypeESC_SG_j11float2_lessSA_SF_EEvbT0_T1_T2_T3_T4_PT6_PT7_T5_NS1_7vsmem_tEE19static_temp_storage+16896];
	setp.ge.s32 	%p280, %r56, %r112;
	cvt.u64.u32 	%rd17, %r56;
	mov.u32 	%r305, %ctaid.x;
	shl.b32 	%r306, %r305, 11;
	cvt.u64.u32 	%rd18, %r306;
	add.s64 	%rd19, %rd17, %rd18;
	cvta.to.global.u64 	%rd20, %rd34;
	shl.b64 	%rd21, %rd19, 3;
	add.s64 	%rd6, %rd20, %rd21;
	@%p280 bra 	$L__BB6_357;
	st.global.v2.f32 	[%rd6], {%f537, %f538};
$L__BB6_357:
	setp.ge.s32 	%p281, %r57, %r112;
	@%p281 bra 	$L__BB6_359;
	st.global.v2.f32 	[%rd6+256], {%f539, %f540};
$L__BB6_359:
	setp.ge.s32 	%p282, %r107, %r112;
	@%p282 bra 	$L__BB6_361;
	st.global.v2.f32 	[%rd6+512], {%f541, %f542};
$L__BB6_361:
	mov.u32 	%r307, %tid.x;
	shl.b32 	%r308, %r307, 3;
	and.b32  	%r309, %r308, 7936;
	and.b32  	%r310, %r307, 31;
	or.b32  	%r311, %r309, %r310;
	or.b32  	%r312, %r311, 96;
	setp.ge.s32 	%p283, %r312, %r112;
	@%p283 bra 	$L__BB6_363;
	st.global.v2.f32 	[%rd6+768], {%f543, %f544};
$L__BB6_363:
	setp.ge.s32 	%p284, %r109, %r112;
	@%p284 bra 	$L__BB6_365;
	st.global.v2.f32 	[%rd6+1024], {%f545, %f546};
$L__BB6_365:
	setp.ge.s32 	%p285, %r108, %r112;
	@%p285 bra 	$L__BB6_367;
	st.global.v2.f32 	[%rd6+1280], {%f547, %f548};
$L__BB6_367:
	setp.ge.s32 	%p286, %r58, %r112;
	@%p286 bra 	$L__BB6_369;
	st.global.v2.f32 	[%rd6+1536], {%f549, %f550};
$L__BB6_369:
	setp.ge.s32 	%p287, %r110, %r112;
	@%p287 bra 	$L__BB6_371;
	st.global.v2.f32 	[%rd6+1792], {%f551, %f552};
$L__BB6_371:
	ret;

}
	// .globl	_ZN3cub18CUB_300001_SM_10006detail10merge_sort30DeviceMergeSortPartitionKernelIN6thrust24THRUST_300001_SM_1000_NS6detail15normal_iteratorINS5_10device_ptrI6float2EEEEj11float2_lessS9_EEvbT_PT2_T0_SG_PSG_T1_SG_i
.visible .entry _ZN3cub18CUB_300001_SM_10006detail10merge_sort30DeviceMergeSortPartitionKernelIN6thrust24THRUST_300001_SM_1000_NS6detail15normal_iteratorINS5_10device_ptrI6float2EEEEj11float2_lessS9_EEvbT_PT2_T0_SG_PSG_T1_SG_i(
	.param .u8 _ZN3cub18CUB_300001_SM_10006detail10merge_sort30DeviceMergeSortPartitionKernelIN6thrust24THRUST_300001_SM_1000_NS6detail15normal_iteratorINS5_10device_ptrI6float2EEEEj11float2_lessS9_EEvbT_PT2_T0_SG_PSG_T1_SG_i_param_0,
	.param .align 8 .b8 _ZN3cub18CUB_300001_SM_10006detail10merge_sort30DeviceMergeSortPartitionKernelIN6thrust24THRUST_300001_SM_1000_NS6detail15normal_iteratorINS5_10device_ptrI6float2EEEEj11float2_lessS9_EEvbT_PT2_T0_SG_PSG_T1_SG_i_param_1[8],
	.param .u64 .ptr .align 1 _ZN3cub18CUB_300001_SM_10006detail10merge_sort30DeviceMergeSortPartitionKernelIN6thrust24THRUST_300001_SM_1000_NS6detail15normal_iteratorINS5_10device_ptrI6float2EEEEj11float2_lessS9_EEvbT_PT2_T0_SG_PSG_T1_SG_i_param_2,
	.param .u32 _ZN3cub18CUB_300001_SM_10006detail10merge_sort30DeviceMergeSortPartitionKernelIN6thrust24THRUST_300001_SM_1000_NS6detail15normal_iteratorINS5_10device_ptrI6float2EEEEj11float2_lessS9_EEvbT_PT2_T0_SG_PSG_T1_SG_i_param_3,
	.param .u32 _ZN3cub18CUB_300001_SM_10006detail10merge_sort30DeviceMergeSortPartitionKernelIN6thrust24THRUST_300001_SM_1000_NS6detail15normal_iteratorINS5_10device_ptrI6float2EEEEj11float2_lessS9_EEvbT_PT2_T0_SG_PSG_T1_SG_i_param_4,
	.param .u64 .ptr .align 1 _ZN3cub18CUB_300001_SM_10006detail10merge_sort30DeviceMergeSortPartitionKernelIN6thrust24THRUST_300001_SM_1000_NS6detail15normal_iteratorINS5_10device_ptrI6float2EEEEj11float2_lessS9_EEvbT_PT2_T0_SG_PSG_T1_SG_i_param_5,
	.param .align 1 .b8 _ZN3cub18CUB_300001_SM_10006detail10merge_sort30DeviceMergeSortPartitionKernelIN6thrust24THRUST_300001_SM_1000_NS6detail15normal_iteratorINS5_10device_ptrI6float2EEEEj11float2_lessS9_EEvbT_PT2_T0_SG_PSG_T1_SG_i_param_6[1],
	.param .u32 _ZN3cub18CUB_300001_SM_10006detail10merge_sort30DeviceMergeSortPartitionKernelIN6thrust24THRUST_300001_SM_1000_NS6detail15normal_iteratorINS5_10device_ptrI6float2EEEEj11float2_lessS9_EEvbT_PT2_T0_SG_PSG_T1_SG_i_param_7,
	.param .u32 _ZN3cub18CUB_300001_SM_10006detail10merge_sort30DeviceMergeSortPartitionKernelIN6thrust24THRUST_300001_SM_1000_NS6detail15normal_iteratorINS5_10device_ptrI6float2EEEEj11float2_lessS9_EEvbT_PT2_T0_SG_PSG_T1_SG_i_param_8
)
{
	.reg .pred 	%p<22>;
	.reg .b16 	%rs<2>;
	.reg .b32 	%r<66>;
	.reg .b32 	%f<9>;
	.reg .b64 	%rd<32>;

	ld.param.u64 	%rd9, [_ZN3cub18CUB_300001_SM_10006detail10merge_sort30DeviceMergeSortPartitionKernelIN6thrust24THRUST_300001_SM_1000_NS6detail15normal_iteratorINS5_10device_ptrI6float2EEEEj11float2_lessS9_EEvbT_PT2_T0_SG_PSG_T1_SG_i_param_1];
	ld.param.s8 	%rs1, [_ZN3cub18CUB_300001_SM_10006detail10merge_sort30DeviceMergeSortPartitionKernelIN6thrust24THRUST_300001_SM_1000_NS6detail15normal_iteratorINS5_10device_ptrI6float2EEEEj11float2_lessS9_EEvbT_PT2_T0_SG_PSG_T1_SG_i_param_0];
	ld.param.u64 	%rd10, [_ZN3cub18CUB_300001_SM_10006detail10merge_sort30DeviceMergeSortPartitionKernelIN6thrust24THRUST_300001_SM_1000_NS6detail15normal_iteratorINS5_10device_ptrI6float2EEEEj11float2_lessS9_EEvbT_PT2_T0_SG_PSG_T1_SG_i_param_2];
	ld.param.u32 	%r22, [_ZN3cub18CUB_300001_SM_10006detail10merge_sort30DeviceMergeSortPartitionKernelIN6thrust24THRUST_300001_SM_1000_NS6detail15normal_iteratorINS5_10device_ptrI6float2EEEEj11float2_lessS9_EEvbT_PT2_T0_SG_PSG_T1_SG_i_param_3];
	ld.param.u32 	%r23, [_ZN3cub18CUB_300001_SM_10006detail10merge_sort30DeviceMergeSortPartitionKernelIN6thrust24THRUST_300001_SM_1000_NS6detail15normal_iteratorINS5_10device_ptrI6float2EEEEj11float2_lessS9_EEvbT_PT2_T0_SG_PSG_T1_SG_i_param_4];
	ld.param.u64 	%rd11, [_ZN3cub18CUB_300001_SM_10006detail10merge_sort30DeviceMergeSortPartitionKernelIN6thrust24THRUST_300001_SM_1000_NS6detail15normal_iteratorINS5_10device_ptrI6float2EEEEj11float2_lessS9_EEvbT_PT2_T0_SG_PSG_T1_SG_i_param_5];
	ld.param.u32 	%r24, [_ZN3cub18CUB_300001_SM_10006detail10merge_sort30DeviceMergeSortPartitionKernelIN6thrust24THRUST_300001_SM_1000_NS6detail15normal_iteratorINS5_10device_ptrI6float2EEEEj11float2_lessS9_EEvbT_PT2_T0_SG_PSG_T1_SG_i_param_7];
	ld.param.u32 	%r25, [_ZN3cub18CUB_300001_SM_10006detail10merge_sort30DeviceMergeSortPartitionKernelIN6thrust24THRUST_300001_SM_1000_NS6detail15normal_iteratorINS5_10device_ptrI6float2EEEEj11float2_lessS9_EEvbT_PT2_T0_SG_PSG_T1_SG_i_param_8];
	cvta.to.global.u64 	%rd1, %rd11;
	mov.u32 	%r26, %ntid.x;
	mov.u32 	%r27, %ctaid.x;
	mov.u32 	%r28, %tid.x;
	mad.lo.s32 	%r1, %r26, %r27, %r28;
	setp.ge.u32 	%p5, %r1, %r23;
	@%p5 bra 	$L__BB7_17;
	shr.u32 	%r29, %r24, 1;
	add.s32 	%r2, %r24, -1;
	neg.s32 	%r30, %r24;
	and.b32  	%r31, %r1, %r30;
	mul.lo.s32 	%r32, %r25, %r31;
	mul.lo.s32 	%r33, %r25, %r29;
	min.u32 	%r3, %r32, %r22;
	not.b32 	%r34, %r32;
	min.u32 	%r35, %r33, %r34;
	add.s32 	%r36, %r35, %r32;
	min.u32 	%r4, %r36, %r22;
	not.b32 	%r37, %r4;
	min.u32 	%r38, %r33, %r37;
	add.s32 	%r39, %r38, %r4;
	min.u32 	%r5, %r39, %r22;
	// begin inline asm
	griddepcontrol.wait;
	// end inline asm
	add.s32 	%r40, %r1, 1;
	setp.ne.s32 	%p6, %r40, %r23;
	@%p6 bra 	$L__BB7_3;
	mul.wide.u32 	%rd30, %r1, 4;
	add.s64 	%rd31, %rd1, %rd30;
	st.global.u32 	[%rd31], %r4;
	bra.uni 	$L__BB7_17;
$L__BB7_3:
	sub.s32 	%r41, %r5, %r3;
	and.b32  	%r42, %r2, %r1;
	mul.lo.s32 	%r43, %r42, %r25;
	min.u32 	%r6, %r43, %r41;
	setp.eq.s16 	%p7, %rs1, 0;
	@%p7 bra 	$L__BB7_10;
	sub.s32 	%r44, %r4, %r3;
	sub.s32 	%r45, %r5, %r4;
	max.u32 	%r46, %r6, %r45;
	sub.s32 	%r65, %r46, %r45;
	min.u32 	%r61, %r44, %r6;
	setp.ge.u32 	%p8, %r65, %r61;
	@%p8 bra 	$L__BB7_16;
	cvta.to.global.u64 	%rd3, %rd9;
	cvt.u64.u32 	%rd4, %r4;
	cvt.u64.u32 	%rd5, %r3;
$L__BB7_6:
	sub.s32 	%r47, %r61, %r65;
	shr.u32 	%r48, %r47, 1;
	add.s32 	%r11, %r48, %r65;
	cvt.u64.u32 	%rd12, %r11;
	add.s64 	%rd13, %rd12, %rd5;
	shl.b64 	%rd14, %rd13, 3;
	add.s64 	%rd15, %rd3, %rd14;
	ld.global.v2.f32 	{%f1, %f2}, [%rd15];
	not.b32 	%r49, %r11;
	add.s32 	%r50, %r6, %r49;
	cvt.u64.u32 	%rd16, %r50;
	add.s64 	%rd17, %rd16, %rd4;
	shl.b64 	%rd18, %rd17, 3;
	add.s64 	%rd19, %rd3, %rd18;
	ld.global.v2.f32 	{%f3, %f4}, [%rd19];
	setp.lt.f32 	%p10, %f3, %f1;
	mov.pred 	%p20, 0;
	@%p10 bra 	$L__BB7_9;
	setp.gt.f32 	%p12, %f3, %f1;
	mov.pred 	%p20, -1;
	@%p12 bra 	$L__BB7_9;
	setp.geu.f32 	%p20, %f4, %f2;
$L__BB7_9:
	add.s32 	%r51, %r11, 1;
	selp.b32 	%r65, %r51, %r65, %p20;
	selp.b32 	%r61, %r61, %r11, %p20;
	setp.lt.u32 	%p13, %r65, %r61;
	@%p13 bra 	$L__BB7_6;
	bra.uni 	$L__BB7_16;
$L__BB7_10:
	sub.s32 	%r52, %r4, %r3;
	sub.s32 	%r53, %r5, %r4;
	max.u32 	%r54, %r6, %r53;
	sub.s32 	%r65, %r54, %r53;
	min.u32 	%r63, %r52, %r6;
	setp.ge.u32 	%p14, %r65, %r63;
	@%p14 bra 	$L__BB7_16;
	cvta.to.global.u64 	%rd6, %rd10;
	cvt.u64.u32 	%rd7, %r4;
	cvt.u64.u32 	%rd8, %r3;
$L__BB7_12:
	sub.s32 	%r55, %r63, %r65;
	shr.u32 	%r56, %r55, 1;
	add.s32 	%r18, %r56, %r65;
	cvt.u64.u32 	%rd20, %r18;
	add.s64 	%rd21, %rd20, %rd8;
	shl.b64 	%rd22, %rd21, 3;
	add.s64 	%rd23, %rd6, %rd22;
	ld.global.v2.f32 	{%f5, %f6}, [%rd23];
	not.b32 	%r57, %r18;
	add.s32 	%r58, %r6, %r57;
	cvt.u64.u32 	%rd24, %r58;
	add.s64 	%rd25, %rd24, %rd7;
	shl.b64 	%rd26, %rd25, 3;
	add.s64 	%rd27, %rd6, %rd26;
	ld.global.v2.f32 	{%f7, %f8}, [%rd27];
	setp.lt.f32 	%p16, %f7, %f5;
	mov.pred 	%p21, 0;
	@%p16 bra 	$L__BB7_15;
	setp.gt.f32 	%p18, %f7, %f5;
	mov.pred 	%p21, -1;
	@%p18 bra 	$L__BB7_15;
	setp.geu.f32 	%p21, %f8, %f6;
$L__BB7_15:
	add.s32 	%r59, %r18, 1;
	selp.b32 	%r65, %r59, %r65, %p21;
	selp.b32 	%r63, %r63, %r18, %p21;
	setp.lt.u32 	%p19, %r65, %r63;
	@%p19 bra 	$L__BB7_12;
$L__BB7_16:
	add.s32 	%r60, %r65, %r3;
	mul.wide.u32 	%rd28, %r1, 4;
	add.s64 	%rd29, %rd1, %rd28;
	st.global.u32 	[%rd29], %r60;
$L__BB7_17:
	ret;

}
	// .globl	_ZN3cub18CUB_300001_SM_10006detail10merge_sort26DeviceMergeSortMergeKernelINS2_10policy_hubIN6thrust24THRUST_300001_SM_1000_NS6detail15normal_iteratorINS6_10device_ptrI6float2EEEEE9Policy600ESC_PNS0_8NullTypeESC_SG_j11float2_lessSA_SF_EEvbT2_T3_T4_PT6_PT7_T5_PSK_SK_NS1_7vsmem_tE
.visible .entry _ZN3cub18CUB_300001_SM_10006detail10merge_sort26DeviceMergeSortMergeKernelINS2_10policy_hubIN6thrust24THRUST_300001_SM_1000_NS6detail15normal_iteratorINS6_10device_ptrI6float2EEEEE9Policy600ESC_PNS0_8NullTypeESC_SG_j11float2_lessSA_SF_EEvbT2_T3_T4_PT6_PT7_T5_PSK_SK_NS1_7vsmem_tE(
	.param .u8 _ZN3cub18CUB_300001_SM_10006detail10merge_sort26DeviceMergeSortMergeKernelINS2_10policy_hubIN6thrust24THRUST_300001_SM_1000_NS6detail15normal_iteratorINS6_10device_ptrI6float2EEEEE9Policy600ESC_PNS0_8NullTypeESC_SG_j11float2_lessSA_SF_EEvbT2_T3_T4_PT6_PT7_T5_PSK_SK_NS1_7vsmem_tE_param_0,
	.param .align 8 .b8 _ZN3cub18CUB_300001_SM_10006detail10merge_sort26DeviceMergeSortMergeKernelINS2_10policy_hubIN6thrust24THRUST_300001_SM_1000_NS6detail15normal_iteratorINS6_10device_ptrI6float2EEEEE9Policy600ESC_PNS0_8NullTypeESC_SG_j11float2_lessSA_SF_EEvbT2_T3_T4_PT6_PT7_T5_PSK_SK_NS1_7vsmem_tE_param_1[8],
	.param .u64 .ptr .align 1 _ZN3cub18CUB_300001_SM_10006detail10merge_sort26DeviceMergeSortMergeKernelINS2_10policy_hubIN6thrust24THRUST_300001_SM_1000_NS6detail15normal_iteratorINS6_10device_ptrI6float2EEEEE9Policy600ESC_PNS0_8NullTypeESC_SG_j11float2_lessSA_SF_EEvbT2_T3_T4_PT6_PT7_T5_PSK_SK_NS1_7vsmem_tE_param_2,
	.param .u32 _ZN3cub18CUB_300001_SM_10006detail10merge_sort26DeviceMergeSortMergeKernelINS2_10policy_hubIN6thrust24THRUST_300001_SM_1000_NS6detail15normal_iteratorINS6_10device_ptrI6float2EEEEE9Policy600ESC_PNS0_8NullTypeESC_SG_j11float2_lessSA_SF_EEvbT2_T3_T4_PT6_PT7_T5_PSK_SK_NS1_7vsmem_tE_param_3,
	.param .u64 .ptr .align 1 _ZN3cub18CUB_300001_SM_10006detail10merge_sort26DeviceMergeSortMergeKernelINS2_10policy_hubIN6thrust24THRUST_300001_SM_1000_NS6detail15normal_iteratorINS6_10device_ptrI6float2EEEEE9Policy600ESC_PNS0_8NullTypeESC_SG_j11float2_lessSA_SF_EEvbT2_T3_T4_PT6_PT7_T5_PSK_SK_NS1_7vsmem_tE_param_4,
	.param .u64 .ptr .align 1 _ZN3cub18CUB_300001_SM_10006detail10merge_sort26DeviceMergeSortMergeKernelINS2_10policy_hubIN6thrust24THRUST_300001_SM_1000_NS6detail15normal_iteratorINS6_10device_ptrI6float2EEEEE9Policy600ESC_PNS0_8NullTypeESC_SG_j11float2_lessSA_SF_EEvbT2_T3_T4_PT6_PT7_T5_PSK_SK_NS1_7vsmem_tE_param_5,
	.param .align 1 .b8 _ZN3cub18CUB_300001_SM_10006detail10merge_sort26DeviceMergeSortMergeKernelINS2_10policy_hubIN6thrust24THRUST_300001_SM_1000_NS6detail15normal_iteratorINS6_10device_ptrI6float2EEEEE9Policy600ESC_PNS0_8NullTypeESC_SG_j11float2_lessSA_SF_EEvbT2_T3_T4_PT6_PT7_T5_PSK_SK_NS1_7vsmem_tE_param_6[1],
	.param .u64 .ptr .align 1 _ZN3cub18CUB_300001_SM_10006detail10merge_sort26DeviceMergeSortMergeKernelINS2_10policy_hubIN6thrust24THRUST_300001_SM_1000_NS6detail15normal_iteratorINS6_10device_ptrI6float2EEEEE9Policy600ESC_PNS0_8NullTypeESC_SG_j11float2_lessSA_SF_EEvbT2_T3_T4_PT6_PT7_T5_PSK_SK_NS1_7vsmem_tE_param_7,
	.param .u32 _ZN3cub18CUB_300001_SM_10006detail10merge_sort26DeviceMergeSortMergeKernelINS2_10policy_hubIN6thrust24THRUST_300001_SM_1000_NS6detail15normal_iteratorINS6_10device_ptrI6float2EEEEE9Policy600ESC_PNS0_8NullTypeESC_SG_j11float2_lessSA_SF_EEvbT2_T3_T4_PT6_PT7_T5_PSK_SK_NS1_7vsmem_tE_param_8,
	.param .align 8 .b8 _ZN3cub18CUB_300001_SM_10006detail10merge_sort26DeviceMergeSortMergeKernelINS2_10policy_hubIN6thrust24THRUST_300001_SM_1000_NS6detail15normal_iteratorINS6_10device_ptrI6float2EEEEE9Policy600ESC_PNS0_8NullTypeESC_SG_j11float2_lessSA_SF_EEvbT2_T3_T4_PT6_PT7_T5_PSK_SK_NS1_7vsmem_tE_param_9[8]
)
.maxntid 256
{
	.reg .pred 	%p<286>;
	.reg .b16 	%rs<2>;
	.reg .b32 	%r<517>;
	.reg .b32 	%f<601>;
	.reg .b64 	%rd<91>;
	// demoted variable
	.shared .align 16 .b8 _ZZN3cub18CUB_300001_SM_10006detail10merge_sort26DeviceMergeSortMergeKernelINS2_10policy_hubIN6thrust24THRUST_300001_SM_1000_NS6detail15normal_iteratorINS6_10device_ptrI6float2EEEEE9Policy600ESC_PNS0_8NullTypeESC_SG_j11float2_lessSA_SF_EEvbT2_T3_T4_PT6_PT7_T5_PSK_SK_NS1_7vsmem_tEE19static_temp_storage[16912];
	ld.param.s8 	%rs1, [_ZN3cub18CUB_300001_SM_10006detail10merge_sort26DeviceMergeSortMergeKernelINS2_10policy_hubIN6thrust24THRUST_300001_SM_1000_NS6detail15normal_iteratorINS6_10device_ptrI6float2EEEEE9Policy600ESC_PNS0_8NullTypeESC_SG_j11float2_lessSA_SF_EEvbT2_T3_T4_PT6_PT7_T5_PSK_SK_NS1_7vsmem_tE_param_0];
	ld.param.u64 	%rd14, [_ZN3cub18CUB_300001_SM_10006detail10merge_sort26DeviceMergeSortMergeKernelINS2_10policy_hubIN6thrust24THRUST_300001_SM_1000_NS6detail15normal_iteratorINS6_10device_ptrI6float2EEEEE9Policy600ESC_PNS0_8NullTypeESC_SG_j11float2_lessSA_SF_EEvbT2_T3_T4_PT6_PT7_T5_PSK_SK_NS1_7vsmem_tE_param_1];
	ld.param.u32 	%r96, [_ZN3cub18CUB_300001_SM_10006detail10merge_sort26DeviceMergeSortMergeKernelINS2_10policy_hubIN6thrust24THRUST_300001_SM_1000_NS6detail15normal_iteratorINS6_10device_ptrI6float2EEEEE9Policy600ESC_PNS0_8NullTypeESC_SG_j11float2_lessSA_SF_EEvbT2_T3_T4_PT6_PT7_T5_PSK_SK_NS1_7vsmem_tE_param_3];
	ld.param.u64 	%rd15, [_ZN3cub18CUB_300001_SM_10006detail10merge_sort26DeviceMergeSortMergeKernelINS2_10policy_hubIN6thrust24THRUST_300001_SM_1000_NS6detail15normal_iteratorINS6_10device_ptrI6float2EEEEE9Policy600ESC_PNS0_8NullTypeESC_SG_j11float2_lessSA_SF_EEvbT2_T3_T4_PT6_PT7_T5_PSK_SK_NS1_7vsmem_tE_param_4];
	ld.param.u64 	%rd16, [_ZN3cub18CUB_300001_SM_10006detail10merge_sort26DeviceMergeSortMergeKernelINS2_10policy_hubIN6thrust24THRUST_300001_SM_1000_NS6detail15normal_iteratorINS6_10device_ptrI6float2EEEEE9Policy600ESC_PNS0_8NullTypeESC_SG_j11float2_lessSA_SF_EEvbT2_T3_T4_PT6_PT7_T5_PSK_SK_NS1_7vsmem_tE_param_7];
	ld.param.u32 	%r97, [_ZN3cub18CUB_300001_SM_10006detail10merge_sort26DeviceMergeSortMergeKernelINS2_10policy_hubIN6thrust24THRUST_300001_SM_1000_NS6detail15normal_iteratorINS6_10device_ptrI6float2EEEEE9Policy600ESC_PNS0_8NullTypeESC_SG_j11float2_lessSA_SF_EEvbT2_T3_T4_PT6_PT7_T5_PSK_SK_NS1_7vsmem_tE_param_8];
	cvta.to.global.u64 	%rd1, %rd15;
	cvta.to.global.u64 	%rd2, %rd16;
	cvta.to.global.u64 	%rd3, %rd14;
	mov.u32 	%r1, %ctaid.x;
	mov.u32 	%r98, %nctaid.x;
	shl.b32 	%r2, %r1, 11;
	mov.u32 	%r3, %tid.x;
	add.s32 	%r99, %r98, -1;
	setp.ge.u32 	%p37, %r1, %r99;
	@%p37 bra 	$L__BB8_112;
	mul.wide.u32 	%rd53, %r1, 4;
	add.s64 	%rd54, %rd2, %rd53;
	ld.global.u32 	%r304, [%rd54];
	ld.global.u32 	%r305, [%rd54+4];
	neg.s32 	%r306, %r97;
	and.b32  	%r307, %r1, %r306;
	shl.b32 	%r4, %r307, 11;
	shl.b32 	%r308, %r97, 10;
	and.b32  	%r5, %r308, -2048;
	sub.s32 	%r309, %r1, %r307;
	shl.b32 	%r310, %r309, 11;
	sub.s32 	%r6, %r304, %r4;
	sub.s32 	%r311, %r305, %r4;
	sub.s32 	%r312, %r96, %r4;
	max.u32 	%r313, %r312, %r5;
	sub.s32 	%r314, %r313, %r5;
	sub.s32 	%r315, %r310, %r6;
	min.u32 	%r7, %r315, %r314;
	setp.eq.s32 	%p170, %r310, -2048;
	selp.b32 	%r316, 2047, 2048, %p170;
	add.s32 	%r317, %r316, %r310;
	sub.s32 	%r318, %r317, %r311;
	or.b32  	%r319, %r1, %r306;
	setp.eq.s32 	%p171, %r319, -1;
	min.u32 	%r320, %r5, %r312;
	selp.b32 	%r321, %r320, %r311, %p171;
	selp.b32 	%r322, %r5, %r318, %p171;
	min.u32 	%r8, %r322, %r314;
	sub.s32 	%r9, %r321, %r6;
	// begin inline asm
	griddepcontrol.wait;
	// end inline asm
	setp.eq.s16 	%p172, %rs1, 0;
	@%p172 bra 	$L__BB8_26;
	cvt.u64.u32 	%rd55, %r4;
	cvt.u64.u32 	%rd56, %r6;
	add.s64 	%rd57, %rd56, %rd55;
	cvt.u64.u32 	%rd58, %r5;
	add.s64 	%rd59, %rd55, %rd58;
	cvt.u64.u32 	%rd60, %r7;
	add.s64 	%rd61, %rd59, %rd60;
	setp.ge.s32 	%p173, %r3, %r9;
	cvt.u64.u32 	%rd62, %r3;
	add.s64 	%rd63, %rd57, %rd62;
	shl.b64 	%rd64, %rd63, 3;
	add.s64 	%rd4, %rd3, %rd64;
	sub.s32 	%r323, %r3, %r9;
	cvt.s64.s32 	%rd65, %r323;
	add.s64 	%rd66, %rd61, %rd65;
	shl.b64 	%rd67, %rd66, 3;
	add.s64 	%rd5, %rd3, %rd67;
	@%p173 bra 	$L__BB8_4;
	ld.global.v2.f32 	{%f500, %f499}, [%rd4];
	bra.uni 	$L__BB8_5;
$L__BB8_4:
	ld.global.v2.f32 	{%f500, %f499}, [%rd5];
$L__BB8_5:
	add.s32 	%r324, %r3, 256;
	setp.lt.s32 	%p174, %r324, %r9;
	@%p174 bra 	$L__BB8_7;
	ld.global.v2.f32 	{%f498, %f497}, [%rd5+2048];
	bra.uni 	$L__BB8_8;
$L__BB8_7:
	ld.global.v2.f32 	{%f498, %f497}, [%rd4+2048];
$L__BB8_8:
	add.s32 	%r325, %r3, 512;
	setp.lt.s32 	%p175, %r325, %r9;
	@%p175 bra 	$L__BB8_10;
	ld.global.v2.f32 	{%f496, %f495}, [%rd5+4096];
	bra.uni 	$L__BB8_11;
$L__BB8_10:
	ld.global.v2.f32 	{%f496, %f495}, [%rd4+4096];
$L__BB8_11:
	add.s32 	%r326, %r3, 768;
	setp.lt.s32 	%p176, %r326, %r9;
	@%p176 bra 	$L__BB8_13;
	ld.global.v2.f32 	{%f494, %f493}, [%rd5+6144];
	bra.uni 	$L__BB8_14;
$L__BB8_13:
	ld.global.v2.f32 	{%f494, %f493}, [%rd4+6144];
$L__BB8_14:
	or.b32  	%r327, %r3, 1024;
	setp.lt.s32 	%p177, %r327, %r9;
	@%p177 bra 	$L__BB8_16;
	ld.global.v2.f32 	{%f492, %f491}, [%rd5+8192];
	bra.uni 	$L__BB8_17;
$L__BB8_16:
	ld.global.v2.f32 	{%f492, %f491}, [%rd4+8192];
$L__BB8_17:
	add.s32 	%r328, %r3, 1280;
	setp.lt.s32 	%p178, %r328, %r9;
	@%p178 bra 	$L__BB8_19;
	ld.global.v2.f32 	{%f490, %f489}, [%rd5+10240];
	bra.uni 	$L__BB8_20;
$L__BB8_19:
	ld.global.v2.f32 	{%f490, %f489}, [%rd4+10240];
$L__BB8_20:
	add.s32 	%r329, %r3, 1536;
	setp.lt.s32 	%p179, %r329, %r9;
	@%p179 bra 	$L__BB8_22;
	ld.global.v2.f32 	{%f488, %f487}, [%rd5+12288];
	bra.uni 	$L__BB8_23;
$L__BB8_22:
	ld.global.v2.f32 	{%f488, %f487}, [%rd4+12288];
$L__BB8_23:
	add.s32 	%r330, %r3, 1792;
	setp.lt.s32 	%p180, %r330, %r9;
	@%p180 bra 	$L__BB8_25;
	ld.global.v2.f32 	{%f486, %f485}, [%rd5+14336];
	bra.uni 	$L__BB8_50;
$L__BB8_25:
	ld.global.v2.f32 	{%f486, %f485}, [%rd4+14336];
	bra.uni 	$L__BB8_50;
$L__BB8_26:
	cvt.u64.u32 	%rd68, %r4;
	cvt.u64.u32 	%rd69, %r6;
	add.s64 	%rd70, %rd69, %rd68;
	cvt.u64.u32 	%rd71, %r5;
	add.s64 	%rd72, %rd68, %rd71;
	cvt.u64.u32 	%rd73, %r7;
	add.s64 	%rd74, %rd72, %rd73;
	setp.ge.s32 	%p181, %r3, %r9;
	cvt.u64.u32 	%rd75, %r3;
	add.s64 	%rd76, %rd70, %rd75;
	shl.b64 	%rd77, %rd76, 3;
	add.s64 	%rd6, %rd1, %rd77;
	sub.s32 	%r331, %r3, %r9;
	cvt.s64.s32 	%rd78, %r331;
	add.s64 	%rd79, %rd74, %rd78;
	shl.b64 	%rd80, %rd79, 3;
	add.s64 	%rd7, %rd1, %rd80;
	@%p181 bra 	$L__BB8_28;
	ld.global.v2.f32 	{%f500, %f499}, [%rd6];
	bra.uni 	$L__BB8_29;
$L__BB8_28:
	ld.global.v2.f32 	{%f500, %f499}, [%rd7];
$L__BB8_29:
	add.s32 	%r332, %r3, 256;
	setp.lt.s32 	%p182, %r332, %r9;
	@%p182 bra 	$L__BB8_31;
	ld.global.v2.f32 	{%f498, %f497}, [%rd7+2048];
	bra.uni 	$L__BB8_32;
$L__BB8_31:
	ld.global.v2.f32 	{%f498, %f497}, [%rd6+2048];
$L__BB8_32:
	add.s32 	%r333, %r3, 512;
	setp.lt.s32 	%p183, %r333, %r9;
	@%p183 bra 	$L__BB8_34;
	ld.global.v2.f32 	{%f496, %f495}, [%rd7+4096];
	bra.uni 	$L__BB8_35;
$L__BB8_34:
	ld.global.v2.f32 	{%f496, %f495}, [%rd6+4096];
$L__BB8_35:
	add.s32 	%r334, %r3, 768;
	setp.lt.s32 	%p184, %r334, %r9;
	@%p184 bra 	$L__BB8_37;
	ld.global.v2.f32 	{%f494, %f493}, [%rd7+6144];
	bra.uni 	$L__BB8_38;
$L__BB8_37:
	ld.global.v2.f32 	{%f494, %f493}, [%rd6+6144];
$L__BB8_38:
	or.b32  	%r335, %r3, 1024;
	setp.lt.s32 	%p185, %r335, %r9;
	@%p185 bra 	$L__BB8_40;
	ld.global.v2.f32 	{%f492, %f491}, [%rd7+8192];
	bra.uni 	$L__BB8_41;
$L__BB8_40:
	ld.global.v2.f32 	{%f492, %f491}, [%rd6+8192];
$L__BB8_41:
	add.s32 	%r336, %r3, 1280;
	setp.lt.s32 	%p186, %r336, %r9;
	@%p186 bra 	$L__BB8_43;
	ld.global.v2.f32 	{%f490, %f489}, [%rd7+10240];
	bra.uni 	$L__BB8_44;
$L__BB8_43:
	ld.global.v2.f32 	{%f490, %f489}, [%rd6+10240];
$L__BB8_44:
	add.s32 	%r337, %r3, 1536;
	setp.lt.s32 	%p187, %r337, %r9;
	@%p187 bra 	$L__BB8_46;
	ld.global.v2.f32 	{%f488, %f487}, [%rd7+12288];
	bra.uni 	$L__BB8_47;
$L__BB8_46:
	ld.global.v2.f32 	{%f488, %f487}, [%rd6+12288];
$L__BB8_47:
	add.s32 	%r338, %r3, 1792;
	setp.lt.s32 	%p188, %r338, %r9;
	@%p188 bra 	$L__BB8_49;
	ld.global.v2.f32 	{%f486, %f485}, [%rd7+14336];
	bra.uni 	$L__BB8_50;
$L__BB8_49:
	ld.global.v2.f32 	{%f486, %f485}, [%rd6+14336];
$L__BB8_50:
	sub.s32 	%r339, %r8, %r7;
	shl.b32 	%r11, %r3, 3;
	mov.u32 	%r340, _ZZN3cub18CUB_300001_SM_10006detail10merge_sort26DeviceMergeSortMergeKernelINS2_10policy_hubIN6thrust24THRUST_300001_SM_1000_NS6detail15normal_iteratorINS6_10device_ptrI6float2EEEEE9Policy600ESC_PNS0_8NullTypeESC_SG_j11float2_lessSA_SF_EEvbT2_T3_T4_PT6_PT7_T5_PSK_SK_NS1_7vsmem_tEE19static_temp_storage;
	add.s32 	%r341, %r340, %r11;
	st.shared.v2.f32 	[%r341], {%f500, %f499};
	st.shared.v2.f32 	[%r341+2048], {%f498, %f497};
	st.shared.v2.f32 	[%r341+4096], {%f496, %f495};
	st.shared.v2.f32 	[%r341+6144], {%f494, %f493};
	st.shared.v2.f32 	[%r341+8192], {%f492, %f491};
	st.shared.v2.f32 	[%r341+10240], {%f490, %f489};
	st.shared.v2.f32 	[%r341+12288], {%f488, %f487};
	st.shared.v2.f32 	[%r341+14336], {%f486, %f485};
	bar.sync 	0;
	// begin inline asm
	griddepcontrol.launch_dependents;
	// end inline asm
	add.s32 	%r10, %r339, %r9;
	min.s32 	%r12, %r11, %r10;
	setp.lt.s32 	%p189, %r12, %r339;
	sub.s32 	%r342, %r12, %r339;
	selp.b32 	%r513, 0, %r342, %p189;
	min.s32 	%r511, %r9, %r12;
	setp.ge.s32 	%p190, %r513, %r511;
	@%p190 bra 	$L__BB8_56;
	add.s32 	%r15, %r12, %r9;
$L__BB8_52:
	sub.s32 	%r343, %r511, %r513;
	shr.u32 	%r344, %r343, 31;
	add.s32 	%r345, %r343, %r344;
	shr.s32 	%r346, %r345, 1;
	add.s32 	%r18, %r346, %r513;
	shl.b32 	%r347, %r18, 3;
	add.s32 	%r349, %r340, %r347;
	ld.shared.v2.f32 	{%f109, %f110}, [%r349];
	not.b32 	%r350, %r18;
	add.s32 	%r351, %r15, %r350;
	shl.b32 	%r352, %r351, 3;
	add.s32 	%r353, %r340, %r352;
	ld.shared.v2.f32 	{%f111, %f112}, [%r353];
	setp.lt.f32 	%p192, %f111, %f109;
	mov.pred 	%p268, 0;
	@%p192 bra 	$L__BB8_55;
	setp.gt.f32 	%p194, %f111, %f109;
	mov.pred 	%p268, -1;
	@%p194 bra 	$L__BB8_55;
	setp.geu.f32 	%p268, %f112, %f110;
$L__BB8_55:
	add.s32 	%r354, %r18, 1;
	selp.b32 	%r513, %r354, %r513, %p268;
	selp.b32 	%r511, %r511, %r18, %p268;
	setp.lt.s32 	%p195, %r513, %r511;
	@%p195 bra 	$L__BB8_52;
$L__BB8_56:
	sub.s32 	%r355, %r12, %r513;
	add.s32 	%r22, %r355, %r9;
	shl.b32 	%r356, %r22, 3;
	add.s32 	%r23, %r340, %r356;
	ld.shared.v2.f32 	{%f501, %f502}, [%r23];
	shl.b32 	%r358, %r513, 3;
	add.s32 	%r24, %r340, %r358;
	ld.shared.v2.f32 	{%f507, %f508}, [%r24];
	setp.ge.s32 	%p197, %r22, %r10;
	mov.pred 	%p196, 0;
	mov.pred 	%p269, %p196;
	@%p197 bra 	$L__BB8_60;
	setp.ge.s32 	%p199, %r513, %r9;
	setp.lt.f32 	%p200, %f501, %f507;
	or.pred  	%p201, %p199, %p200;
	mov.pred 	%p269, -1;
	@%p201 bra 	$L__BB8_60;
	setp.gt.f32 	%p203, %f501, %f507;
	mov.pred 	%p269, %p196;
	@%p203 bra 	$L__BB8_60;
	setp.lt.f32 	%p269, %f502, %f508;
$L__BB8_60:
	selp.f32 	%f117, %f502, %f508, %p269;
	selp.f32 	%f118, %f501, %f507, %p269;
	selp.u32 	%r359, 1, 0, %p269;
	add.s32 	%r25, %r22, %r359;
	not.pred 	%p204, %p269;
	selp.u32 	%r360, 1, 0, %p204;
	add.s32 	%r26, %r513, %r360;
	@%p204 bra 	$L__BB8_62;
	ld.shared.v2.f32 	{%f501, %f502}, [%r23+8];
	bra.uni 	$L__BB8_63;
$L__BB8_62:
	ld.shared.v2.f32 	{%f507, %f508}, [%r24+8];
$L__BB8_63:
	setp.ge.s32 	%p206, %r25, %r10;
	mov.pred 	%p205, 0;
	mov.pred 	%p270, %p205;
	@%p206 bra 	$L__BB8_67;
	setp.ge.s32 	%p208, %r26, %r9;
	setp.lt.f32 	%p209, %f501, %f507;
	or.pred  	%p210, %p208, %p209;
	mov.pred 	%p270, -1;
	@%p210 bra 	$L__BB8_67;
	setp.gt.f32 	%p212, %f501, %f507;
	mov.pred 	%p270, %p205;
	@%p212 bra 	$L__BB8_67;
	setp.lt.f32 	%p270, %f502, %f508;
$L__BB8_67:
	selp.f32 	%f127, %f502, %f508, %p270;
	selp.f32 	%f128, %f501, %f507, %p270;
	selp.u32 	%r361, 1, 0, %p270;
	add.s32 	%r27, %r25, %r361;
	not.pred 	%p213, %p270;
	selp.u32 	%r362, 1, 0, %p213;
	add.s32 	%r28, %r26, %r362;
	@%p270 bra 	$L__BB8_69;
	shl.b32 	%r363, %r28, 3;
	add.s32 	%r365, %r340, %r363;
	ld.shared.v2.f32 	{%f507, %f508}, [%r365];
	bra.uni 	$L__BB8_70;
$L__BB8_69:
	shl.b32 	%r366, %r27, 3;
	add.s32 	%r368, %r340, %r366;
	ld.shared.v2.f32 	{%f501, %f502}, [%r368];
$L__BB8_70:
	setp.ge.s32 	%p215, %r27, %r10;
	mov.pred 	%p214, 0;
	mov.pred 	%p271, %p214;
	@%p215 bra 	$L__BB8_74;
	setp.ge.s32 	%p217, %r28, %r9;
	setp.lt.f32 	%p218, %f501, %f507;
	or.pred  	%p219, %p217, %p218;
	mov.pred 	%p271, -1;
	@%p219 bra 	$L__BB8_74;
	setp.gt.f32 	%p221, %f501, %f507;
	mov.pred 	%p271, %p214;
	@%p221 bra 	$L__BB8_74;
	setp.lt.f32 	%p271, %f502, %f508;
$L__BB8_74:
	selp.f32 	%f137, %f502, %f508, %p271;
	selp.f32 	%f138, %f501, %f507, %p271;
	selp.u32 	%r369, 1, 0, %p271;
	add.s32 	%r29, %r27, %r369;
	not.pred 	%p222, %p271;
	selp.u32 	%r370, 1, 0, %p222;
	add.s32 	%r30, %r28, %r370;
	@%p271 bra 	$L__BB8_76;
	shl.b32 	%r371, %r30, 3;
	add.s32 	%r373, %r340, %r371;
	ld.shared.v2.f32 	{%f507, %f508}, [%r373];
	bra.uni 	$L__BB8_77;
$L__BB8_76:
	shl.b32 	%r374, %r29, 3;
	add.s32 	%r376, %r340, %r374;
	ld.shared.v2.f32 	{%f501, %f502}, [%r376];
$L__BB8_77:
	setp.ge.s32 	%p224, %r29, %r10;
	mov.pred 	%p223, 0;
	mov.pred 	%p272, %p223;
	@%p224 bra 	$L__BB8_81;
	setp.ge.s32 	%p226, %r30, %r9;
	setp.lt.f32 	%p227, %f501, %f507;
	or.pred  	%p228, %p226, %p227;
	mov.pred 	%p272, -1;
	@%p228 bra 	$L__BB8_81;
	setp.gt.f32 	%p230, %f501, %f507;
	mov.pred 	%p272, %p223;
	@%p230 bra 	$L__BB8_81;
	setp.lt.f32 	%p272, %f502, %f508;
$L__BB8_81:
	selp.f32 	%f147, %f502, %f508, %p272;
	selp.f32 	%f148, %f501, %f507, %p272;
	selp.u32 	%r377, 1, 0, %p272;
	add.s32 	%r31, %r29, %r377;
	not.pred 	%p231, %p272;
	selp.u32 	%r378, 1, 0, %p231;
	add.s32 	%r32, %r30, %r378;
	@%p272 bra 	$L__BB8_83;
	shl.b32 	%r379, %r32, 3;
	add.s32 	%r381, %r340, %r379;
	ld.shared.v2.f32 	{%f507, %f508}, [%r381];
	bra.uni 	$L__BB8_84;
$L__BB8_83:
	shl.b32 	%r382, %r31, 3;
	add.s32 	%r384, %r340, %r382;
	ld.shared.v2.f32 	{%f501, %f502}, [%r384];
$L__BB8_84:
	setp.ge.s32 	%p233, %r31, %r10;
	mov.pred 	%p232, 0;
	mov.pred 	%p273, %p232;
	@%p233 bra 	$L__BB8_88;
	setp.ge.s32 	%p235, %r32, %r9;
	setp.lt.f32 	%p236, %f501, %f507;
	or.pred  	%p237, %p235, %p236;
	mov.pred 	%p273, -1;
	@%p237 bra 	$L__BB8_88;
	setp.gt.f32 	%p239, %f501, %f507;
	mov.pred 	%p273, %p232;
	@%p239 bra 	$L__BB8_88;
	setp.lt.f32 	%p273, %f502, %f508;
$L__BB8_88:
	selp.f32 	%f157, %f502, %f508, %p273;
	selp.f32 	%f158, %f501, %f507, %p273;
	selp.u32 	%r385, 1, 0, %p273;
	add.s32 	%r33, %r31, %r385;
	not.pred 	%p240, %p273;
	selp.u32 	%r386, 1, 0, %p240;
	add.s32 	%r34, %r32, %r386;
	@%p273 bra 	$L__BB8_90;
	shl.b32 	%r387, %r34, 3;
	add.s32 	%r389, %r340, %r387;
	ld.shared.v2.f32 	{%f507, %f508}, [%r389];
	bra.uni 	$L__BB8_91;
$L__BB8_90:
	shl.b32 	%r390, %r33, 3;
	add.s32 	%r392, %r340, %r390;
	ld.shared.v2.f32 	{%f501, %f502}, [%r392];
$L__BB8_91:
	setp.ge.s32 	%p242, %r33, %r10;
	mov.pred 	%p241, 0;
	mov.pred 	%p274, %p241;
	@%p242 bra 	$L__BB8_95;
	setp.ge.s32 	%p244, %r34, %r9;
	setp.lt.f32 	%p245, %f501, %f507;
	or.pred  	%p246, %p244, %p245;
	mov.pred 	%p274, -1;
	@%p246 bra 	$L__BB8_95;
	setp.gt.f32 	%p248, %f501, %f507;
	mov.pred 	%p274, %p241;
	@%p248 bra 	$L__BB8_95;
	setp.lt.f32 	%p274, %f502, %f508;
$L__BB8_95:
	selp.f32 	%f167, %f502, %f508, %p274;
	selp.f32 	%f168, %f501, %f507, %p274;
	selp.u32 	%r393, 1, 0, %p274;
	add.s32 	%r35, %r33, %r393;
	not.pred 	%p249, %p274;
	selp.u32 	%r394, 1, 0, %p249;
	add.s32 	%r36, %r34, %r394;
	@%p274 bra 	$L__BB8_97;
	shl.b32 	%r395, %r36, 3;
	add.s32 	%r397, %r340, %r395;
	ld.shared.v2.f32 	{%f507, %f508}, [%r397];
	bra.uni 	$L__BB8_98;
$L__BB8_97:
	shl.b32 	%r398, %r35, 3;
	add.s32 	%r400, %r340, %r398;
	ld.shared.v2.f32 	{%f501, %f502}, [%r400];
$L__BB8_98:
	setp.ge.s32 	%p251, %r35, %r10;
	mov.pred 	%p250, 0;
	mov.pred 	%p275, %p250;
	@%p251 bra 	$L__BB8_102;
	setp.ge.s32 	%p253, %r36, %r9;
	setp.lt.f32 	%p254, %f501, %f507;
	or.pred  	%p255, %p253, %p254;
	mov.pred 	%p275, -1;
	@%p255 bra 	$L__BB8_102;
	setp.gt.f32 	%p257, %f501, %f507;
	mov.pred 	%p275, %p250;
	@%p257 bra 	$L__BB8_102;
	setp.lt.f32 	%p275, %f502, %f508;
$L__BB8_102:
	selp.f32 	%f177, %f502, %f508, %p275;
	selp.f32 	%f178, %f501, %f507, %p275;
	selp.u32 	%r401, 1, 0, %p275;
	add.s32 	%r37, %r35, %r401;
	not.pred 	%p258, %p275;
	selp.u32 	%r402, 1, 0, %p258;
	add.s32 	%r38, %r36, %r402;
	@%p275 bra 	$L__BB8_104;
	shl.b32 	%r403, %r38, 3;
	mov.u32 	%r404, _ZZN3cub18CUB_300001_SM_10006detail10merge_sort26DeviceMergeSortMergeKernelINS2_10policy_hubIN6thrust24THRUST_300001_SM_1000_NS6detail15normal_iteratorINS6_10device_ptrI6float2EEEEE9Policy600ESC_PNS0_8NullTypeESC_SG_j11float2_lessSA_SF_EEvbT2_T3_T4_PT6_PT7_T5_PSK_SK_NS1_7vsmem_tEE19static_temp_storage;
	add.s32 	%r405, %r404, %r403;
	ld.shared.v2.f32 	{%f507, %f508}, [%r405];
	bra.uni 	$L__BB8_105;
$L__BB8_104:
	shl.b32 	%r406, %r37, 3;
	mov.u32 	%r407, _ZZN3cub18CUB_300001_SM_10006detail10merge_sort26DeviceMergeSortMergeKernelINS2_10policy_hubIN6thrust24THRUST_300001_SM_1000_NS6detail15normal_iteratorINS6_10device_ptrI6float2EEEEE9Policy600ESC_PNS0_8NullTypeESC_SG_j11float2_lessSA_SF_EEvbT2_T3_T4_PT6_PT7_T5_PSK_SK_NS1_7vsmem_tEE19static_temp_storage;
	add.s32 	%r408, %r407, %r406;
	ld.shared.v2.f32 	{%f501, %f502}, [%r408];
$L__BB8_105:
	setp.ge.s32 	%p260, %r37, %r10;
	mov.pred 	%p259, 0;
	mov.pred 	%p276, %p259;
	@%p260 bra 	$L__BB8_109;
	setp.ge.s32 	%p262, %r38, %r9;
	setp.lt.f32 	%p263, %f501, %f507;
	or.pred  	%p264, %p262, %p263;
	mov.pred 	%p276, -1;
	@%p264 bra 	$L__BB8_109;
	setp.gt.f32 	%p266, %f501, %f507;
	mov.pred 	%p276, %p259;
	@%p266 bra 	$L__BB8_109;
	setp.lt.f32 	%p276, %f502, %f508;
$L__BB8_109:
	setp.eq.s16 	%p267, %rs1, 0;
	selp.f32 	%f187, %f502, %f508, %p276;
	selp.f32 	%f188, %f501, %f507, %p276;
	bar.sync 	0;
	@%p267 bra 	$L__BB8_111;
	cvt.u64.u32 	%rd81, %r2;
	// begin inline asm
	mov.u32 %r409, %laneid;
	// end inline asm
	and.b32  	%r410, %r11, 7936;
	shl.b32 	%r411, %r409, 3;
	add.s32 	%r412, %r411, %r410;
	shr.s32 	%r413, %r412, 5;
	add.s32 	%r414, %r413, %r412;
	shl.b32 	%r415, %r414, 3;
	mov.u32 	%r416, _ZZN3cub18CUB_300001_SM_10006detail10merge_sort26DeviceMergeSortMergeKernelINS2_10policy_hubIN6thrust24THRUST_300001_SM_1000_NS6detail15normal_iteratorINS6_10device_ptrI6float2EEEEE9Policy600ESC_PNS0_8NullTypeESC_SG_j11float2_lessSA_SF_EEvbT2_T3_T4_PT6_PT7_T5_PSK_SK_NS1_7vsmem_tEE19static_temp_storage;
	add.s32 	%r417, %r416, %r415;
	st.shared.v2.f32 	[%r417], {%f118, %f117};
	st.shared.v2.f32 	[%r417+8], {%f128, %f127};
	st.shared.v2.f32 	[%r417+16], {%f138, %f137};
	st.shared.v2.f32 	[%r417+24], {%f148, %f147};
	st.shared.v2.f32 	[%r417+32], {%f158, %f157};
	st.shared.v2.f32 	[%r417+40], {%f168, %f167};
	st.shared.v2.f32 	[%r417+48], {%f178, %f177};
	st.shared.v2.f32 	[%r417+56], {%f188, %f187};
	bar.warp.sync 	-1;
	mad.lo.s32 	%r418, %r409, -7, %r412;
	shr.s32 	%r419, %r418, 5;
	add.s32 	%r420, %r419, %r418;
	shl.b32 	%r421, %r420, 3;
	add.s32 	%r422, %r416, %r421;
	ld.shared.v2.f32 	{%f425, %f426}, [%r422];
	add.s32 	%r423, %r418, 32;
	shr.s32 	%r424, %r423, 5;
	add.s32 	%r425, %r424, %r418;
	shl.b32 	%r426, %r425, 3;
	add.s32 	%r427, %r416, %r426;
	ld.shared.v2.f32 	{%f427, %f428}, [%r427+256];
	add.s32 	%r428, %r418, 64;
	shr.s32 	%r429, %r428, 5;
	add.s32 	%r430, %r429, %r418;
	shl.b32 	%r431, %r430, 3;
	add.s32 	%r432, %r416, %r431;
	ld.shared.v2.f32 	{%f429, %f430}, [%r432+512];
	add.s32 	%r433, %r418, 96;
	shr.s32 	%r434, %r433, 5;
	add.s32 	%r435, %r434, %r418;
	shl.b32 	%r436, %r435, 3;
	add.s32 	%r437, %r416, %r436;
	ld.shared.v2.f32 	{%f431, %f432}, [%r437+768];
	add.s32 	%r438, %r418, 128;
	shr.s32 	%r439, %r438, 5;
	add.s32 	%r440, %r439, %r418;
	shl.b32 	%r441, %r440, 3;
	add.s32 	%r442, %r416, %r441;
	ld.shared.v2.f32 	{%f433, %f434}, [%r442+1024];
	add.s32 	%r443, %r418, 160;
	shr.s32 	%r444, %r443, 5;
	add.s32 	%r445, %r444, %r418;
	shl.b32 	%r446, %r445, 3;
	add.s32 	%r447, %r416, %r446;
	ld.shared.v2.f32 	{%f435, %f436}, [%r447+1280];
	add.s32 	%r448, %r418, 192;
	shr.s32 	%r449, %r448, 5;
	add.s32 	%r450, %r449, %r418;
	shl.b32 	%r451, %r450, 3;
	add.s32 	%r452, %r416, %r451;
	ld.shared.v2.f32 	{%f437, %f438}, [%r452+1536];
	add.s32 	%r453, %r418, 224;
	shr.s32 	%r454, %r453, 5;
	add.s32 	%r455, %r454, %r418;
	shl.b32 	%r456, %r455, 3;
	add.s32 	%r457, %r416, %r456;
	ld.shared.v2.f32 	{%f439, %f440}, [%r457+1792];
	and.b32  	%r458, %r3, 31;
	or.b32  	%r459, %r410, %r458;
	cvt.u64.u32 	%rd82, %r459;
	add.s64 	%rd83, %rd82, %rd81;
	shl.b64 	%rd84, %rd83, 3;
	add.s64 	%rd85, %rd1, %rd84;
	st.global.v2.f32 	[%rd85], {%f425, %f426};
	st.global.v2.f32 	[%rd85+256], {%f427, %f428};
	st.global.v2.f32 	[%rd85+512], {%f429, %f430};
	st.global.v2.f32 	[%rd85+768], {%f431, %f432};
	st.global.v2.f32 	[%rd85+1024], {%f433, %f434};
	st.global.v2.f32 	[%rd85+1280], {%f435, %f436};
	st.global.v2.f32 	[%rd85+1536], {%f437, %f438};
	st.global.v2.f32 	[%rd85+1792], {%f439, %f440};
	bra.uni 	$L__BB8_273;
$L__BB8_111:
	// begin inline asm
	mov.u32 %r460, %laneid;
	// end inline asm
	and.b32  	%r461, %r11, 7936;
	shl.b32 	%r462, %r460, 3;
	add.s32 	%r463, %r462, %r461;
	shr.s32 	%r464, %r463, 5;
	add.s32 	%r465, %r464, %r463;
	shl.b32 	%r466, %r465, 3;
	mov.u32 	%r467, _ZZN3cub18CUB_300001_SM_10006detail10merge_sort26DeviceMergeSortMergeKernelINS2_10policy_hubIN6thrust24THRUST_300001_SM_1000_NS6detail15normal_iteratorINS6_10device_ptrI6float2EEEEE9Policy600ESC_PNS0_8NullTypeESC_SG_j11float2_lessSA_SF_EEvbT2_T3_T4_PT6_PT7_T5_PSK_SK_NS1_7vsmem_tEE19static_temp_storage;
	add.s32 	%r468, %r467, %r466;
	st.shared.v2.f32 	[%r468], {%f118, %f117};
	st.shared.v2.f32 	[%r468+8], {%f128, %f127};
	st.shared.v2.f32 	[%r468+16], {%f138, %f137};
	st.shared.v2.f32 	[%r468+24], {%f148, %f147};
	st.shared.v2.f32 	[%r468+32], {%f158, %f157};
	st.shared.v2.f32 	[%r468+40], {%f168, %f167};
	st.shared.v2.f32 	[%r468+48], {%f178, %f177};
	st.shared.v2.f32 	[%r468+56], {%f188, %f187};
	bar.warp.sync 	-1;
	mad.lo.s32 	%r469, %r460, -7, %r463;
	shr.s32 	%r470, %r469, 5;
	add.s32 	%r471, %r470, %r469;
	shl.b32 	%r472, %r471, 3;
	add.s32 	%r473, %r467, %r472;
	ld.shared.v2.f32 	{%f441, %f442}, [%r473];
	add.s32 	%r474, %r469, 32;
	shr.s32 	%r475, %r474, 5;
	add.s32 	%r476, %r475, %r469;
	shl.b32 	%r477, %r476, 3;
	add.s32 	%r478, %r467, %r477;
	ld.shared.v2.f32 	{%f443, %f444}, [%r478+256];
	add.s32 	%r479, %r469, 64;
	shr.s32 	%r480, %r479, 5;
	add.s32 	%r481, %r480, %r469;
	shl.b32 	%r482, %r481, 3;
	add.s32 	%r483, %r467, %r482;
	ld.shared.v2.f32 	{%f445, %f446}, [%r483+512];
	add.s32 	%r484, %r469, 96;
	shr.s32 	%r485, %r484, 5;
	add.s32 	%r486, %r485, %r469;
	shl.b32 	%r487, %r486, 3;
	add.s32 	%r488, %r467, %r487;
	ld.shared.v2.f32 	{%f447, %f448}, [%r488+768];
	add.s32 	%r489, %r469, 128;
	shr.s32 	%r490, %r489, 5;
	add.s32 	%r491, %r490, %r469;
	shl.b32 	%r492, %r491, 3;
	add.s32 	%r493, %r467, %r492;
	ld.shared.v2.f32 	{%f449, %f450}, [%r493+1024];
	add.s32 	%r494, %r469, 160;
	shr.s32 	%r495, %r494, 5;
	add.s32 	%r496, %r495, %r469;
	shl.b32 	%r497, %r496, 3;
	add.s32 	%r498, %r467, %r497;
	ld.shared.v2.f32 	{%f451, %f452}, [%r498+1280];
	add.s32 	%r499, %r469, 192;
	shr.s32 	%r500, %r499, 5;
	add.s32 	%r501, %r500, %r469;
	shl.b32 	%r502, %r501, 3;
	add.s32 	%r503, %r467, %r502;
	ld.shared.v2.f32 	{%f453, %f454}, [%r503+1536];
	add.s32 	%r504, %r469, 224;
	shr.s32 	%r505, %r504, 5;
	add.s32 	%r506, %r505, %r469;
	shl.b32 	%r507, %r506, 3;
	add.s32 	%r508, %r467, %r507;
	ld.shared.v2.f32 	{%f455, %f456}, [%r508+1792];
	and.b32  	%r509, %r3, 31;
	cvt.u64.u32 	%rd86, %r461;
	add.s32 	%r510, %r509, %r2;
	cvt.u64.u32 	%rd87, %r510;
	add.s64 	%rd88, %rd87, %rd86;
	shl.b64 	%rd89, %rd88, 3;
	add.s64 	%rd90, %rd3, %rd89;
	st.global.v2.f32 	[%rd90], {%f441, %f442};
	st.global.v2.f32 	[%rd90+256], {%f443, %f444};
	st.global.v2.f32 	[%rd90+512], {%f445, %f446};
	st.global.v2.f32 	[%rd90+768], {%f447, %f448};
	st.global.v2.f32 	[%rd90+1024], {%f449, %f450};
	st.global.v2.f32 	[%rd90+1280], {%f451, %f452};
	st.global.v2.f32 	[%rd90+1536], {%f453, %f454};
	st.global.v2.f32 	[%rd90+1792], {%f455, %f456};
	bra.uni 	$L__BB8_273;
$L__BB8_112:
	mul.wide.u32 	%rd17, %r1, 4;
	add.s64 	%rd18, %rd2, %rd17;
	ld.global.u32 	%r100, [%rd18];
	ld.global.u32 	%r101, [%rd18+4];
	neg.s32 	%r102, %r97;
	and.b32  	%r103, %r1, %r102;
	shl.b32 	%r39, %r103, 11;
	shl.b32 	%r104, %r97, 10;
	and.b32  	%r40, %r104, -2048;
	sub.s32 	%r105, %r1, %r103;
	shl.b32 	%r106, %r105, 11;
	sub.s32 	%r41, %r100, %r39;
	sub.s32 	%r107, %r101, %r39;
	sub.s32 	%r108, %r96, %r39;
	max.u32 	%r109, %r108, %r40;
	sub.s32 	%r110, %r109, %r40;
	sub.s32 	%r111, %r106, %r41;
	min.u32 	%r42, %r111, %r110;
	setp.eq.s32 	%p38, %r106, -2048;
	selp.b32 	%r112, 2047, 2048, %p38;
	add.s32 	%r113, %r112, %r106;
	sub.s32 	%r114, %r113, %r107;
	or.b32  	%r115, %r1, %r102;
	setp.eq.s32 	%p39, %r115, -1;
	min.u32 	%r116, %r40, %r108;
	selp.b32 	%r117, %r116, %r107, %p39;
	selp.b32 	%r118, %r40, %r114, %p39;
	min.u32 	%r119, %r118, %r110;
	sub.s32 	%r43, %r117, %r41;
	sub.s32 	%r44, %r119, %r42;
	// begin inline asm
	griddepcontrol.wait;
	// end inline asm
	setp.eq.s16 	%p40, %rs1, 0;
	@%p40 bra 	$L__BB8_145;
	cvt.u64.u32 	%rd19, %r39;
	cvt.u64.u32 	%rd20, %r41;
	add.s64 	%rd21, %rd20, %rd19;
	cvt.u64.u32 	%rd22, %r40;
	add.s64 	%rd23, %rd19, %rd22;
	cvt.u64.u32 	%rd24, %r42;
	add.s64 	%rd25, %rd23, %rd24;
	add.s32 	%r45, %r44, %r43;
	setp.ge.s32 	%p41, %r3, %r45;
	cvt.u64.u32 	%rd26, %r3;
	add.s64 	%rd27, %rd21, %rd26;
	shl.b64 	%rd28, %rd27, 3;
	add.s64 	%rd8, %rd3, %rd28;
	sub.s32 	%r120, %r3, %r43;
	cvt.s64.s32 	%rd29, %r120;
	add.s64 	%rd30, %rd25, %rd29;
	shl.b64 	%rd31, %rd30, 3;
	add.s64 	%rd9, %rd3, %rd31;
	@%p41 bra 	$L__BB8_117;
	setp.ge.s32 	%p42, %r3, %r43;
	@%p42 bra 	$L__BB8_116;
	ld.global.v2.f32 	{%f572, %f571}, [%rd8];
	bra.uni 	$L__BB8_117;
$L__BB8_116:
	ld.global.v2.f32 	{%f572, %f571}, [%rd9];
$L__BB8_117:
	add.s32 	%r46, %r3, 256;
	setp.ge.s32 	%p43, %r46, %r45;
	@%p43 bra 	$L__BB8_121;
	setp.lt.s32 	%p44, %r46, %r43;
	@%p44 bra 	$L__BB8_120;
	ld.global.v2.f32 	{%f570, %f569}, [%rd9+2048];
	bra.uni 	$L__BB8_121;
$L__BB8_120:
	ld.global.v2.f32 	{%f570, %f569}, [%rd8+2048];
$L__BB8_121:
	add.s32 	%r47, %r3, 512;
	setp.ge.s32 	%p45, %r47, %r45;
	@%p45 bra 	$L__BB8_125;
	setp.lt.s32 	%p46, %r47, %r43;
	@%p46 bra 	$L__BB8_124;
	ld.global.v2.f32 	{%f568, %f567}, [%rd9+4096];
	bra.uni 	$L__BB8_125;
$L__BB8_124:
	ld.global.v2.f32 	{%f568, %f567}, [%rd8+4096];
$L__BB8_125:
	add.s32 	%r48, %r3, 768;
	setp.ge.s32 	%p47, %r48, %r45;
	@%p47 bra 	$L__BB8_129;
	setp.lt.s32 	%p48, %r48, %r43;
	@%p48 bra 	$L__BB8_128;
	ld.global.v2.f32 	{%f566, %f565}, [%rd9+6144];
	bra.uni 	$L__BB8_129;
$L__BB8_128:
	ld.global.v2.f32 	{%f566, %f565}, [%rd8+6144];
$L__BB8_129:
	or.b32  	%r49, %r3, 1024;
	setp.ge.s32 	%p49, %r49, %r45;
	@%p49 bra 	$L__BB8_133;
	setp.lt.s32 	%p50, %r49, %r43;
	@%p50 bra 	$L__BB8_132;
	ld.global.v2.f32 	{%f564, %f563}, [%rd9+8192];
	bra.uni 	$L__BB8_133;
$L__BB8_132:
	ld.global.v2.f32 	{%f564, %f563}, [%rd8+8192];
$L__BB8_133:
	add.s32 	%r50, %r3, 1280;
	setp.ge.s32 	%p51, %r50, %r45;
	@%p51 bra 	$L__BB8_137;
	setp.lt.s32 	%p52, %r50, %r43;
	@%p52 bra 	$L__BB8_136;
	ld.global.v2.f32 	{%f562, %f561}, [%rd9+10240];
	bra.uni 	$L__BB8_137;
$L__BB8_136:
	ld.global.v2.f32 	{%f562, %f561}, [%rd8+10240];
$L__BB8_137:
	add.s32 	%r51, %r3, 1536;
	setp.ge.s32 	%p53, %r51, %r45;
	@%p53 bra 	$L__BB8_141;
	setp.lt.s32 	%p54, %r51, %r43;
	@%p54 bra 	$L__BB8_140;
	ld.global.v2.f32 	{%f560, %f559}, [%rd9+12288];
	bra.uni 	$L__BB8_141;
$L__BB8_140:
	ld.global.v2.f32 	{%f560, %f559}, [%rd8+12288];
$L__BB8_141:
	add.s32 	%r52, %r3, 1792;
	setp.ge.s32 	%p55, %r52, %r45;
	@%p55 bra 	$L__BB8_177;
	setp.lt.s32 	%p56, %r52, %r43;
	@%p56 bra 	$L__BB8_144;
	ld.global.v2.f32 	{%f558, %f557}, [%rd9+14336];
	bra.uni 	$L__BB8_177;
$L__BB8_144:
	ld.global.v2.f32 	{%f558, %f557}, [%rd8+14336];
	bra.uni 	$L__BB8_177;
$L__BB8_145:
	cvt.u64.u32 	%rd32, %r39;
	cvt.u64.u32 	%rd33, %r41;
	add.s64 	%rd34, %rd33, %rd32;
	cvt.u64.u32 	%rd35, %r40;
	add.s64 	%rd36, %rd32, %rd35;
	cvt.u64.u32 	%rd37, %r42;
	add.s64 	%rd38, %rd36, %rd37;
	add.s32 	%r53, %r44, %r43;
	setp.ge.s32 	%p57, %r3, %r53;
	cvt.u64.u32 	%rd39, %r3;
	add.s64 	%rd40, %rd34, %rd39;
	shl.b64 	%rd41, %rd40, 3;
	add.s64 	%rd10, %rd1, %rd41;
	sub.s32 	%r121, %r3, %r43;
	cvt.s64.s32 	%rd42, %r121;
	add.s64 	%rd43, %rd38, %rd42;
	shl.b64 	%rd44, %rd43, 3;
	add.s64 	%rd11, %rd1, %rd44;
	@%p57 bra 	$L__BB8_149;
	setp.ge.s32 	%p58, %r3, %r43;
	@%p58 bra 	$L__BB8_148;
	ld.global.v2.f32 	{%f572, %f571}, [%rd10];
	bra.uni 	$L__BB8_149;
$L__BB8_148:
	ld.global.v2.f32 	{%f572, %f571}, [%rd11];
$L__BB8_149:
	add.s32 	%r54, %r3, 256;
	setp.ge.s32 	%p59, %r54, %r53;
	@%p59 bra 	$L__BB8_153;
	setp.lt.s32 	%p60, %r54, %r43;
	@%p60 bra 	$L__BB8_152;
	ld.global.v2.f32 	{%f570, %f569}, [%rd11+2048];
	bra.uni 	$L__BB8_153;
$L__BB8_152:
	ld.global.v2.f32 	{%f570, %f569}, [%rd10+2048];
$L__BB8_153:
	add.s32 	%r55, %r3, 512;
	setp.ge.s32 	%p61, %r55, %r53;
	@%p61 bra 	$L__BB8_157;
	setp.lt.s32 	%p62, %r55, %r43;
	@%p62 bra 	$L__BB8_156;
	ld.global.v2.f32 	{%f568, %f567}, [%rd11+4096];
	bra.uni 	$L__BB8_157;
$L__BB8_156:
	ld.global.v2.f32 	{%f568, %f567}, [%rd10+4096];
$L__BB8_157:
	add.s32 	%r56, %r3, 768;
	setp.ge.s32 	%p63, %r56, %r53;
	@%p63 bra 	$L__BB8_161;
	setp.lt.s32 	%p64, %r56, %r43;
	@%p64 bra 	$L__BB8_160;
	ld.global.v2.f32 	{%f566, %f565}, [%rd11+6144];
	bra.uni 	$L__BB8_161;
$L__BB8_160:
	ld.global.v2.f32 	{%f566, %f565}, [%rd10+6144];
$L__BB8_161:
	or.b32  	%r57, %r3, 1024;
	setp.ge.s32 	%p65, %r57, %r53;
	@%p65 bra 	$L__BB8_165;
	setp.lt.s32 	%p66, %r57, %r43;
	@%p66 bra 	$L__BB8_164;
	ld.global.v2.f32 	{%f564, %f563}, [%rd11+8192];
	bra.uni 	$L__BB8_165;
$L__BB8_164:
	ld.global.v2.f32 	{%f564, %f563}, [%rd10+8192];
$L__BB8_165:
	add.s32 	%r58, %r3, 1280;
	setp.ge.s32 	%p67, %r58, %r53;
	@%p67 bra 	$L__BB8_169;
	setp.lt.s32 	%p68, %r58, %r43;
	@%p68 bra 	$L__BB8_168;
	ld.global.v2.f32 	{%f562, %f561}, [%rd11+10240];
	bra.uni 	$L__BB8_169;
$L__BB8_168:
	ld.global.v2.f32 	{%f562, %f561}, [%rd10+10240];
$L__BB8_169:
	add.s32 	%r59, %r3, 1536;
	setp.ge.s32 	%p69, %r59, %r53;
	@%p69 bra 	$L__BB8_173;
	setp.lt.s32 	%p70, %r59, %r43;
	@%p70 bra 	$L__BB8_172;
	ld.global.v2.f32 	{%f560, %f559}, [%rd11+12288];
	bra.uni 	$L__BB8_173;
$L__BB8_172:
	ld.global.v2.f32 	{%f560, %f559}, [%rd10+12288];
$L__BB8_173:
	add.s32 	%r60, %r3, 1792;
	setp.ge.s32 	%p71, %r60, %r53;
	@%p71 bra 	$L__BB8_177;
	setp.lt.s32 	%p72, %r60, %r43;
	@%p72 bra 	$L__BB8_176;
	ld.global.v2.f32 	{%f558, %f557}, [%rd11+14336];
	bra.uni 	$L__BB8_177;
$L__BB8_176:
	ld.global.v2.f32 	{%f558, %f557}, [%rd10+14336];
$L__BB8_177:
	shl.b32 	%r62, %r3, 3;
	mov.u32 	%r122, _ZZN3cub18CUB_300001_SM_10006detail10merge_sort26DeviceMergeSortMergeKernelINS2_10policy_hubIN6thrust24THRUST_300001_SM_1000_NS6detail15normal_iteratorINS6_10device_ptrI6float2EEEEE9Policy600ESC_PNS0_8NullTypeESC_SG_j11float2_lessSA_SF_EEvbT2_T3_T4_PT6_PT7_T5_PSK_SK_NS1_7vsmem_tEE19static_temp_storage;
	add.s32 	%r123, %r122, %r62;
	st.shared.v2.f32 	[%r123], {%f572, %f571};
	st.shared.v2.f32 	[%r123+2048], {%f570, %f569};
	st.shared.v2.f32 	[%r123+4096], {%f568, %f567};
	st.shared.v2.f32 	[%r123+6144], {%f566, %f565};
	st.shared.v2.f32 	[%r123+8192], {%f564, %f563};
	st.shared.v2.f32 	[%r123+10240], {%f562, %f561};
	st.shared.v2.f32 	[%r123+12288], {%f560, %f559};
	st.shared.v2.f32 	[%r123+14336], {%f558, %f557};
	bar.sync 	0;
	// begin inline asm
	griddepcontrol.launch_dependents;
	// end inline asm
	add.s32 	%r61, %r44, %r43;
	min.s32 	%r63, %r62, %r61;
	setp.lt.s32 	%p73, %r63, %r44;
	sub.s32 	%r124, %r63, %r44;
	selp.b32 	%r516, 0, %r124, %p73;
	min.s32 	%r514, %r43, %r63;
	setp.ge.s32 	%p74, %r516, %r514;
	@%p74 bra 	$L__BB8_183;
	add.s32 	%r66, %r63, %r43;
$L__BB8_179:
	sub.s32 	%r125, %r514, %r516;
	shr.u32 	%r126, %r125, 31;
	add.s32 	%r127, %r125, %r126;
	shr.s32 	%r128, %r127, 1;
	add.s32 	%r69, %r128, %r516;
	shl.b32 	%r129, %r69, 3;
	add.s32 	%r131, %r122, %r129;
	ld.shared.v2.f32 	{%f297, %f298}, [%r131];
	not.b32 	%r132, %r69;
	add.s32 	%r133, %r66, %r132;
	shl.b32 	%r134, %r133, 3;
	add.s32 	%r135, %r122, %r134;
	ld.shared.v2.f32 	{%f299, %f300}, [%r135];
	setp.lt.f32 	%p76, %f299, %f297;
	mov.pred 	%p277, 0;
	@%p76 bra 	$L__BB8_182;
	setp.gt.f32 	%p78, %f299, %f297;
	mov.pred 	%p277, -1;
	@%p78 bra 	$L__BB8_182;
	setp.geu.f32 	%p277, %f300, %f298;
$L__BB8_182:
	add.s32 	%r136, %r69, 1;
	selp.b32 	%r516, %r136, %r516, %p277;
	selp.b32 	%r514, %r514, %r69, %p277;
	setp.lt.s32 	%p79, %r516, %r514;
	@%p79 bra 	$L__BB8_179;
$L__BB8_183:
	sub.s32 	%r137, %r63, %r516;
	add.s32 	%r73, %r137, %r43;
	shl.b32 	%r138, %r73, 3;
	add.s32 	%r74, %r122, %r138;
	ld.shared.v2.f32 	{%f573, %f574}, [%r74];
	shl.b32 	%r140, %r516, 3;
	add.s32 	%r75, %r122, %r140;
	ld.shared.v2.f32 	{%f579, %f580}, [%r75];
	setp.ge.s32 	%p81, %r73, %r61;
	mov.pred 	%p80, 0;
	mov.pred 	%p278, %p80;
	@%p81 bra 	$L__BB8_187;
	setp.ge.s32 	%p83, %r516, %r43;
	setp.lt.f32 	%p84, %f573, %f579;
	or.pred  	%p85, %p83, %p84;
	mov.pred 	%p278, -1;
	@%p85 bra 	$L__BB8_187;
	setp.gt.f32 	%p87, %f573, %f579;
	mov.pred 	%p278, %p80;
	@%p87 bra 	$L__BB8_187;
	setp.lt.f32 	%p278, %f574, %f580;
$L__BB8_187:
	selp.f32 	%f305, %f574, %f580, %p278;
	selp.f32 	%f306, %f573, %f579, %p278;
	selp.u32 	%r141, 1, 0, %p278;
	add.s32 	%r76, %r73, %r141;
	not.pred 	%p88, %p278;
	selp.u32 	%r142, 1, 0, %p88;
	add.s32 	%r77, %r516, %r142;
	@%p88 bra 	$L__BB8_189;
	ld.shared.v2.f32 	{%f573, %f574}, [%r74+8];
	bra.uni 	$L__BB8_190;
$L__BB8_189:
	ld.shared.v2.f32 	{%f579, %f580}, [%r75+8];
$L__BB8_190:
	setp.ge.s32 	%p90, %r76, %r61;
	mov.pred 	%p89, 0;
	mov.pred 	%p279, %p89;
	@%p90 bra 	$L__BB8_194;
	setp.ge.s32 	%p92, %r77, %r43;
	setp.lt.f32 	%p93, %f573, %f579;
	or.pred  	%p94, %p92, %p93;
	mov.pred 	%p279, -1;
	@%p94 bra 	$L__BB8_194;
	setp.gt.f32 	%p96, %f573, %f579;
	mov.pred 	%p279, %p89;
	@%p96 bra 	$L__BB8_194;
	setp.lt.f32 	%p279, %f574, %f580;
$L__BB8_194:
	selp.f32 	%f315, %f574, %f580, %p279;
	selp.f32 	%f316, %f573, %f579, %p279;
	selp.u32 	%r143, 1, 0, %p279;
	add.s32 	%r78, %r76, %r143;
	not.pred 	%p97, %p279;
	selp.u32 	%r144, 1, 0, %p97;
	add.s32 	%r79, %r77, %r144;
	@%p279 bra 	$L__BB8_196;
	shl.b32 	%r145, %r79, 3;
	add.s32 	%r147, %r122, %r145;
	ld.shared.v2.f32 	{%f579, %f580}, [%r147];
	bra.uni 	$L__BB8_197;
$L__BB8_196:
	shl.b32 	%r148, %r78, 3;
	add.s32 	%r150, %r122, %r148;
	ld.shared.v2.f32 	{%f573, %f574}, [%r150];
$L__BB8_197:
	setp.ge.s32 	%p99, %r78, %r61;
	mov.pred 	%p98, 0;
	mov.pred 	%p280, %p98;
	@%p99 bra 	$L__BB8_201;
	setp.ge.s32 	%p101, %r79, %r43;
	setp.lt.f32 	%p102, %f573, %f579;
	or.pred  	%p103, %p101, %p102;
	mov.pred 	%p280, -1;
	@%p103 bra 	$L__BB8_201;
	setp.gt.f32 	%p105, %f573, %f579;
	mov.pred 	%p280, %p98;
	@%p105 bra 	$L__BB8_201;
	setp.lt.f32 	%p280, %f574, %f580;
$L__BB8_201:
	selp.f32 	%f325, %f574, %f580, %p280;
	selp.f32 	%f326, %f573, %f579, %p280;
	selp.u32 	%r151, 1, 0, %p280;
	add.s32 	%r80, %r78, %r151;
	not.pred 	%p106, %p280;
	selp.u32 	%r152, 1, 0, %p106;
	add.s32 	%r81, %r79, %r152;
	@%p280 bra 	$L__BB8_203;
	shl.b32 	%r153, %r81, 3;
	add.s32 	%r155, %r122, %r153;
	ld.shared.v2.f32 	{%f579, %f580}, [%r155];
	bra.uni 	$L__BB8_204;
$L__BB8_203:
	shl.b32 	%r156, %r80, 3;
	add.s32 	%r158, %r122, %r156;
	ld.shared.v2.f32 	{%f573, %f574}, [%r158];
$L__BB8_204:
	setp.ge.s32 	%p108, %r80, %r61;
	mov.pred 	%p107, 0;
	mov.pred 	%p281, %p107;
	@%p108 bra 	$L__BB8_208;
	setp.ge.s32 	%p110, %r81, %r43;
	setp.lt.f32 	%p111, %f573, %f579;
	or.pred  	%p112, %p110, %p111;
	mov.pred 	%p281, -1;
	@%p112 bra 	$L__BB8_208;
	setp.gt.f32 	%p114, %f573, %f579;
	mov.pred 	%p281, %p107;
	@%p114 bra 	$L__BB8_208;
	setp.lt.f32 	%p281, %f574, %f580;
$L__BB8_208:
	selp.f32 	%f335, %f574, %f580, %p281;
	selp.f32 	%f336, %f573, %f579, %p281;
	selp.u32 	%r159, 1, 0, %p281;
	add.s32 	%r82, %r80, %r159;
	not.pred 	%p115, %p281;
	selp.u32 	%r160, 1, 0, %p115;
	add.s32 	%r83, %r81, %r160;
	@%p281 bra 	$L__BB8_210;
	shl.b32 	%r161, %r83, 3;
	add.s32 	%r163, %r122, %r161;
	ld.shared.v2.f32 	{%f579, %f580}, [%r163];
	bra.uni 	$L__BB8_211;
$L__BB8_210:
	shl.b32 	%r164, %r82, 3;
	add.s32 	%r166, %r122, %r164;
	ld.shared.v2.f32 	{%f573, %f574}, [%r166];
$L__BB8_211:
	setp.ge.s32 	%p117, %r82, %r61;
	mov.pred 	%p116, 0;
	mov.pred 	%p282, %p116;
	@%p117 bra 	$L__BB8_215;
	setp.ge.s32 	%p119, %r83, %r43;
	setp.lt.f32 	%p120, %f573, %f579;
	or.pred  	%p121, %p119, %p120;
	mov.pred 	%p282, -1;
	@%p121 bra 	$L__BB8_215;
	setp.gt.f32 	%p123, %f573, %f579;
	mov.pred 	%p282, %p116;
	@%p123 bra 	$L__BB8_215;
	setp.lt.f32 	%p282, %f574, %f580;
$L__BB8_215:
	selp.f32 	%f345, %f574, %f580, %p282;
	selp.f32 	%f346, %f573, %f579, %p282;
	selp.u32 	%r167, 1, 0, %p282;
	add.s32 	%r84, %r82, %r167;
	not.pred 	%p124, %p282;
	selp.u32 	%r168, 1, 0, %p124;
	add.s32 	%r85, %r83, %r168;
	@%p282 bra 	$L__BB8_217;
	shl.b32 	%r169, %r85, 3;
	add.s32 	%r171, %r122, %r169;
	ld.shared.v2.f32 	{%f579, %f580}, [%r171];
	bra.uni 	$L__BB8_218;
$L__BB8_217:
	shl.b32 	%r172, %r84, 3;
	add.s32 	%r174, %r122, %r172;
	ld.shared.v2.f32 	{%f573, %f574}, [%r174];
$L__BB8_218:
	setp.ge.s32 	%p126, %r84, %r61;
	mov.pred 	%p125, 0;
	mov.pred 	%p283, %p125;
	@%p126 bra 	$L__BB8_222;
	setp.ge.s32 	%p128, %r85, %r43;
	setp.lt.f32 	%p129, %f573, %f579;
	or.pred  	%p130, %p128, %p129;
	mov.pred 	%p283, -1;
	@%p130 bra 	$L__BB8_222;
	setp.gt.f32 	%p132, %f573, %f579;
	mov.pred 	%p283, %p125;
	@%p132 bra 	$L__BB8_222;
	setp.lt.f32 	%p283, %f574, %f580;
$L__BB8_222:
	selp.f32 	%f355, %f574, %f580, %p283;
	selp.f32 	%f356, %f573, %f579, %p283;
	selp.u32 	%r175, 1, 0, %p283;
	add.s32 	%r86, %r84, %r175;
	not.pred 	%p133, %p283;
	selp.u32 	%r176, 1, 0, %p133;
	add.s32 	%r87, %r85, %r176;
	@%p283 bra 	$L__BB8_224;
	shl.b32 	%r177, %r87, 3;
	add.s32 	%r179, %r122, %r177;
	ld.shared.v2.f32 	{%f579, %f580}, [%r179];
	bra.uni 	$L__BB8_225;
$L__BB8_224:
	shl.b32 	%r180, %r86, 3;
	add.s32 	%r182, %r122, %r180;
	ld.shared.v2.f32 	{%f573, %f574}, [%r182];
$L__BB8_225:
	setp.ge.s32 	%p135, %r86, %r61;
	mov.pred 	%p134, 0;
	mov.pred 	%p284, %p134;
	@%p135 bra 	$L__BB8_229;
	setp.ge.s32 	%p137, %r87, %r43;
	setp.lt.f32 	%p138, %f573, %f579;
	or.pred  	%p139, %p137, %p138;
	mov.pred 	%p284, -1;
	@%p139 bra 	$L__BB8_229;
	setp.gt.f32 	%p141, %f573, %f579;
	mov.pred 	%p284, %p134;
	@%p141 bra 	$L__BB8_229;
	setp.lt.f32 	%p284, %f574, %f580;
$L__BB8_229:
	selp.f32 	%f365, %f574, %f580, %p284;
	selp.f32 	%f366, %f573, %f579, %p284;
	selp.u32 	%r183, 1, 0, %p284;
	add.s32 	%r88, %r86, %r183;
	not.pred 	%p142, %p284;
	selp.u32 	%r184, 1, 0, %p142;
	add.s32 	%r89, %r87, %r184;
	@%p284 bra 	$L__BB8_231;
	shl.b32 	%r185, %r89, 3;
	mov.u32 	%r186, _ZZN3cub18CUB_300001_SM_10006detail10merge_sort26DeviceMergeSortMergeKernelINS2_10policy_hubIN6thrust24THRUST_300001_SM_1000_NS6detail15normal_iteratorINS6_10device_ptrI6float2EEEEE9Policy600ESC_PNS0_8NullTypeESC_SG_j11float2_lessSA_SF_EEvbT2_T3_T4_PT6_PT7_T5_PSK_SK_NS1_7vsmem_tEE19static_temp_storage;
	add.s32 	%r187, %r186, %r185;
	ld.shared.v2.f32 	{%f579, %f580}, [%r187];
	bra.uni 	$L__BB8_232;
$L__BB8_231:
	shl.b32 	%r188, %r88, 3;
	mov.u32 	%r189, _ZZN3cub18CUB_300001_SM_10006detail10merge_sort26DeviceMergeSortMergeKernelINS2_10policy_hubIN6thrust24THRUST_300001_SM_1000_NS6detail15normal_iteratorINS6_10device_ptrI6float2EEEEE9Policy600ESC_PNS0_8NullTypeESC_SG_j11float2_lessSA_SF_EEvbT2_T3_T4_PT6_PT7_T5_PSK_SK_NS1_7vsmem_tEE19static_temp_storage;
	add.s32 	%r190, %r189, %r188;
	ld.shared.v2.f32 	{%f573, %f574}, [%r190];
$L__BB8_232:
	setp.ge.s32 	%p144, %r88, %r61;
	mov.pred 	%p143, 0;
	mov.pred 	%p285, %p143;
	@%p144 bra 	$L__BB8_236;
	setp.ge.s32 	%p146, %r89, %r43;
	setp.lt.f32 	%p147, %f573, %f579;
	or.pred  	%p148, %p146, %p147;
	mov.pred 	%p285, -1;
	@%p148 bra 	$L__BB8_236;
	setp.gt.f32 	%p150, %f573, %f579;
	mov.pred 	%p285, %p143;
	@%p150 bra 	$L__BB8_236;
	setp.lt.f32 	%p285, %f574, %f580;
$L__BB8_236:
	setp.eq.s16 	%p151, %rs1, 0;
	selp.f32 	%f375, %f574, %f580, %p285;
	selp.f32 	%f376, %f573, %f579, %p285;
	bar.sync 	0;
	@%p151 bra 	$L__BB8_255;
	// begin inline asm
	mov.u32 %r191, %laneid;
	// end inline asm
	and.b32  	%r90, %r62, 7936;
	shl.b32 	%r192, %r191, 3;
	add.s32 	%r193, %r192, %r90;
	shr.s32 	%r194, %r193, 5;
	add.s32 	%r195, %r194, %r193;
	shl.b32 	%r196, %r195, 3;
	mov.u32 	%r197, _ZZN3cub18CUB_300001_SM_10006detail10merge_sort26DeviceMergeSortMergeKernelINS2_10policy_hubIN6thrust24THRUST_300001_SM_1000_NS6detail15normal_iteratorINS6_10device_ptrI6float2EEEEE9Policy600ESC_PNS0_8NullTypeESC_SG_j11float2_lessSA_SF_EEvbT2_T3_T4_PT6_PT7_T5_PSK_SK_NS1_7vsmem_tEE19static_temp_storage;
	add.s32 	%r198, %r197, %r196;
	st.shared.v2.f32 	[%r198], {%f306, %f305};
	st.shared.v2.f32 	[%r198+8], {%f316, %f315};
	st.shared.v2.f32 	[%r198+16], {%f326, %f325};
	st.shared.v2.f32 	[%r198+24], {%f336, %f335};
	st.shared.v2.f32 	[%r198+32], {%f346, %f345};
	st.shared.v2.f32 	[%r198+40], {%f356, %f355};
	st.shared.v2.f32 	[%r198+48], {%f366, %f365};
	st.shared.v2.f32 	[%r198+56], {%f376, %f375};
	bar.warp.sync 	-1;
	mad.lo.s32 	%r199, %r191, -7, %r193;
	shr.s32 	%r200, %r199, 5;
	add.s32 	%r201, %r200, %r199;
	shl.b32 	%r202, %r201, 3;
	add.s32 	%r203, %r197, %r202;
	ld.shared.v2.f32 	{%f377, %f378}, [%r203];
	add.s32 	%r204, %r199, 32;
	shr.s32 	%r205, %r204, 5;
	add.s32 	%r206, %r205, %r199;
	shl.b32 	%r207, %r206, 3;
	add.s32 	%r208, %r197, %r207;
	ld.shared.v2.f32 	{%f379, %f380}, [%r208+256];
	add.s32 	%r209, %r199, 64;
	shr.s32 	%r210, %r209, 5;
	add.s32 	%r211, %r210, %r199;
	shl.b32 	%r212, %r211, 3;
	add.s32 	%r213, %r197, %r212;
	ld.shared.v2.f32 	{%f381, %f382}, [%r213+512];
	add.s32 	%r214, %r199, 96;
	shr.s32 	%r215, %r214, 5;
	add.s32 	%r216, %r215, %r199;
	shl.b32 	%r217, %r216, 3;
	add.s32 	%r218, %r197, %r217;
	ld.shared.v2.f32 	{%f383, %f384}, [%r218+768];
	add.s32 	%r219, %r199, 128;
	shr.s32 	%r220, %r219, 5;
	add.s32 	%r221, %r220, %r199;
	shl.b32 	%r222, %r221, 3;
	add.s32 	%r223, %r197, %r222;
	ld.shared.v2.f32 	{%f385, %f386}, [%r223+1024];
	add.s32 	%r224, %r199, 160;
	shr.s32 	%r225, %r224, 5;
	add.s32 	%r226, %r225, %r199;
	shl.b32 	%r227, %r226, 3;
	add.s32 	%r228, %r197, %r227;
	ld.shared.v2.f32 	{%f387, %f388}, [%r228+1280];
	add.s32 	%r229, %r199, 192;
	shr.s32 	%r230, %r229, 5;
	add.s32 	%r231, %r230, %r199;
	shl.b32 	%r232, %r231, 3;
	add.s32 	%r233, %r197, %r232;
	ld.shared.v2.f32 	{%f389, %f390}, [%r233+1536];
	add.s32 	%r234, %r199, 224;
	shr.s32 	%r235, %r234, 5;
	add.s32 	%r236, %r235, %r199;
	shl.b32 	%r237, %r236, 3;
	add.s32 	%r238, %r197, %r237;
	ld.shared.v2.f32 	{%f391, %f392}, [%r238+1792];
	setp.ne.s32 	%p152, %r3, 0;
	@%p152 bra 	$L__BB8_239;
	st.volatile.shared.u32 	[_ZZN3cub18CUB_300001_SM_10006detail10merge_sort26DeviceMergeSortMergeKernelINS2_10policy_hubIN6thrust24THRUST_300001_SM_1000_NS6detail15normal_iteratorINS6_10device_ptrI6float2EEEEE9Policy600ESC_PNS0_8NullTypeESC_SG_j11float2_lessSA_SF_EEvbT2_T3_T4_PT6_PT7_T5_PSK_SK_NS1_7vsmem_tEE19static_temp_storage+16896], %r61;
$L__BB8_239:
	bar.sync 	0;
	ld.volatile.shared.u32 	%r91, [_ZZN3cub18CUB_300001_SM_10006detail10merge_sort26DeviceMergeSortMergeKernelINS2_10policy_hubIN6thrust24THRUST_300001_SM_1000_NS6detail15normal_iteratorINS6_10device_ptrI6float2EEEEE9Policy600ESC_PNS0_8NullTypeESC_SG_j11float2_lessSA_SF_EEvbT2_T3_T4_PT6_PT7_T5_PSK_SK_NS1_7vsmem_tEE19static_temp_storage+16896];
	and.b32  	%r239, %r3, 31;
	add.s32 	%r92, %r90, %r239;
	setp.ge.s32 	%p153, %r92, %r91;
	cvt.u64.u32 	%rd45, %r92;
	cvt.u64.u32 	%rd46, %r2;
	add.s64 	%rd47, %rd45, %rd46;
	shl.b64 	%rd48, %rd47, 3;
	add.s64 	%rd12, %rd1, %rd48;
	@%p153 bra 	$L__BB8_241;
	st.global.v2.f32 	[%rd12], {%f377, %f378};
$L__BB8_241:
	add.s32 	%r240, %r92, 32;
	setp.ge.s32 	%p154, %r240, %r91;
	@%p154 bra 	$L__BB8_243;
	st.global.v2.f32 	[%rd12+256], {%f379, %f380};
$L__BB8_243:
	add.s32 	%r241, %r92, 64;
	setp.ge.s32 	%p155, %r241, %r91;
	@%p155 bra 	$L__BB8_245;
	st.global.v2.f32 	[%rd12+512], {%f381, %f382};
$L__BB8_245:
	add.s32 	%r242, %r92, 96;
	setp.ge.s32 	%p156, %r242, %r91;
	@%p156 bra 	$L__BB8_247;
	st.global.v2.f32 	[%rd12+768], {%f383, %f384};
$L__BB8_247:
	add.s32 	%r243, %r92, 128;
	setp.ge.s32 	%p157, %r243, %r91;
	@%p157 bra 	$L__BB8_249;
	st.global.v2.f32 	[%rd12+1024], {%f385, %f386};
$L__BB8_249:
	add.s32 	%r244, %r92, 160;
	setp.ge.s32 	%p158, %r244, %r91;
	@%p158 bra 	$L__BB8_251;
	st.global.v2.f32 	[%rd12+1280], {%f387, %f388};
$L__BB8_251:
	add.s32 	%r245, %r92, 192;
	setp.ge.s32 	%p159, %r245, %r91;
	@%p159 bra 	$L__BB8_253;
	st.global.v2.f32 	[%rd12+1536], {%f389, %f390};
$L__BB8_253:
	add.s32 	%r246, %r92, 224;
	setp.ge.s32 	%p160, %r246, %r91;
	@%p160 bra 	$L__BB8_273;
	st.global.v2.f32 	[%rd12+1792], {%f391, %f392};
	bra.uni 	$L__BB8_273;
$L__BB8_255:
	// begin inline asm
	mov.u32 %r247, %laneid;
	// end inline asm
	and.b32  	%r93, %r62, 7936;
	shl.b32 	%r248, %r247, 3;
	add.s32 	%r249, %r248, %r93;
	shr.s32 	%r250, %r249, 5;
	add.s32 	%r251, %r250, %r249;
	shl.b32 	%r252, %r251, 3;
	mov.u32 	%r253, _ZZN3cub18CUB_300001_SM_10006detail10merge_sort26DeviceMergeSortMergeKernelINS2_10policy_hubIN6thrust24THRUST_300001_SM_1000_NS6detail15normal_iteratorINS6_10device_ptrI6float2EEEEE9Policy600ESC_PNS0_8NullTypeESC_SG_j11float2_lessSA_SF_EEvbT2_T3_T4_PT6_PT7_T5_PSK_SK_NS1_7vsmem_tEE19static_temp_storage;
	add.s32 	%r254, %r253, %r252;
	st.shared.v2.f32 	[%r254], {%f306, %f305};
	st.shared.v2.f32 	[%r254+8], {%f316, %f315};
	st.shared.v2.f32 	[%r254+16], {%f326, %f325};
	st.shared.v2.f32 	[%r254+24], {%f336, %f335};
	st.shared.v2.f32 	[%r254+32], {%f346, %f345};
	st.shared.v2.f32 	[%r254+40], {%f356, %f355};
	st.shared.v2.f32 	[%r254+48], {%f366, %f365};
	st.shared.v2.f32 	[%r254+56], {%f376, %f375};
	bar.warp.sync 	-1;
	mad.lo.s32 	%r255, %r247, -7, %r249;
	shr.s32 	%r256, %r255, 5;
	add.s32 	%r257, %r256, %r255;
	shl.b32 	%r258, %r257, 3;
	add.s32 	%r259, %r253, %r258;
	ld.shared.v2.f32 	{%f393, %f394}, [%r259];
	add.s32 	%r260, %r255, 32;
	shr.s32 	%r261, %r260, 5;
	add.s32 	%r262, %r261, %r255;
	shl.b32 	%r263, %r262, 3;
	add.s32 	%r264, %r253, %r263;
	ld.shared.v2.f32 	{%f395, %f396}, [%r264+256];
	add.s32 	%r265, %r255, 64;
	shr.s32 	%r266, %r265, 5;
	add.s32 	%r267, %r266, %r255;
	shl.b32 	%r268, %r267, 3;
	add.s32 	%r269, %r253, %r268;
	ld.shared.v2.f32 	{%f397, %f398}, [%r269+512];
	add.s32 	%r270, %r255, 96;
	shr.s32 	%r271, %r270, 5;
	add.s32 	%r272, %r271, %r255;
	shl.b32 	%r273, %r272, 3;
	add.s32 	%r274, %r253, %r273;
	ld.shared.v2.f32 	{%f399, %f400}, [%r274+768];
	add.s32 	%r275, %r255, 128;
	shr.s32 	%r276, %r275, 5;
	add.s32 	%r277, %r276, %r255;
	shl.b32 	%r278, %r277, 3;
	add.s32 	%r279, %r253, %r278;
	ld.shared.v2.f32 	{%f401, %f402}, [%r279+1024];
	add.s32 	%r280, %r255, 160;
	shr.s32 	%r281, %r280, 5;
	add.s32 	%r282, %r281, %r255;
	shl.b32 	%r283, %r282, 3;
	add.s32 	%r284, %r253, %r283;
	ld.shared.v2.f32 	{%f403, %f404}, [%r284+1280];
	add.s32 	%r285, %r255, 192;
	shr.s32 	%r286, %r285, 5;
	add.s32 	%r287, %r286, %r255;
	shl.b32 	%r288, %r287, 3;
	add.s32 	%r289, %r253, %r288;
	ld.shared.v2.f32 	{%f405, %f406}, [%r289+1536];
	add.s32 	%r290, %r255, 224;
	shr.s32 	%r291, %r290, 5;
	add.s32 	%r292, %r291, %r255;
	shl.b32 	%r293, %r292, 3;
	add.s32 	%r294, %r253, %r293;
	ld.shared.v2.f32 	{%f407, %f408}, [%r294+1792];
	setp.ne.s32 	%p161, %r3, 0;
	@%p161 bra 	$L__BB8_257;
	st.volatile.shared.u32 	[_ZZN3cub18CUB_300001_SM_10006detail10merge_sort26DeviceMergeSortMergeKernelINS2_10policy_hubIN6thrust24THRUST_300001_SM_1000_NS6detail15normal_iteratorINS6_10device_ptrI6float2EEEEE9Policy600ESC_PNS0_8NullTypeESC_SG_j11float2_lessSA_SF_EEvbT2_T3_T4_PT6_PT7_T5_PSK_SK_NS1_7vsmem_tEE19static_temp_storage+16896], %r61;
$L__BB8_257:
	bar.sync 	0;
	ld.volatile.shared.u32 	%r94, [_ZZN3cub18CUB_300001_SM_10006detail10merge_sort26DeviceMergeSortMergeKernelINS2_10policy_hubIN6thrust24THRUST_300001_SM_1000_NS6detail15normal_iteratorINS6_10device_ptrI6float2EEEEE9Policy600ESC_PNS0_8NullTypeESC_SG_j11float2_lessSA_SF_EEvbT2_T3_T4_PT6_PT7_T5_PSK_SK_NS1_7vsmem_tEE19static_temp_storage+16896];
	and.b32  	%r295, %r3, 31;
	cvt.u64.u32 	%rd49, %r93;
	add.s32 	%r95, %r93, %r295;
	add.s32 	%r296, %r295, %r2;
	cvt.u64.u32 	%rd50, %r296;
	add.s64 	%rd51, %rd50, %rd49;
	setp.ge.s32 	%p162, %r95, %r94;
	shl.b64 	%rd52, %rd51, 3;
	add.s64 	%rd13, %rd3, %rd52;
	@%p162 bra 	$L__BB8_259;
	st.global.v2.f32 	[%rd13], {%f393, %f394};
$L__BB8_259:
	add.s32 	%r297, %r95, 32;
	setp.ge.s32 	%p163, %r297, %r94;
	@%p163 bra 	$L__BB8_261;
	st.global.v2.f32 	[%rd13+256], {%f395, %f396};
$L__BB8_261:
	add.s32 	%r298, %r95, 64;
	setp.ge.s32 	%p164, %r298, %r94;
	@%p164 bra 	$L__BB8_263;
	st.global.v2.f32 	[%rd13+512], {%f397, %f398};
$L__BB8_263:
	add.s32 	%r299, %r95, 96;
	setp.ge.s32 	%p165, %r299, %r94;
	@%p165 bra 	$L__BB8_265;
	st.global.v2.f32 	[%rd13+768], {%f399, %f400};
$L__BB8_265:
	add.s32 	%r300, %r95, 128;
	setp.ge.s32 	%p166, %r300, %r94;
	@%p166 bra 	$L__BB8_267;
	st.global.v2.f32 	[%rd13+1024], {%f401, %f402};
$L__BB8_267:
	add.s32 	%r301, %r95, 160;
	setp.ge.s32 	%p167, %r301, %r94;
	@%p167 bra 	$L__BB8_269;
	st.global.v2.f32 	[%rd13+1280], {%f403, %f404};
$L__BB8_269:
	add.s32 	%r302, %r95, 192;
	setp.ge.s32 	%p168, %r302, %r94;
	@%p168 bra 	$L__BB8_271;
	st.global.v2.f32 	[%rd13+1536], {%f405, %f406};
$L__BB8_271:
	add.s32 	%r303, %r95, 224;
	setp.ge.s32 	%p169, %r303, %r94;
	@%p169 bra 	$L__BB8_273;
	st.global.v2.f32 	[%rd13+1792], {%f407, %f408};
$L__BB8_273:
	ret;

}
	// .globl	_ZN3cub18CUB_300001_SM_10006detail10merge_sort30DeviceMergeSortBlockSortKernelINS2_10policy_hubIN6thrust24THRUST_300001_SM_1000_NS6detail15normal_iteratorINS6_10device_ptrI6float2EEEEE9Policy600ESC_PNS0_8NullTypeESC_SG_m11float2_lessSA_SF_EEvbT0_T1_T2_T3_T4_PT6_PT7_T5_NS1_7vsmem_tE
.visible .entry _ZN3cub18CUB_300001_SM_10006detail10merge_sort30DeviceMergeSortBlockSortKernelINS2_10policy_hubIN6thrust24THRUST_300001_SM_1000_NS6detail15normal_iteratorINS6_10device_ptrI6float2EEEEE9Policy600ESC_PNS0_8NullTypeESC_SG_m11float2_lessSA_SF_EEvbT0_T1_T2_T3_T4_PT6_PT7_T5_NS1_7vsmem_tE(
	.param .u8 _ZN3cub18CUB_300001_SM_10006detail10merge_sort30DeviceMergeSortBlockSortKernelINS2_10policy_hubIN6thrust24THRUST_300001_SM_1000_NS6detail15normal_iteratorINS6_10device_ptrI6float2EEEEE9Policy600ESC_PNS0_8NullTypeESC_SG_m11float2_lessSA_SF_EEvbT0_T1_T2_T3_T4_PT6_PT7_T5_NS1_7vsmem_tE_param_0,
	.param .align 8 .b8 _ZN3cub18CUB_300001_SM_10006detail10merge_sort30DeviceMergeSortBlockSortKernelINS2_10policy_hubIN6thrust24THRUST_300001_SM_1000_NS6detail15normal_iteratorINS6_10device_ptrI6float2EEEEE9Policy600ESC_PNS0_8NullTypeESC_SG_m11float2_lessSA_SF_EEvbT0_T1_T2_T3_T4_PT6_PT7_T5_NS1_7vsmem_tE_param_1[8],
	.param .u64 .ptr .align 1 _ZN3cub18CUB_300001_SM_10006detail10merge_sort30DeviceMergeSortBlockSortKernelINS2_10policy_hubIN6thrust24THRUST_300001_SM_1000_NS6detail15normal_iteratorINS6_10device_ptrI6float2EEEEE9Policy600ESC_PNS0_8NullTypeESC_SG_m11float2_lessSA_SF_EEvbT0_T1_T2_T3_T4_PT6_PT7_T5_NS1_7vsmem_tE_param_2,
	.param .align 8 .b8 _ZN3cub18CUB_300001_SM_10006detail10merge_sort30DeviceMergeSortBlockSortKernelINS2_10policy_hubIN6thrust24THRUST_300001_SM_1000_NS6detail15normal_iteratorINS6_10device_ptrI6float2EEEEE9Policy600ESC_PNS0_8NullTypeESC_SG_m11float2_lessSA_SF_EEvbT0_T1_T2_T3_T4_PT6_PT7_T5_NS1_7vsmem_tE_param_3[8],
	.param .u64 .ptr .align 1 _ZN3cub18CUB_300001_SM_10006detail10merge_sort30DeviceMergeSortBlockSortKernelINS2_10policy_hubIN6thrust24THRUST_300001_SM_1000_NS6detail15normal_iteratorINS6_10device_ptrI6float2EEEEE9Policy600ESC_PNS0_8NullTypeESC_SG_m11float2_lessSA_SF_EEvbT0_T1_T2_T3_T4_PT6_PT7_T5_NS1_7vsmem_tE_param_4,
	.param .u64 _ZN3cub18CUB_300001_SM_10006detail10merge_sort30DeviceMergeSortBlockSortKernelINS2_10policy_hubIN6thrust24THRUST_300001_SM_1000_NS6detail15normal_iteratorINS6_10device_ptrI6float2EEEEE9Policy600ESC_PNS0_8NullTypeESC_SG_m11float2_lessSA_SF_EEvbT0_T1_T2_T3_T4_PT6_PT7_T5_NS1_7vsmem_tE_param_5,
	.param .u64 .ptr .align 1 _ZN3cub18CUB_300001_SM_10006detail10merge_sort30DeviceMergeSortBlockSortKernelINS2_10policy_hubIN6thrust24THRUST_300001_SM_1000_NS6detail15normal_iteratorINS6_10device_ptrI6float2EEEEE9Policy600ESC_PNS0_8NullTypeESC_SG_m11float2_lessSA_SF_EEvbT0_T1_T2_T3_T4_PT6_PT7_T5_NS1_7vsmem_tE_param_6,
	.param .u64 .ptr .align 1 _ZN3cub18CUB_300001_SM_10006detail10merge_sort30DeviceMergeSortBlockSortKernelINS2_10policy_hubIN6thrust24THRUST_300001_SM_1000_NS6detail15normal_iteratorINS6_10device_ptrI6float2EEEEE9Policy600ESC_PNS0_8NullTypeESC_SG_m11float2_lessSA_SF_EEvbT0_T1_T2_T3_T4_PT6_PT7_T5_NS1_7vsmem_tE_param_7,
	.param .align 1 .b8 _ZN3cub18CUB_300001_SM_10006detail10merge_sort30DeviceMergeSortBlockSortKernelINS2_10policy_hubIN6thrust24THRUST_300001_SM_1000_NS6detail15normal_iteratorINS6_10device_ptrI6float2EEEEE9Policy600ESC_PNS0_8NullTypeESC_SG_m11float2_lessSA_SF_EEvbT0_T1_T2_T3_T4_PT6_PT7_T5_NS1_7vsmem_tE_param_8[1],
	.param .align 8 .b8 _ZN3cub18CUB_300001_SM_10006detail10merge_sort30DeviceMergeSortBlockSortKernelINS2_10policy_hubIN6thrust24THRUST_300001_SM_1000_NS6detail15normal_iteratorINS6_10device_ptrI6float2EEEEE9Policy600ESC_PNS0_8NullTypeESC_SG_m11float2_lessSA_SF_EEvbT0_T1_T2_T3_T4_PT6_PT7_T5_NS1_7vsmem_tE_param_9[8]
)
.maxntid 256
{
	.reg .pred 	%p<498>;
	.reg .b16 	%rs<4>;
	.reg .b32 	%r<492>;
	.reg .b32 	%f<965>;
	.reg .b64 	%rd<43>;
	// demoted variable
	.shared .align 16 .b8 _ZZN3cub18CUB_300001_SM_10006detail10merge_sort30DeviceMergeSortBlockSortKernelINS2_10policy_hubIN6thrust24THRUST_300001_SM_1000_NS6detail15normal_iteratorINS6_10device_ptrI6float2EEEEE9Policy600ESC_PNS0_8NullTypeESC_SG_m11float2_lessSA_SF_EEvbT0_T1_T2_T3_T4_PT6_PT7_T5_NS1_7vsmem_tEE19static_temp_storage[16912];
	ld.param.u64 	%rd11, [_ZN3cub18CUB_300001_SM_10006detail10merge_sort30DeviceMergeSortBlockSortKernelINS2_10policy_hubIN6thrust24THRUST_300001_SM_1000_NS6detail15normal_iteratorINS6_10device_ptrI6float2EEEEE9Policy600ESC_PNS0_8NullTypeESC_SG_m11float2_lessSA_SF_EEvbT0_T1_T2_T3_T4_PT6_PT7_T5_NS1_7vsmem_tE_param_3];
	ld.param.u64 	%rd12, [_ZN3cub18CUB_300001_SM_10006detail10merge_sort30DeviceMergeSortBlockSortKernelINS2_10policy_hubIN6thrust24THRUST_300001_SM_1000_NS6detail15normal_iteratorINS6_10device_ptrI6float2EEEEE9Policy600ESC_PNS0_8NullTypeESC_SG_m11float2_lessSA_SF_EEvbT0_T1_T2_T3_T4_PT6_PT7_T5_NS1_7vsmem_tE_param_1];
	ld.param.u64 	%rd9, [_ZN3cub18CUB_300001_SM_10006detail10merge_sort30DeviceMergeSortBlockSortKernelINS2_10policy_hubIN6thrust24THRUST_300001_SM_1000_NS6detail15normal_iteratorINS6_10device_ptrI6float2EEEEE9Policy600ESC_PNS0_8NullTypeESC_SG_m11float2_lessSA_SF_EEvbT0_T1_T2_T3_T4_PT6_PT7_T5_NS1_7vsmem_tE_param_5];
	cvta.to.global.u64 	%rd1, %rd12;
	cvta.to.global.u64 	%rd2, %rd11;
	mov.u32 	%r110, %ctaid.x;
	cvt.u64.u32 	%rd13, %r110;
	mov.u32 	%r111, %nctaid.x;
	cvt.u64.u32 	%rd14, %r111;
	mul.wide.u32 	%rd3, %r110, 2048;
	add.s64 	%rd15, %rd14, -1;
	setp.le.u64 	%p37, %rd15, %rd13;
	@%p37 bra 	$L__BB9_149;
	// begin inline asm
	griddepcontrol.wait;
	// end inline asm
	mov.u32 	%r1, %tid.x;
	and.b32  	%r2, %r1, 31;
	shl.b32 	%r333, %r1, 3;
	and.b32  	%r3, %r333, 7936;
	or.b32  	%r334, %r3, %r2;
	cvt.u64.u32 	%rd28, %r334;
	add.s64 	%rd4, %rd3, %rd28;
	shl.b64 	%rd29, %rd4, 3;
	add.s64 	%rd30, %rd1, %rd29;
	ld.global.v2.f32 	{%f553, %f554}, [%rd30];
	ld.global.v2.f32 	{%f555, %f556}, [%rd30+256];
	ld.global.v2.f32 	{%f557, %f558}, [%rd30+512];
	ld.global.v2.f32 	{%f559, %f560}, [%rd30+768];
	ld.global.v2.f32 	{%f561, %f562}, [%rd30+1024];
	ld.global.v2.f32 	{%f563, %f564}, [%rd30+1280];
	ld.global.v2.f32 	{%f565, %f566}, [%rd30+1536];
	ld.global.v2.f32 	{%f567, %f568}, [%rd30+1792];
	// begin inline asm
	mov.u32 %r332, %laneid;
	// end inline asm
	add.s32 	%r335, %r332, %r3;
	shr.s32 	%r336, %r335, 5;
	add.s32 	%r337, %r336, %r335;
	shl.b32 	%r338, %r337, 3;
	mov.u32 	%r339, _ZZN3cub18CUB_300001_SM_10006detail10merge_sort30DeviceMergeSortBlockSortKernelINS2_10policy_hubIN6thrust24THRUST_300001_SM_1000_NS6detail15normal_iteratorINS6_10device_ptrI6float2EEEEE9Policy600ESC_PNS0_8NullTypeESC_SG_m11float2_lessSA_SF_EEvbT0_T1_T2_T3_T4_PT6_PT7_T5_NS1_7vsmem_tEE19static_temp_storage;
	add.s32 	%r4, %r339, %r338;
	st.shared.v2.f32 	[%r4], {%f553, %f554};
	add.s32 	%r340, %r335, 32;
	shr.s32 	%r341, %r340, 5;
	add.s32 	%r342, %r341, %r335;
	shl.b32 	%r343, %r342, 3;
	add.s32 	%r5, %r339, %r343;
	st.shared.v2.f32 	[%r5+256], {%f555, %f556};
	add.s32 	%r344, %r335, 64;
	shr.s32 	%r345, %r344, 5;
	add.s32 	%r346, %r345, %r335;
	shl.b32 	%r347, %r346, 3;
	add.s32 	%r6, %r339, %r347;
	st.shared.v2.f32 	[%r6+512], {%f557, %f558};
	add.s32 	%r348, %r335, 96;
	shr.s32 	%r349, %r348, 5;
	add.s32 	%r350, %r349, %r335;
	shl.b32 	%r351, %r350, 3;
	add.s32 	%r7, %r339, %r351;
	st.shared.v2.f32 	[%r7+768], {%f559, %f560};
	add.s32 	%r352, %r335, 128;
	shr.s32 	%r353, %r352, 5;
	add.s32 	%r354, %r353, %r335;
	shl.b32 	%r355, %r354, 3;
	add.s32 	%r8, %r339, %r355;
	st.shared.v2.f32 	[%r8+1024], {%f561, %f562};
	add.s32 	%r356, %r335, 160;
	shr.s32 	%r357, %r356, 5;
	add.s32 	%r358, %r357, %r335;
	shl.b32 	%r359, %r358, 3;
	add.s32 	%r9, %r339, %r359;
	st.shared.v2.f32 	[%r9+1280], {%f563, %f564};
	add.s32 	%r360, %r335, 192;
	shr.s32 	%r361, %r360, 5;
	add.s32 	%r362, %r361, %r335;
	shl.b32 	%r363, %r362, 3;
	add.s32 	%r10, %r339, %r363;
	st.shared.v2.f32 	[%r10+1536], {%f565, %f566};
	add.s32 	%r364, %r335, 224;
	shr.s32 	%r365, %r364, 5;
	add.s32 	%r366, %r365, %r335;
	shl.b32 	%r367, %r366, 3;
	add.s32 	%r11, %r339, %r367;
	st.shared.v2.f32 	[%r11+1792], {%f567, %f568};
	bar.warp.sync 	-1;
	mad.lo.s32 	%r368, %r332, 7, %r335;
	shr.s32 	%r369, %r368, 5;
	add.s32 	%r370, %r369, %r368;
	shl.b32 	%r371, %r370, 3;
	add.s32 	%r12, %r339, %r371;
	ld.shared.v2.f32 	{%f632, %f631}, [%r12];
	add.s32 	%r372, %r368, 1;
	shr.s32 	%r373, %r372, 5;
	add.s32 	%r374, %r373, %r368;
	shl.b32 	%r375, %r374, 3;
	add.s32 	%r13, %r339, %r375;
	ld.shared.v2.f32 	{%f3, %f4}, [%r13+8];
	add.s32 	%r376, %r368, 2;
	shr.s32 	%r377, %r376, 5;
	add.s32 	%r378, %r377, %r368;
	shl.b32 	%r379, %r378, 3;
	add.s32 	%r14, %r339, %r379;
	ld.shared.v2.f32 	{%f608, %f607}, [%r14+16];
	add.s32 	%r380, %r368, 3;
	shr.s32 	%r381, %r380, 5;
	add.s32 	%r382, %r381, %r368;
	shl.b32 	%r383, %r382, 3;
	add.s32 	%r15, %r339, %r383;
	ld.shared.v2.f32 	{%f7, %f8}, [%r15+24];
	add.s32 	%r384, %r368, 4;
	shr.s32 	%r385, %r384, 5;
	add.s32 	%r386, %r385, %r368;
	shl.b32 	%r387, %r386, 3;
	add.s32 	%r16, %r339, %r387;
	ld.shared.v2.f32 	{%f612, %f611}, [%r16+32];
	add.s32 	%r388, %r368, 5;
	shr.s32 	%r389, %r388, 5;
	add.s32 	%r390, %r389, %r368;
	shl.b32 	%r391, %r390, 3;
	add.s32 	%r17, %r339, %r391;
	ld.shared.v2.f32 	{%f11, %f12}, [%r17+40];
	add.s32 	%r392, %r368, 6;
	shr.s32 	%r393, %r392, 5;
	add.s32 	%r394, %r393, %r368;
	shl.b32 	%r395, %r394, 3;
	add.s32 	%r18, %r339, %r395;
	ld.shared.v2.f32 	{%f616, %f615}, [%r18+48];
	add.s32 	%r396, %r368, 7;
	shr.s32 	%r397, %r396, 5;
	add.s32 	%r398, %r397, %r368;
	shl.b32 	%r399, %r398, 3;
	add.s32 	%r19, %r339, %r399;
	ld.shared.v2.f32 	{%f15, %f16}, [%r19+56];
	bar.sync 	0;
	// begin inline asm
	griddepcontrol.launch_dependents;
	// end inline asm
	setp.lt.f32 	%p288, %f3, %f632;
	@%p288 bra 	$L__BB9_3;
	setp.gt.f32 	%p289, %f3, %f632;
	setp.geu.f32 	%p290, %f4, %f631;
	or.pred  	%p291, %p289, %p290;
	mov.f32 	%f619, %f4;
	mov.f32 	%f620, %f3;
	@%p291 bra 	$L__BB9_4;
$L__BB9_3:
	mov.f32 	%f619, %f631;
	mov.f32 	%f620, %f632;
	mov.f32 	%f631, %f4;
	mov.f32 	%f632, %f3;
$L__BB9_4:
	setp.lt.f32 	%p292, %f7, %f608;
	@%p292 bra 	$L__BB9_6;
	setp.gt.f32 	%p293, %f7, %f608;
	setp.geu.f32 	%p294, %f8, %f607;
	or.pred  	%p295, %p293, %p294;
	mov.f32 	%f623, %f8;
	mov.f32 	%f624, %f7;
	@%p295 bra 	$L__BB9_7;
$L__BB9_6:
	mov.f32 	%f623, %f607;
	mov.f32 	%f624, %f608;
	mov.f32 	%f607, %f8;
	mov.f32 	%f608, %f7;
$L__BB9_7:
	setp.lt.f32 	%p296, %f11, %f612;
	@%p296 bra 	$L__BB9_9;
	setp.gt.f32 	%p297, %f11, %f612;
	setp.geu.f32 	%p298, %f12, %f611;
	or.pred  	%p299, %p297, %p298;
	mov.f32 	%f627, %f12;
	mov.f32 	%f628, %f11;
	@%p299 bra 	$L__BB9_10;
$L__BB9_9:
	mov.f32 	%f627, %f611;
	mov.f32 	%f628, %f612;
	mov.f32 	%f611, %f12;
	mov.f32 	%f612, %f11;
$L__BB9_10:
	setp.lt.f32 	%p300, %f15, %f616;
	@%p300 bra 	$L__BB9_12;
	setp.gt.f32 	%p301, %f15, %f616;
	setp.geu.f32 	%p302, %f16, %f615;
	or.pred  	%p303, %p301, %p302;
	mov.f32 	%f613, %f16;
	mov.f32 	%f614, %f15;
	@%p303 bra 	$L__BB9_13;
$L__BB9_12:
	mov.f32 	%f613, %f615;
	mov.f32 	%f614, %f616;
	mov.f32 	%f615, %f16;
	mov.f32 	%f616, %f15;
$L__BB9_13:
	setp.lt.f32 	%p304, %f608, %f620;
	@%p304 bra 	$L__BB9_15;
	setp.gt.f32 	%p305, %f608, %f620;
	setp.geu.f32 	%p306, %f607, %f619;
	or.pred  	%p307, %p305, %p306;
	mov.f32 	%f635, %f607;
	mov.f32 	%f636, %f608;
	@%p307 bra 	$L__BB9_16;
$L__BB9_15:
	mov.f32 	%f635, %f619;
	mov.f32 	%f636, %f620;
	mov.f32 	%f619, %f607;
	mov.f32 	%f620, %f608;
$L__BB9_16:
	setp.lt.f32 	%p308, %f612, %f624;
	@%p308 bra 	$L__BB9_18;
	setp.gt.f32 	%p309, %f612, %f624;
	setp.geu.f32 	%p310, %f611, %f623;
	or.pred  	%p311, %p309, %p310;
	mov.f32 	%f639, %f611;
	mov.f32 	%f640, %f612;
	@%p311 bra 	$L__BB9_19;
$L__BB9_18:
	mov.f32 	%f639, %f623;
	mov.f32 	%f640, %f624;
	mov.f32 	%f623, %f611;
	mov.f32 	%f624, %f612;
$L__BB9_19:
	setp.lt.f32 	%p312, %f616, %f628;
	@%p312 bra 	$L__BB9_21;
	setp.gt.f32 	%p313, %f616, %f628;
	setp.geu.f32 	%p314, %f615, %f627;
	or.pred  	%p315, %p313, %p314;
	mov.f32 	%f643, %f615;
	mov.f32 	%f644, %f616;
	@%p315 bra 	$L__BB9_22;
$L__BB9_21:
	mov.f32 	%f643, %f627;
	mov.f32 	%f644, %f628;
	mov.f32 	%f627, %f615;
	mov.f32 	%f628, %f616;
$L__BB9_22:
	setp.lt.f32 	%p316, %f620, %f632;
	@%p316 bra 	$L__BB9_24;
	setp.gt.f32 	%p317, %f620, %f632;
	setp.geu.f32 	%p318, %f619, %f631;
	or.pred  	%p319, %p317, %p318;
	mov.f32 	%f647, %f619;
	mov.f32 	%f648, %f620;
	@%p319 bra 	$L__BB9_25;
$L__BB9_24:
	mov.f32 	%f647, %f631;
	mov.f32 	%f648, %f632;
	mov.f32 	%f631, %f619;
	mov.f32 	%f632, %f620;
$L__BB9_25:
	setp.lt.f32 	%p320, %f624, %f636;
	@%p320 bra 	$L__BB9_27;
	setp.gt.f32 	%p321, %f624, %f636;
	setp.geu.f32 	%p322, %f623, %f635;
	or.pred  	%p323, %p321, %p322;
	mov.f32 	%f651, %f623;
	mov.f32 	%f652, %f624;
	@%p323 bra 	$L__BB9_28;
$L__BB9_27:
	mov.f32 	%f651, %f635;
	mov.f32 	%f652, %f636;
	mov.f32 	%f635, %f623;
	mov.f32 	%f636, %f624;
$L__BB9_28:
	setp.lt.f32 	%p324, %f628, %f640;
	@%p324 bra 	$L__BB9_30;
	setp.gt.f32 	%p325, %f628, %f640;
	setp.geu.f32 	%p326, %f627, %f639;
	or.pred  	%p327, %p325, %p326;
	mov.f32 	%f655, %f627;
	mov.f32 	%f656, %f628;
	@%p327 bra 	$L__BB9_31;
$L__BB9_30:
	mov.f32 	%f655, %f639;
	mov.f32 	%f656, %f640;
	mov.f32 	%f639, %f627;
	mov.f32 	%f640, %f628;
$L__BB9_31:
	setp.lt.f32 	%p328, %f614, %f644;
	@%p328 bra 	$L__BB9_33;
	setp.gt.f32 	%p329, %f614, %f644;
	setp.geu.f32 	%p330, %f613, %f643;
	or.pred  	%p331, %p329, %p330;
	mov.f32 	%f641, %f613;
	mov.f32 	%f642, %f614;
	@%p331 bra 	$L__BB9_34;
$L__BB9_33:
	mov.f32 	%f641, %f643;
	mov.f32 	%f642, %f644;
	mov.f32 	%f643, %f613;
	mov.f32 	%f644, %f614;
$L__BB9_34:
	setp.lt.f32 	%p332, %f636, %f648;
	@%p332 bra 	$L__BB9_36;
	setp.gt.f32 	%p333, %f636, %f648;
	setp.geu.f32 	%p334, %f635, %f647;
	or.pred  	%p335, %p333, %p334;
	mov.f32 	%f663, %f635;
	mov.f32 	%f664, %f636;
	@%p335 bra 	$L__BB9_37;
$L__BB9_36:
	mov.f32 	%f663, %f647;
	mov.f32 	%f664, %f648;
	mov.f32 	%f647, %f635;
	mov.f32 	%f648, %f636;
$L__BB9_37:
	setp.lt.f32 	%p336, %f640, %f652;
	@%p336 bra 	$L__BB9_39;
	setp.gt.f32 	%p337, %f640, %f652;
	setp.geu.f32 	%p338, %f639, %f651;
	or.pred  	%p339, %p337, %p338;
	mov.f32 	%f667, %f639;
	mov.f32 	%f668, %f640;
	@%p339 bra 	$L__BB9_40;
$L__BB9_39:
	mov.f32 	%f667, %f651;
	mov.f32 	%f668, %f652;
	mov.f32 	%f651, %f639;
	mov.f32 	%f652, %f640;
$L__BB9_40:
	setp.lt.f32 	%p340, %f644, %f656;
	@%p340 bra 	$L__BB9_42;
	setp.gt.f32 	%p341, %f644, %f656;
	setp.geu.f32 	%p342, %f643, %f655;
	or.pred  	%p343, %p341, %p342;
	mov.f32 	%f671, %f643;
	mov.f32 	%f672, %f644;
	@%p343 bra 	$L__BB9_43;
$L__BB9_42:
	mov.f32 	%f671, %f655;
	mov.f32 	%f672, %f656;
	mov.f32 	%f655, %f643;
	mov.f32 	%f656, %f644;
$L__BB9_43:
	setp.lt.f32 	%p344, %f648, %f632;
	@%p344 bra 	$L__BB9_45;
	setp.gt.f32 	%p345, %f648, %f632;
	setp.geu.f32 	%p346, %f647, %f631;
	or.pred  	%p347, %p345, %p346;
	mov.f32 	%f675, %f647;
	mov.f32 	%f676, %f648;
	@%p347 bra 	$L__BB9_46;
$L__BB9_45:
	mov.f32 	%f675, %f631;
	mov.f32 	%f676, %f632;
	mov.f32 	%f631, %f647;
	mov.f32 	%f632, %f648;
$L__BB9_46:
	setp.lt.f32 	%p348, %f652, %f664;
	@%p348 bra 	$L__BB9_48;
	setp.gt.f32 	%p349, %f652, %f664;
	setp.geu.f32 	%p350, %f651, %f663;
	or.pred  	%p351, %p349, %p350;
	mov.f32 	%f679, %f651;
	mov.f32 	%f680, %f652;
	@%p351 bra 	$L__BB9_49;
$L__BB9_48:
	mov.f32 	%f679, %f663;
	mov.f32 	%f680, %f664;
	mov.f32 	%f663, %f651;
	mov.f32 	%f664, %f652;
$L__BB9_49:
	setp.lt.f32 	%p352, %f656, %f668;
	@%p352 bra 	$L__BB9_51;
	setp.gt.f32 	%p353, %f656, %f668;
	setp.geu.f32 	%p354, %f655, %f667;
	or.pred  	%p355, %p353, %p354;
	mov.f32 	%f683, %f655;
	mov.f32 	%f684, %f656;
	@%p355 bra 	$L__BB9_52;
$L__BB9_51:
	mov.f32 	%f683, %f667;
	mov.f32 	%f684, %f668;
	mov.f32 	%f667, %f655;
	mov.f32 	%f668, %f656;
$L__BB9_52:
	setp.lt.f32 	%p356, %f642, %f672;
	@%p356 bra 	$L__BB9_54;
	setp.gt.f32 	%p357, %f642, %f672;
	setp.geu.f32 	%p358, %f641, %f671;
	or.pred  	%p359, %p357, %p358;
	mov.f32 	%f669, %f641;
	mov.f32 	%f670, %f642;
	@%p359 bra 	$L__BB9_55;
$L__BB9_54:
	mov.f32 	%f669, %f671;
	mov.f32 	%f670, %f672;
	mov.f32 	%f671, %f641;
	mov.f32 	%f672, %f642;
$L__BB9_55:
	setp.lt.f32 	%p360, %f664, %f676;
	@%p360 bra 	$L__BB9_57;
	setp.gt.f32 	%p361, %f664, %f676;
	setp.geu.f32 	%p362, %f663, %f675;
	or.pred  	%p363, %p361, %p362;
	mov.f32 	%f691, %f663;
	mov.f32 	%f692, %f664;
	@%p363 bra 	$L__BB9_58;
$L__BB9_57:
	mov.f32 	%f691, %f675;
	mov.f32 	%f692, %f676;
	mov.f32 	%f675, %f663;
	mov.f32 	%f676, %f664;
$L__BB9_58:
	setp.lt.f32 	%p364, %f668, %f680;
	@%p364 bra 	$L__BB9_60;
	setp.gt.f32 	%p365, %f668, %f680;
	setp.geu.f32 	%p366, %f667, %f679;
	or.pred  	%p367, %p365, %p366;
	mov.f32 	%f695, %f667;
	mov.f32 	%f696, %f668;
	@%p367 bra 	$L__BB9_61;
$L__BB9_60:
	mov.f32 	%f695, %f679;
	mov.f32 	%f696, %f680;
	mov.f32 	%f679, %f667;
	mov.f32 	%f680, %f668;
$L__BB9_61:
	setp.lt.f32 	%p368, %f672, %f684;
	@%p368 bra 	$L__BB9_63;
	setp.gt.f32 	%p369, %f672, %f684;
	setp.geu.f32 	%p370, %f671, %f683;
	or.pred  	%p371, %p369, %p370;
	mov.f32 	%f699, %f671;
	mov.f32 	%f700, %f672;
	@%p371 bra 	$L__BB9_64;
$L__BB9_63:
	mov.f32 	%f699, %f683;
	mov.f32 	%f700, %f684;
	mov.f32 	%f683, %f671;
	mov.f32 	%f684, %f672;
$L__BB9_64:
	setp.lt.f32 	%p372, %f676, %f632;
	@%p372 bra 	$L__BB9_66;
	setp.gt.f32 	%p373, %f676, %f632;
	setp.geu.f32 	%p374, %f675, %f631;
	or.pred  	%p375, %p373, %p374;
	mov.f32 	%f703, %f675;
	mov.f32 	%f704, %f676;
	@%p375 bra 	$L__BB9_67;
$L__BB9_66:
	mov.f32 	%f703, %f631;
	mov.f32 	%f704, %f632;
	mov.f32 	%f631, %f675;
	mov.f32 	%f632, %f676;
$L__BB9_67:
	setp.lt.f32 	%p376, %f680, %f692;
	@%p376 bra 	$L__BB9_69;
	setp.gt.f32 	%p377, %f680, %f692;
	setp.geu.f32 	%p378, %f679, %f691;
	or.pred  	%p379, %p377, %p378;
	mov.f32 	%f707, %f679;
	mov.f32 	%f708, %f680;
	@%p379 bra 	$L__BB9_70;
$L__BB9_69:
	mov.f32 	%f707, %f691;
	mov.f32 	%f708, %f692;
	mov.f32 	%f691, %f679;
	mov.f32 	%f692, %f680;
$L__BB9_70:
	setp.lt.f32 	%p380, %f684, %f696;
	@%p380 bra 	$L__BB9_72;
	setp.gt.f32 	%p381, %f684, %f696;
	setp.geu.f32 	%p382, %f683, %f695;
	or.pred  	%p383, %p381, %p382;
	mov.f32 	%f711, %f683;
	mov.f32 	%f712, %f684;
	@%p383 bra 	$L__BB9_73;
$L__BB9_72:
	mov.f32 	%f711, %f695;
	mov.f32 	%f712, %f696;
	mov.f32 	%f695, %f683;
	mov.f32 	%f696, %f684;
$L__BB9_73:
	setp.lt.f32 	%p384, %f670, %f700;
	@%p384 bra 	$L__BB9_75;
	setp.gt.f32 	%p385, %f670, %f700;
	setp.geu.f32 	%p386, %f669, %f699;
	or.pred  	%p387, %p385, %p386;
	mov.f32 	%f713, %f669;
	mov.f32 	%f714, %f670;
	@%p387 bra 	$L__BB9_76;
$L__BB9_75:
	mov.f32 	%f713, %f699;
	mov.f32 	%f714, %f700;
	mov.f32 	%f699, %f669;
	mov.f32 	%f700, %f670;
$L__BB9_76:
	setp.lt.f32 	%p388, %f692, %f704;
	@%p388 bra 	$L__BB9_78;
	setp.gt.f32 	%p389, %f692, %f704;
	setp.geu.f32 	%p390, %f691, %f703;
	or.pred  	%p391, %p389, %p390;
	mov.f32 	%f723, %f691;
	mov.f32 	%f724, %f692;
	@%p391 bra 	$L__BB9_79;
$L__BB9_78:
	mov.f32 	%f723, %f703;
	mov.f32 	%f724, %f704;
	mov.f32 	%f703, %f691;
	mov.f32 	%f704, %f692;
$L__BB9_79:
	setp.lt.f32 	%p392, %f696, %f708;
	@%p392 bra 	$L__BB9_81;
	setp.gt.f32 	%p393, %f696, %f708;
	setp.geu.f32 	%p394, %f695, %f707;
	or.pred  	%p395, %p393, %p394;
	mov.f32 	%f719, %f695;
	mov.f32 	%f720, %f696;
	@%p395 bra 	$L__BB9_82;
$L__BB9_81:
	mov.f32 	%f719, %f707;
	mov.f32 	%f720, %f708;
	mov.f32 	%f707, %f695;
	mov.f32 	%f708, %f696;
$L__BB9_82:
	setp.lt.f32 	%p396, %f700, %f712;
	@%p396 bra 	$L__BB9_84;
	setp.gt.f32 	%p397, %f700, %f712;
	setp.geu.f32 	%p398, %f699, %f711;
	or.pred  	%p399, %p397, %p398;
	mov.f32 	%f715, %f699;
	mov.f32 	%f716, %f700;
	@%p399 bra 	$L__BB9_85;
$L__BB9_84:
	mov.f32 	%f715, %f711;
	mov.f32 	%f716, %f712;
	mov.f32 	%f711, %f699;
	mov.f32 	%f712, %f700;
$L__BB9_85:
	mov.b32 	%r484, 2;
	shl.b32 	%r402, %r1, 6;
	mov.u32 	%r403, _ZZN3cub18CUB_300001_SM_10006detail10merge_sort30DeviceMergeSortBlockSortKernelINS2_10policy_hubIN6thrust24THRUST_300001_SM_1000_NS6detail15normal_iteratorINS6_10device_ptrI6float2EEEEE9Policy600ESC_PNS0_8NullTypeESC_SG_m11float2_lessSA_SF_EEvbT0_T1_T2_T3_T4_PT6_PT7_T5_NS1_7vsmem_tEE19static_temp_storage;
	add.s32 	%r404, %r403, %r402;
$L__BB9_86:
	mov.u32 	%r20, %r484;
	bar.sync 	0;
	add.s32 	%r401, %r20, -1;
	st.shared.v4.f32 	[%r404], {%f632, %f631, %f704, %f703};
	st.shared.v4.f32 	[%r404+16], {%f724, %f723, %f708, %f707};
	st.shared.v4.f32 	[%r404+32], {%f720, %f719, %f712, %f711};
	st.shared.v4.f32 	[%r404+48], {%f716, %f715, %f714, %f713};
	bar.sync 	0;
	neg.s32 	%r405, %r20;
	and.b32  	%r406, %r1, %r405;
	shl.b32 	%r407, %r406, 3;
	shl.b32 	%r408, %r20, 2;
	and.b32  	%r409, %r401, %r1;
	shl.b32 	%r410, %r409, 3;
	min.u32 	%r21, %r410, 2048;
	min.u32 	%r22, %r407, 2048;
	add.s32 	%r411, %r22, %r408;
	min.u32 	%r23, %r411, 2048;
	add.s32 	%r412, %r23, %r408;
	min.u32 	%r24, %r412, 2048;
	sub.s32 	%r413, %r23, %r22;
	sub.s32 	%r414, %r24, %r23;
	setp.lt.s32 	%p400, %r21, %r414;
	sub.s32 	%r415, %r21, %r414;
	selp.b32 	%r487, 0, %r415, %p400;
	min.s32 	%r485, %r413, %r21;
	setp.ge.s32 	%p401, %r487, %r485;
	@%p401 bra 	$L__BB9_92;
	add.s32 	%r27, %r23, %r21;
$L__BB9_88:
	sub.s32 	%r416, %r485, %r487;
	shr.u32 	%r417, %r416, 31;
	add.s32 	%r418, %r416, %r417;
	shr.s32 	%r419, %r418, 1;
	add.s32 	%r30, %r419, %r487;
	add.s32 	%r420, %r30, %r22;
	shl.b32 	%r421, %r420, 3;
	mov.u32 	%r422, _ZZN3cub18CUB_300001_SM_10006detail10merge_sort30DeviceMergeSortBlockSortKernelINS2_10policy_hubIN6thrust24THRUST_300001_SM_1000_NS6detail15normal_iteratorINS6_10device_ptrI6float2EEEEE9Policy600ESC_PNS0_8NullTypeESC_SG_m11float2_lessSA_SF_EEvbT0_T1_T2_T3_T4_PT6_PT7_T5_NS1_7vsmem_tEE19static_temp_storage;
	add.s32 	%r423, %r422, %r421;
	ld.shared.v2.f32 	{%f145, %f146}, [%r423];
	not.b32 	%r424, %r30;
	add.s32 	%r425, %r27, %r424;
	shl.b32 	%r426, %r425, 3;
	add.s32 	%r427, %r422, %r426;
	ld.shared.v2.f32 	{%f147, %f148}, [%r427];
	setp.lt.f32 	%p403, %f147, %f145;
	mov.pred 	%p480, 0;
	@%p403 bra 	$L__BB9_91;
	setp.gt.f32 	%p405, %f147, %f145;
	mov.pred 	%p480, -1;
	@%p405 bra 	$L__BB9_91;
	setp.geu.f32 	%p480, %f148, %f146;
$L__BB9_91:
	add.s32 	%r428, %r30, 1;
	selp.b32 	%r487, %r428, %r487, %p480;
	selp.b32 	%r485, %r485, %r30, %p480;
	setp.lt.s32 	%p406, %r487, %r485;
	@%p406 bra 	$L__BB9_88;
$L__BB9_92:
	add.s32 	%r34, %r487, %r22;
	add.s32 	%r429, %r23, %r21;
	sub.s32 	%r35, %r429, %r487;
	shl.b32 	%r430, %r34, 3;
	mov.u32 	%r431, _ZZN3cub18CUB_300001_SM_10006detail10merge_sort30DeviceMergeSortBlockSortKernelINS2_10policy_hubIN6thrust24THRUST_300001_SM_1000_NS6detail15normal_iteratorINS6_10device_ptrI6float2EEEEE9Policy600ESC_PNS0_8NullTypeESC_SG_m11float2_lessSA_SF_EEvbT0_T1_T2_T3_T4_PT6_PT7_T5_NS1_7vsmem_tEE19static_temp_storage;
	add.s32 	%r36, %r431, %r430;
	ld.shared.v2.f32 	{%f735, %f736}, [%r36];
	shl.b32 	%r432, %r35, 3;
	add.s32 	%r37, %r431, %r432;
	ld.shared.v2.f32 	{%f729, %f730}, [%r37];
	setp.ge.s32 	%p408, %r35, %r24;
	mov.pred 	%p407, 0;
	mov.pred 	%p481, %p407;
	@%p408 bra 	$L__BB9_96;
	setp.ge.s32 	%p410, %r34, %r23;
	setp.lt.f32 	%p411, %f729, %f735;
	or.pred  	%p412, %p410, %p411;
	mov.pred 	%p481, -1;
	@%p412 bra 	$L__BB9_96;
	setp.gt.f32 	%p414, %f729, %f735;
	mov.pred 	%p481, %p407;
	@%p414 bra 	$L__BB9_96;
	setp.lt.f32 	%p481, %f730, %f736;
$L__BB9_96:
	selp.f32 	%f631, %f730, %f736, %p481;
	selp.f32 	%f632, %f729, %f735, %p481;
	selp.u32 	%r433, 1, 0, %p481;
	add.s32 	%r38, %r35, %r433;
	not.pred 	%p415, %p481;
	selp.u32 	%r434, 1, 0, %p415;
	add.s32 	%r39, %r34, %r434;
	@%p415 bra 	$L__BB9_98;
	ld.shared.v2.f32 	{%f729, %f730}, [%r37+8];
	bra.uni 	$L__BB9_99;
$L__BB9_98:
	ld.shared.v2.f32 	{%f735, %f736}, [%r36+8];
$L__BB9_99:
	setp.ge.s32 	%p417, %r38, %r24;
	mov.pred 	%p416, 0;
	mov.pred 	%p482, %p416;
	@%p417 bra 	$L__BB9_103;
	setp.ge.s32 	%p419, %r39, %r23;
	setp.lt.f32 	%p420, %f729, %f735;
	or.pred  	%p421, %p419, %p420;
	mov.pred 	%p482, -1;
	@%p421 bra 	$L__BB9_103;
	setp.gt.f32 	%p423, %f729, %f735;
	mov.pred 	%p482, %p416;
	@%p423 bra 	$L__BB9_103;
	setp.lt.f32 	%p482, %f730, %f736;
$L__BB9_103:
	selp.f32 	%f703, %f730, %f736, %p482;
	selp.f32 	%f704, %f729, %f735, %p482;
	selp.u32 	%r435, 1, 0, %p482;
	add.s32 	%r40, %r38, %r435;
	not.pred 	%p424, %p482;
	selp.u32 	%r436, 1, 0, %p424;
	add.s32 	%r41, %r39, %r436;
	@%p482 bra 	$L__BB9_105;
	shl.b32 	%r437, %r41, 3;
	add.s32 	%r439, %r431, %r437;
	ld.shared.v2.f32 	{%f735, %f736}, [%r439];
	bra.uni 	$L__BB9_106;
$L__BB9_105:
	shl.b32 	%r440, %r40, 3;
	add.s32 	%r442, %r431, %r440;
	ld.shared.v2.f32 	{%f729, %f730}, [%r442];
$L__BB9_106:
	setp.ge.s32 	%p426, %r40, %r24;
	mov.pred 	%p425, 0;
	mov.pred 	%p483, %p425;
	@%p426 bra 	$L__BB9_110;
	setp.ge.s32 	%p428, %r41, %r23;
	setp.lt.f32 	%p429, %f729, %f735;
	or.pred  	%p430, %p428, %p429;
	mov.pred 	%p483, -1;
	@%p430 bra 	$L__BB9_110;
	setp.gt.f32 	%p432, %f729, %f735;
	mov.pred 	%p483, %p425;
	@%p432 bra 	$L__BB9_110;
	setp.lt.f32 	%p483, %f730, %f736;
$L__BB9_110:
	selp.f32 	%f723, %f730, %f736, %p483;
	selp.f32 	%f724, %f729, %f735, %p483;
	selp.u32 	%r443, 1, 0, %p483;
	add.s32 	%r42, %r40, %r443;
	not.pred 	%p433, %p483;
	selp.u32 	%r444, 1, 0, %p433;
	add.s32 	%r43, %r41, %r444;
	@%p483 bra 	$L__BB9_112;
	shl.b32 	%r445, %r43, 3;
	mov.u32 	%r446, _ZZN3cub18CUB_300001_SM_10006detail10merge_sort30DeviceMergeSortBlockSortKernelINS2_10policy_hubIN6thrust24THRUST_300001_SM_1000_NS6detail15normal_iteratorINS6_10device_ptrI6float2EEEEE9Policy600ESC_PNS0_8NullTypeESC_SG_m11float2_lessSA_SF_EEvbT0_T1_T2_T3_T4_PT6_PT7_T5_NS1_7vsmem_tEE19static_temp_storage;
	add.s32 	%r447, %r446, %r445;
	ld.shared.v2.f32 	{%f735, %f736}, [%r447];
	bra.uni 	$L__BB9_113;
$L__BB9_112:
	shl.b32 	%r448, %r42, 3;
	mov.u32 	%r449, _ZZN3cub18CUB_300001_SM_10006detail10merge_sort30DeviceMergeSortBlockSortKernelINS2_10policy_hubIN6thrust24THRUST_300001_SM_1000_NS6detail15normal_iteratorINS6_10device_ptrI6float2EEEEE9Policy600ESC_PNS0_8NullTypeESC_SG_m11float2_lessSA_SF_EEvbT0_T1_T2_T3_T4_PT6_PT7_T5_NS1_7vsmem_tEE19static_temp_storage;
	add.s32 	%r450, %r449, %r448;
	ld.shared.v2.f32 	{%f729, %f730}, [%r450];
$L__BB9_113:
	setp.ge.s32 	%p435, %r42, %r24;
	mov.pred 	%p434, 0;
	mov.pred 	%p484, %p434;
	@%p435 bra 	$L__BB9_117;
	setp.ge.s32 	%p437, %r43, %r23;
	setp.lt.f32 	%p438, %f729, %f735;
	or.pred  	%p439, %p437, %p438;
	mov.pred 	%p484, -1;
	@%p439 bra 	$L__BB9_117;
	setp.gt.f32 	%p441, %f729, %f735;
	mov.pred 	%p484, %p434;
	@%p441 bra 	$L__BB9_117;
	setp.lt.f32 	%p484, %f730, %f736;
$L__BB9_117:
	selp.f32 	%f707, %f730, %f736, %p484;
	selp.f32 	%f708, %f729, %f735, %p484;
	selp.u32 	%r451, 1, 0, %p484;
	add.s32 	%r44, %r42, %r451;
	not.pred 	%p442, %p484;
	selp.u32 	%r452, 1, 0, %p442;
	add.s32 	%r45, %r43, %r452;
	@%p484 bra 	$L__BB9_119;
	shl.b32 	%r453, %r45, 3;
	mov.u32 	%r454, _ZZN3cub18CUB_300001_SM_10006detail10merge_sort30DeviceMergeSortBlockSortKernelINS2_10policy_hubIN6thrust24THRUST_300001_SM_1000_NS6detail15normal_iteratorINS6_10device_ptrI6float2EEEEE9Policy600ESC_PNS0_8NullTypeESC_SG_m11float2_lessSA_SF_EEvbT0_T1_T2_T3_T4_PT6_PT7_T5_NS1_7vsmem_tEE19static_temp_storage;
	add.s32 	%r455, %r454, %r453;
	ld.shared.v2.f32 	{%f735, %f736}, [%r455];
	bra.uni 	$L__BB9_120;
$L__BB9_119:
	shl.b32 	%r456, %r44, 3;
	mov.u32 	%r457, _ZZN3cub18CUB_300001_SM_10006detail10merge_sort30DeviceMergeSortBlockSortKernelINS2_10policy_hubIN6thrust24THRUST_300001_SM_1000_NS6detail15normal_iteratorINS6_10device_ptrI6float2EEEEE9Policy600ESC_PNS0_8NullTypeESC_SG_m11float2_lessSA_SF_EEvbT0_T1_T2_T3_T4_PT6_PT7_T5_NS1_7vsmem_tEE19static_temp_storage;
	add.s32 	%r458, %r457, %r456;
	ld.shared.v2.f32 	{%f729, %f730}, [%r458];
$L__BB9_120:
	setp.ge.s32 	%p444, %r44, %r24;
	mov.pred 	%p443, 0;
	mov.pred 	%p485, %p443;
	@%p444 bra 	$L__BB9_124;
	setp.ge.s32 	%p446, %r45, %r23;
	setp.lt.f32 	%p447, %f729, %f735;
	or.pred  	%p448, %p446, %p447;
	mov.pred 	%p485, -1;
	@%p448 bra 	$L__BB9_124;
	setp.gt.f32 	%p450, %f729, %f735;
	mov.pred 	%p485, %p443;
	@%p450 bra 	$L__BB9_124;
	setp.lt.f32 	%p485, %f730, %f736;
$L__BB9_124:
	selp.f32 	%f719, %f730, %f736, %p485;
	selp.f32 	%f720, %f729, %f735, %p485;
	selp.u32 	%r459, 1, 0, %p485;
	add.s32 	%r46, %r44, %r459;
	not.pred 	%p451, %p485;
	selp.u32 	%r460, 1, 0, %p451;
	add.s32 	%r47, %r45, %r460;
	@%p485 bra 	$L__BB9_126;
	shl.b32 	%r461, %r47, 3;
	mov.u32 	%r462, _ZZN3cub18CUB_300001_SM_10006detail10merge_sort30DeviceMergeSortBlockSortKernelINS2_10policy_hubIN6thrust24THRUST_300001_SM_1000_NS6detail15normal_iteratorINS6_10device_ptrI6float2EEEEE9Policy600ESC_PNS0_8NullTypeESC_SG_m11float2_lessSA_SF_EEvbT0_T1_T2_T3_T4_PT6_PT7_T5_NS1_7vsmem_tEE19static_temp_storage;
	add.s32 	%r463, %r462, %r461;
	ld.shared.v2.f32 	{%f735, %f736}, [%r463];
	bra.uni 	$L__BB9_127;
$L__BB9_126:
	shl.b32 	%r464, %r46, 3;
	mov.u32 	%r465, _ZZN3cub18CUB_300001_SM_10006detail10merge_sort30DeviceMergeSortBlockSortKernelINS2_10policy_hubIN6thrust24THRUST_300001_SM_1000_NS6detail15normal_iteratorINS6_10device_ptrI6float2EEEEE9Policy600ESC_PNS0_8NullTypeESC_SG_m11float2_lessSA_SF_EEvbT0_T1_T2_T3_T4_PT6_PT7_T5_NS1_7vsmem_tEE19static_temp_storage;
	add.s32 	%r466, %r465, %r464;
	ld.shared.v2.f32 	{%f729, %f730}, [%r466];
$L__BB9_127:
	setp.ge.s32 	%p453, %r46, %r24;
	mov.pred 	%p452, 0;
	mov.pred 	%p486, %p452;
	@%p453 bra 	$L__BB9_131;
	setp.ge.s32 	%p455, %r47, %r23;
	setp.lt.f32 	%p456, %f729, %f735;
	or.pred  	%p457, %p455, %p456;
	mov.pred 	%p486, -1;
	@%p457 bra 	$L__BB9_131;
	setp.gt.f32 	%p459, %f729, %f735;
	mov.pred 	%p486, %p452;
	@%p459 bra 	$L__BB9_131;
	setp.lt.f32 	%p486, %f730, %f736;
$L__BB9_131:
	selp.f32 	%f711, %f730, %f736, %p486;
	selp.f32 	%f712, %f729, %f735, %p486;
	selp.u32 	%r467, 1, 0, %p486;
	add.s32 	%r48, %r46, %r467;
	not.pred 	%p460, %p486;
	selp.u32 	%r468, 1, 0, %p460;
	add.s32 	%r49, %r47, %r468;
	@%p486 bra 	$L__BB9_133;
	shl.b32 	%r469, %r49, 3;
	mov.u32 	%r470, _ZZN3cub18CUB_300001_SM_10006detail10merge_sort30DeviceMergeSortBlockSortKernelINS2_10policy_hubIN6thrust24THRUST_300001_SM_1000_NS6detail15normal_iteratorINS6_10device_ptrI6float2EEEEE9Policy600ESC_PNS0_8NullTypeESC_SG_m11float2_lessSA_SF_EEvbT0_T1_T2_T3_T4_PT6_PT7_T5_NS1_7vsmem_tEE19static_temp_storage;
	add.s32 	%r471, %r470, %r469;
	ld.shared.v2.f32 	{%f735, %f736}, [%r471];
	bra.uni 	$L__BB9_134;
$L__BB9_133:
	shl.b32 	%r472, %r48, 3;
	mov.u32 	%r473, _ZZN3cub18CUB_300001_SM_10006detail10merge_sort30DeviceMergeSortBlockSortKernelINS2_10policy_hubIN6thrust24THRUST_300001_SM_1000_NS6detail15normal_iteratorINS6_10device_ptrI6float2EEEEE9Policy600ESC_PNS0_8NullTypeESC_SG_m11float2_lessSA_SF_EEvbT0_T1_T2_T3_T4_PT6_PT7_T5_NS1_7vsmem_tEE19static_temp_storage;
	add.s32 	%r474, %r473, %r472;
	ld.shared.v2.f32 	{%f729, %f730}, [%r474];
$L__BB9_134:
	setp.ge.s32 	%p462, %r48, %r24;
	mov.pred 	%p461, 0;
	mov.pred 	%p487, %p461;
	@%p462 bra 	$L__BB9_138;
	setp.ge.s32 	%p464, %r49, %r23;
	setp.lt.f32 	%p465, %f729, %f735;
	or.pred  	%p466, %p464, %p465;
	mov.pred 	%p487, -1;
	@%p466 bra 	$L__BB9_138;
	setp.gt.f32 	%p468, %f729, %f735;
	mov.pred 	%p487, %p461;
	@%p468 bra 	$L__BB9_138;
	setp.lt.f32 	%p487, %f730, %f736;
$L__BB9_138:
	selp.f32 	%f715, %f730, %f736, %p487;
	selp.f32 	%f716, %f729, %f735, %p487;
	selp.u32 	%r475, 1, 0, %p487;
	add.s32 	%r50, %r48, %r475;
	not.pred 	%p469, %p487;
	selp.u32 	%r476, 1, 0, %p469;
	add.s32 	%r51, %r49, %r476;
	@%p487 bra 	$L__BB9_140;
	shl.b32 	%r477, %r51, 3;
	mov.u32 	%r478, _ZZN3cub18CUB_300001_SM_10006detail10merge_sort30DeviceMergeSortBlockSortKernelINS2_10policy_hubIN6thrust24THRUST_300001_SM_1000_NS6detail15normal_iteratorINS6_10device_ptrI6float2EEEEE9Policy600ESC_PNS0_8NullTypeESC_SG_m11float2_lessSA_SF_EEvbT0_T1_T2_T3_T4_PT6_PT7_T5_NS1_7vsmem_tEE19static_temp_storage;
	add.s32 	%r479, %r478, %r477;
	ld.shared.v2.f32 	{%f735, %f736}, [%r479];
	bra.uni 	$L__BB9_141;
$L__BB9_140:
	shl.b32 	%r480, %r50, 3;
	mov.u32 	%r481, _ZZN3cub18CUB_300001_SM_10006detail10merge_sort30DeviceMergeSortBlockSortKernelINS2_10policy_hubIN6thrust24THRUST_300001_SM_1000_NS6detail15normal_iteratorINS6_10device_ptrI6float2EEEEE9Policy600ESC_PNS0_8NullTypeESC_SG_m11float2_lessSA_SF_EEvbT0_T1_T2_T3_T4_PT6_PT7_T5_NS1_7vsmem_tEE19static_temp_storage;
	add.s32 	%r482, %r481, %r480;
	ld.shared.v2.f32 	{%f729, %f730}, [%r482];
$L__BB9_141:
	setp.ge.s32 	%p471, %r50, %r24;
	mov.pred 	%p470, 0;
	mov.pred 	%p488, %p470;
	@%p471 bra 	$L__BB9_145;
	setp.ge.s32 	%p473, %r51, %r23;
	setp.lt.f32 	%p474, %f729, %f735;
	or.pred  	%p475, %p473, %p474;
	mov.pred 	%p488, -1;
	@%p475 bra 	$L__BB9_145;
	setp.gt.f32 	%p477, %f729, %f735;
	mov.pred 	%p488, %p470;
	@%p477 bra 	$L__BB9_145;
	setp.lt.f32 	%p488, %f730, %f736;
$L__BB9_145:
	selp.f32 	%f713, %f730, %f736, %p488;
	selp.f32 	%f714, %f729, %f735, %p488;
	shl.b32 	%r484, %r20, 1;
	setp.lt.u32 	%p478, %r20, 129;
	@%p478 bra 	$L__BB9_86;
	ld.param.s8 	%rs3, [_ZN3cub18CUB_300001_SM_10006detail10merge_sort30DeviceMergeSortBlockSortKernelINS2_10policy_hubIN6thrust24THRUST_300001_SM_1000_NS6detail15normal_iteratorINS6_10device_ptrI6float2EEEEE9Policy600ESC_PNS0_8NullTypeESC_SG_m11float2_lessSA_SF_EEvbT0_T1_T2_T3_T4_PT6_PT7_T5_NS1_7vsmem_tE_param_0];
	bar.sync 	0;
	setp.eq.s16 	%p479, %rs3, 0;
	@%p479 bra 	$L__BB9_148;
	st.shared.v2.f32 	[%r12], {%f632, %f631};
	st.shared.v2.f32 	[%r13+8], {%f704, %f703};
	st.shared.v2.f32 	[%r14+16], {%f724, %f723};
	st.shared.v2.f32 	[%r15+24], {%f708, %f707};
	st.shared.v2.f32 	[%r16+32], {%f720, %f719};
	st.shared.v2.f32 	[%r17+40], {%f712, %f711};
	st.shared.v2.f32 	[%r18+48], {%f716, %f715};
	st.shared.v2.f32 	[%r19+56], {%f714, %f713};
	bar.warp.sync 	-1;
	ld.shared.v2.f32 	{%f569, %f570}, [%r4];
	ld.shared.v2.f32 	{%f571, %f572}, [%r5+256];
	ld.shared.v2.f32 	{%f573, %f574}, [%r6+512];
	ld.shared.v2.f32 	{%f575, %f576}, [%r7+768];
	ld.shared.v2.f32 	{%f577, %f578}, [%r8+1024];
	ld.shared.v2.f32 	{%f579, %f580}, [%r9+1280];
	ld.shared.v2.f32 	{%f581, %f582}, [%r10+1536];
	ld.shared.v2.f32 	{%f583, %f584}, [%r11+1792];
	cvt.u64.u32 	%rd31, %r3;
	cvt.u64.u32 	%rd32, %r2;
	mov.u32 	%r483, %ctaid.x;
	mul.wide.u32 	%rd33, %r483, 2048;
	or.b64  	%rd34, %rd33, %rd32;
	add.s64 	%rd35, %rd34, %rd31;
	shl.b64 	%rd36, %rd35, 3;
	add.s64 	%rd37, %rd2, %rd36;
	st.global.v2.f32 	[%rd37], {%f569, %f570};
	st.global.v2.f32 	[%rd37+256], {%f571, %f572};
	st.global.v2.f32 	[%rd37+512], {%f573, %f574};
	st.global.v2.f32 	[%rd37+768], {%f575, %f576};
	st.global.v2.f32 	[%rd37+1024], {%f577, %f578};
	st.global.v2.f32 	[%rd37+1280], {%f579, %f580};
	st.global.v2.f32 	[%rd37+1536], {%f581, %f582};
	st.global.v2.f32 	[%rd37+1792], {%f583, %f584};
	bra.uni 	$L__BB9_371;
$L__BB9_148:
	ld.param.u64 	%rd42, [_ZN3cub18CUB_300001_SM_10006detail10merge_sort30DeviceMergeSortBlockSortKernelINS2_10policy_hubIN6thrust24THRUST_300001_SM_1000_NS6detail15normal_iteratorINS6_10device_ptrI6float2EEEEE9Policy600ESC_PNS0_8NullTypeESC_SG_m11float2_lessSA_SF_EEvbT0_T1_T2_T3_T4_PT6_PT7_T5_NS1_7vsmem_tE_param_6];
	st.shared.v2.f32 	[%r12], {%f632, %f631};
	st.shared.v2.f32 	[%r13+8], {%f704, %f703};
	st.shared.v2.f32 	[%r14+16], {%f724, %f723};
	st.shared.v2.f32 	[%r15+24], {%f708, %f707};
	st.shared.v2.f32 	[%r16+32], {%f720, %f719};
	st.shared.v2.f32 	[%r17+40], {%f712, %f711};
	st.shared.v2.f32 	[%r18+48], {%f716, %f715};
	st.shared.v2.f32 	[%r19+56], {%f714, %f713};
	bar.warp.sync 	-1;
	ld.shared.v2.f32 	{%f585, %f586}, [%r4];
	ld.shared.v2.f32 	{%f587, %f588}, [%r5+256];
	ld.shared.v2.f32 	{%f589, %f590}, [%r6+512];
	ld.shared.v2.f32 	{%f591, %f592}, [%r7+768];
	ld.shared.v2.f32 	{%f593, %f594}, [%r8+1024];
	ld.shared.v2.f32 	{%f595, %f596}, [%r9+1280];
	ld.shared.v2.f32 	{%f597, %f598}, [%r10+1536];
	ld.shared.v2.f32 	{%f599, %f600}, [%r11+1792];
	cvta.to.global.u64 	%rd38, %rd42;
	add.s64 	%rd40, %rd38, %rd29;
	st.global.v2.f32 	[%rd40], {%f585, %f586};
	st.global.v2.f32 	[%rd40+256], {%f587, %f588};
	st.global.v2.f32 	[%rd40+512], {%f589, %f590};
	st.global.v2.f32 	[%rd40+768], {%f591, %f592};
	st.global.v2.f32 	[%rd40+1024], {%f593, %f594};
	st.global.v2.f32 	[%rd40+1280], {%f595, %f596};
	st.global.v2.f32 	[%rd40+1536], {%f597, %f598};
	st.global.v2.f32 	[%rd40+1792], {%f599, %f600};
	bra.uni 	$L__BB9_371;
$L__BB9_149:
	cvt.u32.u64 	%r112, %rd3;
	cvt.u32.u64 	%r113, %rd9;
	sub.s32 	%r114, %r113, %r112;
	min.s32 	%r53, %r114, 2048;
	// begin inline asm
	griddepcontrol.wait;
	// end inline asm
	shl.b64 	%rd16, %rd3, 3;
	add.s64 	%rd17, %rd1, %rd16;
	mov.u32 	%r54, %tid.x;
	ld.global.v2.f32 	{%f772, %f771}, [%rd17];
	and.b32  	%r115, %r54, 31;
	shl.b32 	%r116, %r54, 3;
	and.b32  	%r117, %r116, 7936;
	or.b32  	%r55, %r117, %r115;
	setp.ge.s32 	%p38, %r55, %r53;
	shl.b32 	%r118, %r55, 3;
	cvt.u64.u32 	%rd18, %r118;
	add.s64 	%rd5, %rd17, %rd18;
	mov.f32 	%f757, %f771;
	mov.f32 	%f758, %f772;
	@%p38 bra 	$L__BB9_151;
	ld.global.v2.f32 	{%f758, %f757}, [%rd5];
$L__BB9_151:
	add.s32 	%r119, %r55, 32;
	setp.ge.s32 	%p39, %r119, %r53;
	mov.f32 	%f759, %f771;
	mov.f32 	%f760, %f772;
	@%p39 bra 	$L__BB9_153;
	ld.global.v2.f32 	{%f760, %f759}, [%rd5+256];
$L__BB9_153:
	add.s32 	%r120, %r55, 64;
	setp.ge.s32 	%p40, %r120, %r53;
	mov.f32 	%f761, %f771;
	mov.f32 	%f762, %f772;
	@%p40 bra 	$L__BB9_155;
	ld.global.v2.f32 	{%f762, %f761}, [%rd5+512];
$L__BB9_155:
	add.s32 	%r121, %r55, 96;
	setp.ge.s32 	%p41, %r121, %r53;
	mov.f32 	%f763, %f771;
	mov.f32 	%f764, %f772;
	@%p41 bra 	$L__BB9_157;
	ld.global.v2.f32 	{%f764, %f763}, [%rd5+768];
$L__BB9_157:
	add.s32 	%r122, %r55, 128;
	setp.ge.s32 	%p42, %r122, %r53;
	mov.f32 	%f765, %f771;
	mov.f32 	%f766, %f772;
	@%p42 bra 	$L__BB9_159;
	ld.global.v2.f32 	{%f766, %f765}, [%rd5+1024];
$L__BB9_159:
	add.s32 	%r123, %r55, 160;
	setp.ge.s32 	%p43, %r123, %r53;
	mov.f32 	%f767, %f771;
	mov.f32 	%f768, %f772;
	@%p43 bra 	$L__BB9_161;
	ld.global.v2.f32 	{%f768, %f767}, [%rd5+1280];
$L__BB9_161:
	add.s32 	%r124, %r55, 192;
	setp.ge.s32 	%p44, %r124, %r53;
	mov.f32 	%f769, %f771;
	mov.f32 	%f770, %f772;
	@%p44 bra 	$L__BB9_163;
	ld.global.v2.f32 	{%f770, %f769}, [%rd5+1536];
$L__BB9_163:
	add.s32 	%r125, %r55, 224;
	setp.ge.s32 	%p45, %r125, %r53;
	@%p45 bra 	$L__BB9_165;
	ld.global.v2.f32 	{%f772, %f771}, [%rd5+1792];
$L__BB9_165:
	// begin inline asm
	mov.u32 %r126, %laneid;
	// end inline asm
	add.s32 	%r129, %r126, %r117;
	shr.s32 	%r130, %r129, 5;
	add.s32 	%r131, %r130, %r129;
	shl.b32 	%r132, %r131, 3;
	mov.u32 	%r133, _ZZN3cub18CUB_300001_SM_10006detail10merge_sort30DeviceMergeSortBlockSortKernelINS2_10policy_hubIN6thrust24THRUST_300001_SM_1000_NS6detail15normal_iteratorINS6_10device_ptrI6float2EEEEE9Policy600ESC_PNS0_8NullTypeESC_SG_m11float2_lessSA_SF_EEvbT0_T1_T2_T3_T4_PT6_PT7_T5_NS1_7vsmem_tEE19static_temp_storage;
	add.s32 	%r56, %r133, %r132;
	st.shared.v2.f32 	[%r56], {%f758, %f757};
	add.s32 	%r134, %r129, 32;
	shr.s32 	%r135, %r134, 5;
	add.s32 	%r136, %r135, %r129;
	shl.b32 	%r137, %r136, 3;
	add.s32 	%r57, %r133, %r137;
	st.shared.v2.f32 	[%r57+256], {%f760, %f759};
	add.s32 	%r138, %r129, 64;
	shr.s32 	%r139, %r138, 5;
	add.s32 	%r140, %r139, %r129;
	shl.b32 	%r141, %r140, 3;
	add.s32 	%r58, %r133, %r141;
	st.shared.v2.f32 	[%r58+512], {%f762, %f761};
	add.s32 	%r142, %r129, 96;
	shr.s32 	%r143, %r142, 5;
	add.s32 	%r144, %r143, %r129;
	shl.b32 	%r145, %r144, 3;
	add.s32 	%r59, %r133, %r145;
	st.shared.v2.f32 	[%r59+768], {%f764, %f763};
	add.s32 	%r146, %r129, 128;
	shr.s32 	%r147, %r146, 5;
	add.s32 	%r148, %r147, %r129;
	shl.b32 	%r149, %r148, 3;
	add.s32 	%r60, %r133, %r149;
	st.shared.v2.f32 	[%r60+1024], {%f766, %f765};
	add.s32 	%r150, %r129, 160;
	shr.s32 	%r151, %r150, 5;
	add.s32 	%r152, %r151, %r129;
	shl.b32 	%r153, %r152, 3;
	add.s32 	%r61, %r133, %r153;
	st.shared.v2.f32 	[%r61+1280], {%f768, %f767};
	add.s32 	%r154, %r129, 192;
	shr.s32 	%r155, %r154, 5;
	add.s32 	%r156, %r155, %r129;
	shl.b32 	%r157, %r156, 3;
	add.s32 	%r62, %r133, %r157;
	st.shared.v2.f32 	[%r62+1536], {%f770, %f769};
	add.s32 	%r158, %r129, 224;
	shr.s32 	%r159, %r158, 5;
	add.s32 	%r160, %r159, %r129;
	shl.b32 	%r161, %r160, 3;
	add.s32 	%r63, %r133, %r161;
	st.shared.v2.f32 	[%r63+1792], {%f772, %f771};
	bar.warp.sync 	-1;
	mad.lo.s32 	%r162, %r126, 7, %r129;
	shr.s32 	%r163, %r162, 5;
	add.s32 	%r164, %r163, %r162;
	shl.b32 	%r165, %r164, 3;
	add.s32 	%r64, %r133, %r165;
	ld.shared.v2.f32 	{%f936, %f935}, [%r64];
	add.s32 	%r166, %r162, 1;
	shr.s32 	%r167, %r166, 5;
	add.s32 	%r168, %r167, %r162;
	shl.b32 	%r169, %r168, 3;
	add.s32 	%r65, %r133, %r169;
	ld.shared.v2.f32 	{%f261, %f262}, [%r65+8];
	add.s32 	%r170, %r162, 2;
	shr.s32 	%r171, %r170, 5;
	add.s32 	%r172, %r171, %r162;
	shl.b32 	%r173, %r172, 3;
	add.s32 	%r66, %r133, %r173;
	ld.shared.v2.f32 	{%f263, %f264}, [%r66+16];
	add.s32 	%r174, %r162, 3;
	shr.s32 	%r175, %r174, 5;
	add.s32 	%r176, %r175, %r162;
	shl.b32 	%r177, %r176, 3;
	add.s32 	%r67, %r133, %r177;
	ld.shared.v2.f32 	{%f265, %f266}, [%r67+24];
	add.s32 	%r178, %r162, 4;
	shr.s32 	%r179, %r178, 5;
	add.s32 	%r180, %r179, %r162;
	shl.b32 	%r181, %r180, 3;
	add.s32 	%r68, %r133, %r181;
	ld.shared.v2.f32 	{%f267, %f268}, [%r68+32];
	add.s32 	%r182, %r162, 5;
	shr.s32 	%r183, %r182, 5;
	add.s32 	%r184, %r183, %r162;
	shl.b32 	%r185, %r184, 3;
	add.s32 	%r69, %r133, %r185;
	ld.shared.v2.f32 	{%f269, %f270}, [%r69+40];
	add.s32 	%r186, %r162, 6;
	shr.s32 	%r187, %r186, 5;
	add.s32 	%r188, %r187, %r162;
	shl.b32 	%r189, %r188, 3;
	add.s32 	%r70, %r133, %r189;
	ld.shared.v2.f32 	{%f271, %f272}, [%r70+48];
	add.s32 	%r190, %r162, 7;
	shr.s32 	%r191, %r190, 5;
	add.s32 	%r192, %r191, %r162;
	shl.b32 	%r193, %r192, 3;
	add.s32 	%r71, %r133, %r193;
	ld.shared.v2.f32 	{%f273, %f274}, [%r71+56];
	bar.sync 	0;
	// begin inline asm
	griddepcontrol.launch_dependents;
	// end inline asm
	or.b32  	%r194, %r116, 1;
	setp.ge.u32 	%p46, %r194, %r53;
	mov.f32 	%f917, %f935;
	mov.f32 	%f918, %f936;
	mov.f32 	%f779, %f936;
	mov.f32 	%f780, %f935;
	@%p46 bra 	$L__BB9_169;
	setp.lt.f32 	%p47, %f936, %f261;
	@%p47 bra 	$L__BB9_168;
	setp.gt.f32 	%p48, %f936, %f261;
	setp.geu.f32 	%p49, %f935, %f262;
	or.pred  	%p50, %p48, %p49;
	mov.f32 	%f917, %f262;
	mov.f32 	%f918, %f261;
	mov.f32 	%f779, %f936;
	mov.f32 	%f780, %f935;
	@%p50 bra 	$L__BB9_169;
$L__BB9_168:
	mov.f32 	%f917, %f262;
	mov.f32 	%f918, %f261;
	mov.f32 	%f779, %f261;
	mov.f32 	%f780, %f262;
$L__BB9_169:
	shl.b32 	%r195, %r54, 3;
	or.b32  	%r196, %r195, 2;
	setp.ge.u32 	%p51, %r196, %r53;
	mov.f32 	%f915, %f780;
	mov.f32 	%f916, %f779;
	@%p51 bra 	$L__BB9_173;
	setp.lt.f32 	%p52, %f779, %f263;
	@%p52 bra 	$L__BB9_172;
	setp.gt.f32 	%p53, %f779, %f263;
	setp.geu.f32 	%p54, %f780, %f264;
	or.pred  	%p55, %p53, %p54;
	mov.f32 	%f915, %f264;
	mov.f32 	%f916, %f263;
	@%p55 bra 	$L__BB9_173;
$L__BB9_172:
	mov.f32 	%f915, %f264;
	mov.f32 	%f916, %f263;
	mov.f32 	%f779, %f263;
	mov.f32 	%f780, %f264;
$L__BB9_173:
	shl.b32 	%r197, %r54, 3;
	or.b32  	%r198, %r197, 3;
	setp.ge.u32 	%p56, %r198, %r53;
	mov.f32 	%f913, %f780;
	mov.f32 	%f914, %f779;
	@%p56 bra 	$L__BB9_177;
	setp.lt.f32 	%p57, %f779, %f265;
	@%p57 bra 	$L__BB9_176;
	setp.gt.f32 	%p58, %f779, %f265;
	setp.geu.f32 	%p59, %f780, %f266;
	or.pred  	%p60, %p58, %p59;
	mov.f32 	%f913, %f266;
	mov.f32 	%f914, %f265;
	@%p60 bra 	$L__BB9_177;
$L__BB9_176:
	mov.f32 	%f913, %f266;
	mov.f32 	%f914, %f265;
	mov.f32 	%f779, %f265;
	mov.f32 	%f780, %f266;
$L__BB9_177:
	shl.b32 	%r199, %r54, 3;
	or.b32  	%r200, %r199, 4;
	setp.ge.u32 	%p61, %r200, %r53;
	mov.f32 	%f911, %f780;
	mov.f32 	%f912, %f779;
	@%p61 bra 	$L__BB9_181;
	setp.lt.f32 	%p62, %f779, %f267;
	@%p62 bra 	$L__BB9_180;
	setp.gt.f32 	%p63, %f779, %f267;
	setp.geu.f32 	%p64, %f780, %f268;
	or.pred  	%p65, %p63, %p64;
	mov.f32 	%f911, %f268;
	mov.f32 	%f912, %f267;
	@%p65 bra 	$L__BB9_181;
$L__BB9_180:
	mov.f32 	%f911, %f268;
	mov.f32 	%f912, %f267;
	mov.f32 	%f779, %f267;
	mov.f32 	%f780, %f268;
$L__BB9_181:
	shl.b32 	%r201, %r54, 3;
	or.b32  	%r202, %r201, 5;
	setp.ge.u32 	%p66, %r202, %r53;
	mov.f32 	%f909, %f780;
	mov.f32 	%f910, %f779;
	@%p66 bra 	$L__BB9_185;
	setp.lt.f32 	%p67, %f779, %f269;
	@%p67 bra 	$L__BB9_184;
	setp.gt.f32 	%p68, %f779, %f269;
	setp.geu.f32 	%p69, %f780, %f270;
	or.pred  	%p70, %p68, %p69;
	mov.f32 	%f909, %f270;
	mov.f32 	%f910, %f269;
	@%p70 bra 	$L__BB9_185;
$L__BB9_184:
	mov.f32 	%f909, %f270;
	mov.f32 	%f910, %f269;
	mov.f32 	%f779, %f269;
	mov.f32 	%f780, %f270;
$L__BB9_185:
	shl.b32 	%r203, %r54, 3;
	or.b32  	%r204, %r203, 6;
	setp.ge.u32 	%p71, %r204, %r53;
	mov.f32 	%f907, %f780;
	mov.f32 	%f908, %f779;
	@%p71 bra 	$L__BB9_189;
	setp.lt.f32 	%p72, %f779, %f271;
	@%p72 bra 	$L__BB9_188;
	setp.gt.f32 	%p73, %f779, %f271;
	setp.geu.f32 	%p74, %f780, %f272;
	or.pred  	%p75, %p73, %p74;
	mov.f32 	%f907, %f272;
	mov.f32 	%f908, %f271;
	@%p75 bra 	$L__BB9_189;
$L__BB9_188:
	mov.f32 	%f907, %f272;
	mov.f32 	%f908, %f271;
	mov.f32 	%f779, %f271;
	mov.f32 	%f780, %f272;
$L__BB9_189:
	shl.b32 	%r205, %r54, 3;
	or.b32  	%r206, %r205, 7;
	setp.lt.u32 	%p76, %r206, %r53;
	selp.f32 	%f921, %f274, %f780, %p76;
	selp.f32 	%f922, %f273, %f779, %p76;
	setp.ge.u32 	%p77, %r205, %r53;
	@%p77 bra 	$L__BB9_274;
	setp.lt.f32 	%p78, %f918, %f936;
	@%p78 bra 	$L__BB9_192;
	setp.gt.f32 	%p79, %f918, %f936;
	setp.geu.f32 	%p80, %f917, %f935;
	or.pred  	%p81, %p79, %p80;
	mov.f32 	%f815, %f917;
	mov.f32 	%f816, %f918;
	@%p81 bra 	$L__BB9_193;
$L__BB9_192:
	mov.f32 	%f815, %f935;
	mov.f32 	%f816, %f936;
	mov.f32 	%f935, %f917;
	mov.f32 	%f936, %f918;
$L__BB9_193:
	setp.lt.f32 	%p82, %f914, %f916;
	@%p82 bra 	$L__BB9_195;
	setp.gt.f32 	%p83, %f914, %f916;
	setp.geu.f32 	%p84, %f913, %f915;
	or.pred  	%p85, %p83, %p84;
	mov.f32 	%f819, %f913;
	mov.f32 	%f820, %f914;
	@%p85 bra 	$L__BB9_196;
$L__BB9_195:
	mov.f32 	%f819, %f915;
	mov.f32 	%f820, %f916;
	mov.f32 	%f915, %f913;
	mov.f32 	%f916, %f914;
$L__BB9_196:
	setp.lt.f32 	%p86, %f910, %f912;
	@%p86 bra 	$L__BB9_198;
	setp.gt.f32 	%p87, %f910, %f912;
	setp.geu.f32 	%p88, %f909, %f911;
	or.pred  	%p89, %p87, %p88;
	mov.f32 	%f823, %f909;
	mov.f32 	%f824, %f910;
	@%p89 bra 	$L__BB9_199;
$L__BB9_198:
	mov.f32 	%f823, %f911;
	mov.f32 	%f824, %f912;
	mov.f32 	%f911, %f909;
	mov.f32 	%f912, %f910;
$L__BB9_199:
	setp.lt.f32 	%p90, %f922, %f908;
	@%p90 bra 	$L__BB9_201;
	setp.gt.f32 	%p91, %f922, %f908;
	setp.geu.f32 	%p92, %f921, %f907;
	or.pred  	%p93, %p91, %p92;
	mov.f32 	%f809, %f921;
	mov.f32 	%f810, %f922;
	@%p93 bra 	$L__BB9_202;
$L__BB9_201:
	mov.f32 	%f809, %f907;
	mov.f32 	%f810, %f908;
	mov.f32 	%f907, %f921;
	mov.f32 	%f908, %f922;
$L__BB9_202:
	setp.lt.f32 	%p94, %f916, %f816;
	@%p94 bra 	$L__BB9_204;
	setp.gt.f32 	%p95, %f916, %f816;
	setp.geu.f32 	%p96, %f915, %f815;
	or.pred  	%p97, %p95, %p96;
	mov.f32 	%f831, %f915;
	mov.f32 	%f832, %f916;
	@%p97 bra 	$L__BB9_205;
$L__BB9_204:
	mov.f32 	%f831, %f815;
	mov.f32 	%f832, %f816;
	mov.f32 	%f815, %f915;
	mov.f32 	%f816, %f916;
$L__BB9_205:
	setp.lt.f32 	%p98, %f912, %f820;
	@%p98 bra 	$L__BB9_207;
	setp.gt.f32 	%p99, %f912, %f820;
	setp.geu.f32 	%p100, %f911, %f819;
	or.pred  	%p101, %p99, %p100;
	mov.f32 	%f835, %f911;
	mov.f32 	%f836, %f912;
	@%p101 bra 	$L__BB9_208;
$L__BB9_207:
	mov.f32 	%f835, %f819;
	mov.f32 	%f836, %f820;
	mov.f32 	%f819, %f911;
	mov.f32 	%f820, %f912;
$L__BB9_208:
	setp.lt.f32 	%p102, %f908, %f824;
	@%p102 bra 	$L__BB9_210;
	setp.gt.f32 	%p103, %f908, %f824;
	setp.geu.f32 	%p104, %f907, %f823;
	or.pred  	%p105, %p103, %p104;
	mov.f32 	%f839, %f907;
	mov.f32 	%f840, %f908;
	@%p105 bra 	$L__BB9_211;
$L__BB9_210:
	mov.f32 	%f839, %f823;
	mov.f32 	%f840, %f824;
	mov.f32 	%f823, %f907;
	mov.f32 	%f824, %f908;
$L__BB9_211:
	setp.lt.f32 	%p106, %f816, %f936;
	@%p106 bra 	$L__BB9_213;
	setp.gt.f32 	%p107, %f816, %f936;
	setp.geu.f32 	%p108, %f815, %f935;
	or.pred  	%p109, %p107, %p108;
	mov.f32 	%f843, %f815;
	mov.f32 	%f844, %f816;
	@%p109 bra 	$L__BB9_214;
$L__BB9_213:
	mov.f32 	%f843, %f935;
	mov.f32 	%f844, %f936;
	mov.f32 	%f935, %f815;
	mov.f32 	%f936, %f816;
$L__BB9_214:
	setp.lt.f32 	%p110, %f820, %f832;
	@%p110 bra 	$L__BB9_216;
	setp.gt.f32 	%p111, %f820, %f832;
	setp.geu.f32 	%p112, %f819, %f831;
	or.pred  	%p113, %p111, %p112;
	mov.f32 	%f847, %f819;
	mov.f32 	%f848, %f820;
	@%p113 bra 	$L__BB9_217;
$L__BB9_216:
	mov.f32 	%f847, %f831;
	mov.f32 	%f848, %f832;
	mov.f32 	%f831, %f819;
	mov.f32 	%f832, %f820;
$L__BB9_217:
	setp.lt.f32 	%p114, %f824, %f836;
	@%p114 bra 	$L__BB9_219;
	setp.gt.f32 	%p115, %f824, %f836;
	setp.geu.f32 	%p116, %f823, %f835;
	or.pred  	%p117, %p115, %p116;
	mov.f32 	%f851, %f823;
	mov.f32 	%f852, %f824;
	@%p117 bra 	$L__BB9_220;
$L__BB9_219:
	mov.f32 	%f851, %f835;
	mov.f32 	%f852, %f836;
	mov.f32 	%f835, %f823;
	mov.f32 	%f836, %f824;
$L__BB9_220:
	setp.lt.f32 	%p118, %f810, %f840;
	@%p118 bra 	$L__BB9_222;
	setp.gt.f32 	%p119, %f810, %f840;
	setp.geu.f32 	%p120, %f809, %f839;
	or.pred  	%p121, %p119, %p120;
	mov.f32 	%f837, %f809;
	mov.f32 	%f838, %f810;
	@%p121 bra 	$L__BB9_223;
$L__BB9_222:
	mov.f32 	%f837, %f839;
	mov.f32 	%f838, %f840;
	mov.f32 	%f839, %f809;
	mov.f32 	%f840, %f810;
$L__BB9_223:
	setp.lt.f32 	%p122, %f832, %f844;
	@%p122 bra 	$L__BB9_225;
	setp.gt.f32 	%p123, %f832, %f844;
	setp.geu.f32 	%p124, %f831, %f843;
	or.pred  	%p125, %p123, %p124;
	mov.f32 	%f859, %f831;
	mov.f32 	%f860, %f832;
	@%p125 bra 	$L__BB9_226;
$L__BB9_225:
	mov.f32 	%f859, %f843;
	mov.f32 	%f860, %f844;
	mov.f32 	%f843, %f831;
	mov.f32 	%f844, %f832;
$L__BB9_226:
	setp.lt.f32 	%p126, %f836, %f848;
	@%p126 bra 	$L__BB9_228;
	setp.gt.f32 	%p127, %f836, %f848;
	setp.geu.f32 	%p128, %f835, %f847;
	or.pred  	%p129, %p127, %p128;
	mov.f32 	%f863, %f835;
	mov.f32 	%f864, %f836;
	@%p129 bra 	$L__BB9_229;
$L__BB9_228:
	mov.f32 	%f863, %f847;
	mov.f32 	%f864, %f848;
	mov.f32 	%f847, %f835;
	mov.f32 	%f848, %f836;
$L__BB9_229:
	setp.lt.f32 	%p130, %f840, %f852;
	@%p130 bra 	$L__BB9_231;
	setp.gt.f32 	%p131, %f840, %f852;
	setp.geu.f32 	%p132, %f839, %f851;
	or.pred  	%p133, %p131, %p132;
	mov.f32 	%f867, %f839;
	mov.f32 	%f868, %f840;
	@%p133 bra 	$L__BB9_232;
$L__BB9_231:
	mov.f32 	%f867, %f851;
	mov.f32 	%f868, %f852;
	mov.f32 	%f851, %f839;
	mov.f32 	%f852, %f840;
$L__BB9_232:
	setp.lt.f32 	%p134, %f844, %f936;
	@%p134 bra 	$L__BB9_234;
	setp.gt.f32 	%p135, %f844, %f936;
	setp.geu.f32 	%p136, %f843, %f935;
	or.pred  	%p137, %p135, %p136;
	mov.f32 	%f871, %f843;
	mov.f32 	%f872, %f844;
	@%p137 bra 	$L__BB9_235;
$L__BB9_234:
	mov.f32 	%f871, %f935;
	mov.f32 	%f872, %f936;
	mov.f32 	%f935, %f843;
	mov.f32 	%f936, %f844;
$L__BB9_235:
	setp.lt.f32 	%p138, %f848, %f860;
	@%p138 bra 	$L__BB9_237;
	setp.gt.f32 	%p139, %f848, %f860;
	setp.geu.f32 	%p140, %f847, %f859;
	or.pred  	%p141, %p139, %p140;
	mov.f32 	%f875, %f847;
	mov.f32 	%f876, %f848;
	@%p141 bra 	$L__BB9_238;
$L__BB9_237:
	mov.f32 	%f875, %f859;
	mov.f32 	%f876, %f860;
	mov.f32 	%f859, %f847;
	mov.f32 	%f860, %f848;
$L__BB9_238:
	setp.lt.f32 	%p142, %f852, %f864;
	@%p142 bra 	$L__BB9_240;
	setp.gt.f32 	%p143, %f852, %f864;
	setp.geu.f32 	%p144, %f851, %f863;
	or.pred  	%p145, %p143, %p144;
	mov.f32 	%f879, %f851;
	mov.f32 	%f880, %f852;
	@%p145 bra 	$L__BB9_241;
$L__BB9_240:
	mov.f32 	%f879, %f863;
	mov.f32 	%f880, %f864;
	mov.f32 	%f863, %f851;
	mov.f32 	%f864, %f852;
$L__BB9_241:
	setp.lt.f32 	%p146, %f838, %f868;
	@%p146 bra 	$L__BB9_243;
	setp.gt.f32 	%p147, %f838, %f868;
	setp.geu.f32 	%p148, %f837, %f867;
	or.pred  	%p149, %p147, %p148;
	mov.f32 	%f865, %f837;
	mov.f32 	%f866, %f838;
	@%p149 bra 	$L__BB9_244;
$L__BB9_243:
	mov.f32 	%f865, %f867;
	mov.f32 	%f866, %f868;
	mov.f32 	%f867, %f837;
	mov.f32 	%f868, %f838;
$L__BB9_244:
	setp.lt.f32 	%p150, %f860, %f872;
	@%p150 bra 	$L__BB9_246;
	setp.gt.f32 	%p151, %f860, %f872;
	setp.geu.f32 	%p152, %f859, %f871;
	or.pred  	%p153, %p151, %p152;
	mov.f32 	%f887, %f859;
	mov.f32 	%f888, %f860;
	@%p153 bra 	$L__BB9_247;
$L__BB9_246:
	mov.f32 	%f887, %f871;
	mov.f32 	%f888, %f872;
	mov.f32 	%f871, %f859;
	mov.f32 	%f872, %f860;
$L__BB9_247:
	setp.lt.f32 	%p154, %f864, %f876;
	@%p154 bra 	$L__BB9_249;
	setp.gt.f32 	%p155, %f864, %f876;
	setp.geu.f32 	%p156, %f863, %f875;
	or.pred  	%p157, %p155, %p156;
	mov.f32 	%f891, %f863;
	mov.f32 	%f892, %f864;
	@%p157 bra 	$L__BB9_250;
$L__BB9_249:
	mov.f32 	%f891, %f875;
	mov.f32 	%f892, %f876;
	mov.f32 	%f875, %f863;
	mov.f32 	%f876, %f864;
$L__BB9_250:
	setp.lt.f32 	%p158, %f868, %f880;
	@%p158 bra 	$L__BB9_252;
	setp.gt.f32 	%p159, %f868, %f880;
	setp.geu.f32 	%p160, %f867, %f879;
	or.pred  	%p161, %p159, %p160;
	mov.f32 	%f895, %f867;
	mov.f32 	%f896, %f868;
	@%p161 bra 	$L__BB9_253;
$L__BB9_252:
	mov.f32 	%f895, %f879;
	mov.f32 	%f896, %f880;
	mov.f32 	%f879, %f867;
	mov.f32 	%f880, %f868;
$L__BB9_253:
	setp.lt.f32 	%p162, %f872, %f936;
	@%p162 bra 	$L__BB9_255;
	setp.gt.f32 	%p163, %f872, %f936;
	setp.geu.f32 	%p164, %f871, %f935;
	or.pred  	%p165, %p163, %p164;
	mov.f32 	%f917, %f871;
	mov.f32 	%f918, %f872;
	@%p165 bra 	$L__BB9_256;
$L__BB9_255:
	mov.f32 	%f917, %f935;
	mov.f32 	%f918, %f936;
	mov.f32 	%f935, %f871;
	mov.f32 	%f936, %f872;
$L__BB9_256:
	setp.lt.f32 	%p166, %f876, %f888;
	@%p166 bra 	$L__BB9_258;
	setp.gt.f32 	%p167, %f876, %f888;
	setp.geu.f32 	%p168, %f875, %f887;
	or.pred  	%p169, %p167, %p168;
	mov.f32 	%f913, %f875;
	mov.f32 	%f914, %f876;
	@%p169 bra 	$L__BB9_259;
$L__BB9_258:
	mov.f32 	%f913, %f887;
	mov.f32 	%f914, %f888;
	mov.f32 	%f887, %f875;
	mov.f32 	%f888, %f876;
$L__BB9_259:
	setp.lt.f32 	%p170, %f880, %f892;
	@%p170 bra 	$L__BB9_261;
	setp.gt.f32 	%p171, %f880, %f892;
	setp.geu.f32 	%p172, %f879, %f891;
	or.pred  	%p173, %p171, %p172;
	mov.f32 	%f909, %f879;
	mov.f32 	%f910, %f880;
	@%p173 bra 	$L__BB9_262;
$L__BB9_261:
	mov.f32 	%f909, %f891;
	mov.f32 	%f910, %f892;
	mov.f32 	%f891, %f879;
	mov.f32 	%f892, %f880;
$L__BB9_262:
	setp.lt.f32 	%p174, %f866, %f896;
	@%p174 bra 	$L__BB9_264;
	setp.gt.f32 	%p175, %f866, %f896;
	setp.geu.f32 	%p176, %f865, %f895;
	or.pred  	%p177, %p175, %p176;
	mov.f32 	%f921, %f865;
	mov.f32 	%f922, %f866;
	@%p177 bra 	$L__BB9_265;
$L__BB9_264:
	mov.f32 	%f921, %f895;
	mov.f32 	%f922, %f896;
	mov.f32 	%f895, %f865;
	mov.f32 	%f896, %f866;
$L__BB9_265:
	setp.lt.f32 	%p178, %f888, %f918;
	@%p178 bra 	$L__BB9_267;
	setp.gt.f32 	%p179, %f888, %f918;
	setp.geu.f32 	%p180, %f887, %f917;
	or.pred  	%p181, %p179, %p180;
	mov.f32 	%f915, %f887;
	mov.f32 	%f916, %f888;
	@%p181 bra 	$L__BB9_268;
$L__BB9_267:
	mov.f32 	%f915, %f917;
	mov.f32 	%f916, %f918;
	mov.f32 	%f917, %f887;
	mov.f32 	%f918, %f888;
$L__BB9_268:
	setp.lt.f32 	%p182, %f892, %f914;
	@%p182 bra 	$L__BB9_270;
	setp.gt.f32 	%p183, %f892, %f914;
	setp.geu.f32 	%p184, %f891, %f913;
	or.pred  	%p185, %p183, %p184;
	mov.f32 	%f911, %f891;
	mov.f32 	%f912, %f892;
	@%p185 bra 	$L__BB9_271;
$L__BB9_270:
	mov.f32 	%f911, %f913;
	mov.f32 	%f912, %f914;
	mov.f32 	%f913, %f891;
	mov.f32 	%f914, %f892;
$L__BB9_271:
	setp.lt.f32 	%p186, %f896, %f910;
	@%p186 bra 	$L__BB9_273;
	setp.gt.f32 	%p187, %f896, %f910;
	setp.geu.f32 	%p188, %f895, %f909;
	or.pred  	%p189, %p187, %p188;
	mov.f32 	%f907, %f895;
	mov.f32 	%f908, %f896;
	@%p189 bra 	$L__BB9_274;
$L__BB9_273:
	mov.f32 	%f907, %f909;
	mov.f32 	%f908, %f910;
	mov.f32 	%f909, %f895;
	mov.f32 	%f910, %f896;
$L__BB9_274:
	mov.b32 	%r488, 2;
	shl.b32 	%r209, %r54, 6;
	mov.u32 	%r210, _ZZN3cub18CUB_300001_SM_10006detail10merge_sort30DeviceMergeSortBlockSortKernelINS2_10policy_hubIN6thrust24THRUST_300001_SM_1000_NS6detail15normal_iteratorINS6_10device_ptrI6float2EEEEE9Policy600ESC_PNS0_8NullTypeESC_SG_m11float2_lessSA_SF_EEvbT0_T1_T2_T3_T4_PT6_PT7_T5_NS1_7vsmem_tEE19static_temp_storage;
	add.s32 	%r211, %r210, %r209;
$L__BB9_275:
	mov.u32 	%r72, %r488;
	bar.sync 	0;
	add.s32 	%r208, %r72, -1;
	st.shared.v4.f32 	[%r211], {%f936, %f935, %f918, %f917};
	st.shared.v4.f32 	[%r211+16], {%f916, %f915, %f914, %f913};
	st.shared.v4.f32 	[%r211+32], {%f912, %f911, %f910, %f909};
	st.shared.v4.f32 	[%r211+48], {%f908, %f907, %f922, %f921};
	bar.sync 	0;
	neg.s32 	%r212, %r72;
	and.b32  	%r213, %r54, %r212;
	shl.b32 	%r214, %r213, 3;
	shl.b32 	%r215, %r72, 2;
	and.b32  	%r216, %r208, %r54;
	shl.b32 	%r217, %r216, 3;
	min.s32 	%r73, %r217, %r53;
	min.s32 	%r74, %r214, %r53;
	add.s32 	%r218, %r74, %r215;
	min.s32 	%r75, %r218, %r53;
	add.s32 	%r219, %r75, %r215;
	min.s32 	%r76, %r219, %r53;
	sub.s32 	%r220, %r75, %r74;
	sub.s32 	%r221, %r76, %r75;
	setp.lt.s32 	%p190, %r73, %r221;
	sub.s32 	%r222, %r73, %r221;
	selp.b32 	%r491, 0, %r222, %p190;
	min.s32 	%r489, %r220, %r73;
	setp.ge.s32 	%p191, %r491, %r489;
	@%p191 bra 	$L__BB9_280;
$L__BB9_276:
	sub.s32 	%r223, %r489, %r491;
	shr.u32 	%r224, %r223, 31;
	add.s32 	%r225, %r223, %r224;
	shr.s32 	%r226, %r225, 1;
	add.s32 	%r81, %r226, %r491;
	add.s32 	%r227, %r81, %r74;
	shl.b32 	%r228, %r227, 3;
	mov.u32 	%r229, _ZZN3cub18CUB_300001_SM_10006detail10merge_sort30DeviceMergeSortBlockSortKernelINS2_10policy_hubIN6thrust24THRUST_300001_SM_1000_NS6detail15normal_iteratorINS6_10device_ptrI6float2EEEEE9Policy600ESC_PNS0_8NullTypeESC_SG_m11float2_lessSA_SF_EEvbT0_T1_T2_T3_T4_PT6_PT7_T5_NS1_7vsmem_tEE19static_temp_storage;
	add.s32 	%r230, %r229, %r228;
	ld.shared.v2.f32 	{%f441, %f442}, [%r230];
	not.b32 	%r231, %r81;
	add.s32 	%r232, %r75, %r73;
	add.s32 	%r233, %r232, %r231;
	shl.b32 	%r234, %r233, 3;
	add.s32 	%r235, %r229, %r234;
	ld.shared.v2.f32 	{%f443, %f444}, [%r235];
	setp.lt.f32 	%p193, %f443, %f441;
	mov.pred 	%p489, 0;
	@%p193 bra 	$L__BB9_279;
	setp.gt.f32 	%p195, %f443, %f441;
	mov.pred 	%p489, -1;
	@%p195 bra 	$L__BB9_279;
	setp.geu.f32 	%p489, %f444, %f442;
$L__BB9_279:
	add.s32 	%r236, %r81, 1;
	selp.b32 	%r491, %r236, %r491, %p489;
	selp.b32 	%r489, %r489, %r81, %p489;
	setp.lt.s32 	%p196, %r491, %r489;
	@%p196 bra 	$L__BB9_276;
$L__BB9_280:
	add.s32 	%r85, %r491, %r74;
	add.s32 	%r237, %r75, %r73;
	sub.s32 	%r86, %r237, %r491;
	shl.b32 	%r238, %r85, 3;
	mov.u32 	%r239, _ZZN3cub18CUB_300001_SM_10006detail10merge_sort30DeviceMergeSortBlockSortKernelINS2_10policy_hubIN6thrust24THRUST_300001_SM_1000_NS6detail15normal_iteratorINS6_10device_ptrI6float2EEEEE9Policy600ESC_PNS0_8NullTypeESC_SG_m11float2_lessSA_SF_EEvbT0_T1_T2_T3_T4_PT6_PT7_T5_NS1_7vsmem_tEE19static_temp_storage;
	add.s32 	%r87, %r239, %r238;
	ld.shared.v2.f32 	{%f943, %f944}, [%r87];
	shl.b32 	%r240, %r86, 3;
	add.s32 	%r88, %r239, %r240;
	ld.shared.v2.f32 	{%f937, %f938}, [%r88];
	setp.ge.s32 	%p198, %r86, %r76;
	mov.pred 	%p197, 0;
	mov.pred 	%p490, %p197;
	@%p198 bra 	$L__BB9_284;
	setp.ge.s32 	%p200, %r85, %r75;
	setp.lt.f32 	%p201, %f937, %f943;
	or.pred  	%p202, %p200, %p201;
	mov.pred 	%p490, -1;
	@%p202 bra 	$L__BB9_284;
	setp.gt.f32 	%p204, %f937, %f943;
	mov.pred 	%p490, %p197;
	@%p204 bra 	$L__BB9_284;
	setp.lt.f32 	%p490, %f938, %f944;
$L__BB9_284:
	selp.f32 	%f935, %f938, %f944, %p490;
	selp.f32 	%f936, %f937, %f943, %p490;
	selp.u32 	%r241, 1, 0, %p490;
	add.s32 	%r89, %r86, %r241;
	not.pred 	%p205, %p490;
	selp.u32 	%r242, 1, 0, %p205;
	add.s32 	%r90, %r85, %r242;
	@%p205 bra 	$L__BB9_286;
	ld.shared.v2.f32 	{%f937, %f938}, [%r88+8];
	bra.uni 	$L__BB9_287;
$L__BB9_286:
	ld.shared.v2.f32 	{%f943, %f944}, [%r87+8];
$L__BB9_287:
	setp.ge.s32 	%p207, %r89, %r76;
	mov.pred 	%p206, 0;
	mov.pred 	%p491, %p206;
	@%p207 bra 	$L__BB9_291;
	setp.ge.s32 	%p209, %r90, %r75;
	setp.lt.f32 	%p210, %f937, %f943;
	or.pred  	%p211, %p209, %p210;
	mov.pred 	%p491, -1;
	@%p211 bra 	$L__BB9_291;
	setp.gt.f32 	%p213, %f937, %f943;
	mov.pred 	%p491, %p206;
	@%p213 bra 	$L__BB9_291;
	setp.lt.f32 	%p491, %f938, %f944;
$L__BB9_291:
	selp.f32 	%f917, %f938, %f944, %p491;
	selp.f32 	%f918, %f937, %f943, %p491;
	selp.u32 	%r243, 1, 0, %p491;
	add.s32 	%r91, %r89, %r243;
	not.pred 	%p214, %p491;
	selp.u32 	%r244, 1, 0, %p214;
	add.s32 	%r92, %r90, %r244;
	@%p491 bra 	$L__BB9_293;
	shl.b32 	%r245, %r92, 3;
	add.s32 	%r247, %r239, %r245;
	ld.shared.v2.f32 	{%f943, %f944}, [%r247];
	bra.uni 	$L__BB9_294;
$L__BB9_293:
	shl.b32 	%r248, %r91, 3;
	add.s32 	%r250, %r239, %r248;
	ld.shared.v2.f32 	{%f937, %f938}, [%r250];
$L__BB9_294:
	setp.ge.s32 	%p216, %r91, %r76;
	mov.pred 	%p215, 0;
	mov.pred 	%p492, %p215;
	@%p216 bra 	$L__BB9_298;
	setp.ge.s32 	%p218, %r92, %r75;
	setp.lt.f32 	%p219, %f937, %f943;
	or.pred  	%p220, %p218, %p219;
	mov.pred 	%p492, -1;
	@%p220 bra 	$L__BB9_298;
	setp.gt.f32 	%p222, %f937, %f943;
	mov.pred 	%p492, %p215;
	@%p222 bra 	$L__BB9_298;
	setp.lt.f32 	%p492, %f938, %f944;
$L__BB9_298:
	selp.f32 	%f915, %f938, %f944, %p492;
	selp.f32 	%f916, %f937, %f943, %p492;
	selp.u32 	%r251, 1, 0, %p492;
	add.s32 	%r93, %r91, %r251;
	not.pred 	%p223, %p492;
	selp.u32 	%r252, 1, 0, %p223;
	add.s32 	%r94, %r92, %r252;
	@%p492 bra 	$L__BB9_300;
	shl.b32 	%r253, %r94, 3;
	add.s32 	%r255, %r239, %r253;
	ld.shared.v2.f32 	{%f943, %f944}, [%r255];
	bra.uni 	$L__BB9_301;
$L__BB9_300:
	shl.b32 	%r256, %r93, 3;
	add.s32 	%r258, %r239, %r256;
	ld.shared.v2.f32 	{%f937, %f938}, [%r258];
$L__BB9_301:
	setp.ge.s32 	%p225, %r93, %r76;
	mov.pred 	%p224, 0;
	mov.pred 	%p493, %p224;
	@%p225 bra 	$L__BB9_305;
	setp.ge.s32 	%p227, %r94, %r75;
	setp.lt.f32 	%p228, %f937, %f943;
	or.pred  	%p229, %p227, %p228;
	mov.pred 	%p493, -1;
	@%p229 bra 	$L__BB9_305;
	setp.gt.f32 	%p231, %f937, %f943;
	mov.pred 	%p493, %p224;
	@%p231 bra 	$L__BB9_305;
	setp.lt.f32 	%p493, %f938, %f944;
$L__BB9_305:
	selp.f32 	%f913, %f938, %f944, %p493;
	selp.f32 	%f914, %f937, %f943, %p493;
	selp.u32 	%r259, 1, 0, %p493;
	add.s32 	%r95, %r93, %r259;
	not.pred 	%p232, %p493;
	selp.u32 	%r260, 1, 0, %p232;
	add.s32 	%r96, %r94, %r260;
	@%p493 bra 	$L__BB9_307;
	shl.b32 	%r261, %r96, 3;
	mov.u32 	%r262, _ZZN3cub18CUB_300001_SM_10006detail10merge_sort30DeviceMergeSortBlockSortKernelINS2_10policy_hubIN6thrust24THRUST_300001_SM_1000_NS6detail15normal_iteratorINS6_10device_ptrI6float2EEEEE9Policy600ESC_PNS0_8NullTypeESC_SG_m11float2_lessSA_SF_EEvbT0_T1_T2_T3_T4_PT6_PT7_T5_NS1_7vsmem_tEE19static_temp_storage;
	add.s32 	%r263, %r262, %r261;
	ld.shared.v2.f32 	{%f943, %f944}, [%r263];
	bra.uni 	$L__BB9_308;
$L__BB9_307:
	shl.b32 	%r264, %r95, 3;
	mov.u32 	%r265, _ZZN3cub18CUB_300001_SM_10006detail10merge_sort30DeviceMergeSortBlockSortKernelINS2_10policy_hubIN6thrust24THRUST_300001_SM_1000_NS6detail15normal_iteratorINS6_10device_ptrI6float2EEEEE9Policy600ESC_PNS0_8NullTypeESC_SG_m11float2_lessSA_SF_EEvbT0_T1_T2_T3_T4_PT6_PT7_T5_NS1_7vsmem_tEE19static_temp_storage;
	add.s32 	%r266, %r265, %r264;
	ld.shared.v2.f32 	{%f937, %f938}, [%r266];
$L__BB9_308:
	setp.ge.s32 	%p234, %r95, %r76;
	mov.pred 	%p233, 0;
	mov.pred 	%p494, %p233;
	@%p234 bra 	$L__BB9_312;
	setp.ge.s32 	%p236, %r96, %r75;
	setp.lt.f32 	%p237, %f937, %f943;
	or.pred  	%p238, %p236, %p237;
	mov.pred 	%p494, -1;
	@%p238 bra 	$L__BB9_312;
	setp.gt.f32 	%p240, %f937, %f943;
	mov.pred 	%p494, %p233;
	@%p240 bra 	$L__BB9_312;
	setp.lt.f32 	%p494, %f938, %f944;
$L__BB9_312:
	selp.f32 	%f911, %f938, %f944, %p494;
	selp.f32 	%f912, %f937, %f943, %p494;
	selp.u32 	%r267, 1, 0, %p494;
	add.s32 	%r97, %r95, %r267;
	not.pred 	%p241, %p494;
	selp.u32 	%r268, 1, 0, %p241;
	add.s32 	%r98, %r96, %r268;
	@%p494 bra 	$L__BB9_314;
	shl.b32 	%r269, %r98, 3;
	mov.u32 	%r270, _ZZN3cub18CUB_300001_SM_10006detail10merge_sort30DeviceMergeSortBlockSortKernelINS2_10policy_hubIN6thrust24THRUST_300001_SM_1000_NS6detail15normal_iteratorINS6_10device_ptrI6float2EEEEE9Policy600ESC_PNS0_8NullTypeESC_SG_m11float2_lessSA_SF_EEvbT0_T1_T2_T3_T4_PT6_PT7_T5_NS1_7vsmem_tEE19static_temp_storage;
	add.s32 	%r271, %r270, %r269;
	ld.shared.v2.f32 	{%f943, %f944}, [%r271];
	bra.uni 	$L__BB9_315;
$L__BB9_314:
	shl.b32 	%r272, %r97, 3;
	mov.u32 	%r273, _ZZN3cub18CUB_300001_SM_10006detail10merge_sort30DeviceMergeSortBlockSortKernelINS2_10policy_hubIN6thrust24THRUST_300001_SM_1000_NS6detail15normal_iteratorINS6_10device_ptrI6float2EEEEE9Policy600ESC_PNS0_8NullTypeESC_SG_m11float2_lessSA_SF_EEvbT0_T1_T2_T3_T4_PT6_PT7_T5_NS1_7vsmem_tEE19static_temp_storage;
	add.s32 	%r274, %r273, %r272;
	ld.shared.v2.f32 	{%f937, %f938}, [%r274];
$L__BB9_315:
	setp.ge.s32 	%p243, %r97, %r76;
	mov.pred 	%p242, 0;
	mov.pred 	%p495, %p242;
	@%p243 bra 	$L__BB9_319;
	setp.ge.s32 	%p245, %r98, %r75;
	setp.lt.f32 	%p246, %f937, %f943;
	or.pred  	%p247, %p245, %p246;
	mov.pred 	%p495, -1;
	@%p247 bra 	$L__BB9_319;
	setp.gt.f32 	%p249, %f937, %f943;
	mov.pred 	%p495, %p242;
	@%p249 bra 	$L__BB9_319;
	setp.lt.f32 	%p495, %f938, %f944;
$L__BB9_319:
	selp.f32 	%f909, %f938, %f944, %p495;
	selp.f32 	%f910, %f937, %f943, %p495;
	selp.u32 	%r275, 1, 0, %p495;
	add.s32 	%r99, %r97, %r275;
	not.pred 	%p250, %p495;
	selp.u32 	%r276, 1, 0, %p250;
	add.s32 	%r100, %r98, %r276;
	@%p495 bra 	$L__BB9_321;
	shl.b32 	%r277, %r100, 3;
	mov.u32 	%r278, _ZZN3cub18CUB_300001_SM_10006detail10merge_sort30DeviceMergeSortBlockSortKernelINS2_10policy_hubIN6thrust24THRUST_300001_SM_1000_NS6detail15normal_iteratorINS6_10device_ptrI6float2EEEEE9Policy600ESC_PNS0_8NullTypeESC_SG_m11float2_lessSA_SF_EEvbT0_T1_T2_T3_T4_PT6_PT7_T5_NS1_7vsmem_tEE19static_temp_storage;
	add.s32 	%r279, %r278, %r277;
	ld.shared.v2.f32 	{%f943, %f944}, [%r279];
	bra.uni 	$L__BB9_322;
$L__BB9_321:
	shl.b32 	%r280, %r99, 3;
	mov.u32 	%r281, _ZZN3cub18CUB_300001_SM_10006detail10merge_sort30DeviceMergeSortBlockSortKernelINS2_10policy_hubIN6thrust24THRUST_300001_SM_1000_NS6detail15normal_iteratorINS6_10device_ptrI6float2EEEEE9Policy600ESC_PNS0_8NullTypeESC_SG_m11float2_lessSA_SF_EEvbT0_T1_T2_T3_T4_PT6_PT7_T5_NS1_7vsmem_tEE19static_temp_storage;
	add.s32 	%r282, %r281, %r280;
	ld.shared.v2.f32 	{%f937, %f938}, [%r282];
$L__BB9_322:
	setp.ge.s32 	%p252, %r99, %r76;
	mov.pred 	%p251, 0;
	mov.pred 	%p496, %p251;
	@%p252 bra 	$L__BB9_326;
	setp.ge.s32 	%p254, %r100, %r75;
	setp.lt.f32 	%p255, %f937, %f943;
	or.pred  	%p256, %p254, %p255;
	mov.pred 	%p496, -1;
	@%p256 bra 	$L__BB9_326;
	setp.gt.f32 	%p258, %f937, %f943;
	mov.pred 	%p496, %p251;
	@%p258 bra 	$L__BB9_326;
	setp.lt.f32 	%p496, %f938, %f944;
$L__BB9_326:
	selp.f32 	%f907, %f938, %f944, %p496;
	selp.f32 	%f908, %f937, %f943, %p496;
	selp.u32 	%r283, 1, 0, %p496;
	add.s32 	%r101, %r99, %r283;
	not.pred 	%p259, %p496;
	selp.u32 	%r284, 1, 0, %p259;
	add.s32 	%r102, %r100, %r284;
	@%p496 bra 	$L__BB9_328;
	shl.b32 	%r285, %r102, 3;
	mov.u32 	%r286, _ZZN3cub18CUB_300001_SM_10006detail10merge_sort30DeviceMergeSortBlockSortKernelINS2_10policy_hubIN6thrust24THRUST_300001_SM_1000_NS6detail15normal_iteratorINS6_10device_ptrI6float2EEEEE9Policy600ESC_PNS0_8NullTypeESC_SG_m11float2_lessSA_SF_EEvbT0_T1_T2_T3_T4_PT6_PT7_T5_NS1_7vsmem_tEE19static_temp_storage;
	add.s32 	%r287, %r286, %r285;
	ld.shared.v2.f32 	{%f943, %f944}, [%r287];
	bra.uni 	$L__BB9_329;
$L__BB9_328:
	shl.b32 	%r288, %r101, 3;
	mov.u32 	%r289, _ZZN3cub18CUB_300001_SM_10006detail10merge_sort30DeviceMergeSortBlockSortKernelINS2_10policy_hubIN6thrust24THRUST_300001_SM_1000_NS6detail15normal_iteratorINS6_10device_ptrI6float2EEEEE9Policy600ESC_PNS0_8NullTypeESC_SG_m11float2_lessSA_SF_EEvbT0_T1_T2_T3_T4_PT6_PT7_T5_NS1_7vsmem_tEE19static_temp_storage;
	add.s32 	%r290, %r289, %r288;
	ld.shared.v2.f32 	{%f937, %f938}, [%r290];
$L__BB9_329:
	setp.ge.s32 	%p261, %r101, %r76;
	mov.pred 	%p260, 0;
	mov.pred 	%p497, %p260;
	@%p261 bra 	$L__BB9_333;
	setp.ge.s32 	%p263, %r102, %r75;
	setp.lt.f32 	%p264, %f937, %f943;
	or.pred  	%p265, %p263, %p264;
	mov.pred 	%p497, -1;
	@%p265 bra 	$L__BB9_333;
	setp.gt.f32 	%p267, %f937, %f943;
	mov.pred 	%p497, %p260;
	@%p267 bra 	$L__BB9_333;
	setp.lt.f32 	%p497, %f938, %f944;
$L__BB9_333:
	selp.f32 	%f921, %f938, %f944, %p497;
	selp.f32 	%f922, %f937, %f943, %p497;
	shl.b32 	%r488, %r72, 1;
	setp.lt.u32 	%p268, %r72, 129;
	@%p268 bra 	$L__BB9_275;
	ld.param.s8 	%rs2, [_ZN3cub18CUB_300001_SM_10006detail10merge_sort30DeviceMergeSortBlockSortKernelINS2_10policy_hubIN6thrust24THRUST_300001_SM_1000_NS6detail15normal_iteratorINS6_10device_ptrI6float2EEEEE9Policy600ESC_PNS0_8NullTypeESC_SG_m11float2_lessSA_SF_EEvbT0_T1_T2_T3_T4_PT6_PT7_T5_NS1_7vsmem_tE_param_0];
	mov.u32 	%r291, %ctaid.x;
	mul.wide.u32 	%rd6, %r291, 2048;
	add.s32 	%r104, %r55, 96;
	add.s32 	%r105, %r55, 32;
	add.s32 	%r106, %r55, 64;
	add.s32 	%r107, %r55, 128;
	bar.sync 	0;
	setp.eq.s16 	%p269, %rs2, 0;
	@%p269 bra 	$L__BB9_353;
	st.shared.v2.f32 	[%r64], {%f936, %f935};
	st.shared.v2.f32 	[%r65+8], {%f918, %f917};
	st.shared.v2.f32 	[%r66+16], {%f916, %f915};
	st.shared.v2.f32 	[%r67+24], {%f914, %f913};
	st.shared.v2.f32 	[%r68+32], {%f912, %f911};
	st.shared.v2.f32 	[%r69+40], {%f910, %f909};
	st.shared.v2.f32 	[%r70+48], {%f908, %f907};
	st.shared.v2.f32 	[%r71+56], {%f922, %f921};
	bar.warp.sync 	-1;
	ld.shared.v2.f32 	{%f521, %f522}, [%r56];
	ld.shared.v2.f32 	{%f523, %f524}, [%r57+256];
	ld.shared.v2.f32 	{%f525, %f526}, [%r58+512];
	ld.shared.v2.f32 	{%f527, %f528}, [%r59+768];
	ld.shared.v2.f32 	{%f529, %f530}, [%r60+1024];
	ld.shared.v2.f32 	{%f531, %f532}, [%r61+1280];
	ld.shared.v2.f32 	{%f533, %f534}, [%r62+1536];
	ld.shared.v2.f32 	{%f535, %f536}, [%r63+1792];
	setp.eq.s32 	%p270, %r54, 0;
	@%p270 bra 	$L__BB9_336;
	bra.uni 	$L__BB9_337;
$L__BB9_336:
	st.volatile.shared.u32 	[_ZZN3cub18CUB_300001_SM_10006detail10merge_sort30DeviceMergeSortBlockSortKernelINS2_10policy_hubIN6thrust24THRUST_300001_SM_1000_NS6detail15normal_iteratorINS6_10device_ptrI6float2EEEEE9Policy600ESC_PNS0_8NullTypeESC_SG_m11float2_lessSA_SF_EEvbT0_T1_T2_T3_T4_PT6_PT7_T5_NS1_7vsmem_tEE19static_temp_storage+16896], %r53;
$L__BB9_337:
	bar.sync 	0;
	ld.volatile.shared.u32 	%r108, [_ZZN3cub18CUB_300001_SM_10006detail10merge_sort30DeviceMergeSortBlockSortKernelINS2_10policy_hubIN6thrust24THRUST_300001_SM_1000_NS6detail15normal_iteratorINS6_10device_ptrI6float2EEEEE9Policy600ESC_PNS0_8NullTypeESC_SG_m11float2_lessSA_SF_EEvbT0_T1_T2_T3_T4_PT6_PT7_T5_NS1_7vsmem_tEE19static_temp_storage+16896];
	mov.u32 	%r292, %tid.x;
	shl.b32 	%r293, %r292, 3;
	and.b32  	%r294, %r293, 7936;
	cvt.u64.u32 	%rd19, %r294;
	and.b32  	%r295, %r292, 31;
	cvt.u64.u32 	%rd20, %r295;
	add.s64 	%rd21, %rd6, %rd20;
	add.s64 	%rd22, %rd21, %rd19;
	setp.ge.s32 	%p271, %r55, %r108;
	shl.b64 	%rd23, %rd22, 3;
	add.s64 	%rd7, %rd2, %rd23;
	@%p271 bra 	$L__BB9_339;
	st.global.v2.f32 	[%rd7], {%f521, %f522};
$L__BB9_339:
	setp.ge.s32 	%p272, %r105, %r108;
	@%p272 bra 	$L__BB9_341;
	st.global.v2.f32 	[%rd7+256], {%f523, %f524};
$L__BB9_341:
	setp.ge.s32 	%p273, %r106, %r108;
	@%p273 bra 	$L__BB9_343;
	st.global.v2.f32 	[%rd7+512], {%f525, %f526};
$L__BB9_343:
	setp.ge.s32 	%p274, %r104, %r108;
	@%p274 bra 	$L__BB9_345;
	st.global.v2.f32 	[%rd7+768], {%f527, %f528};
$L__BB9_345:
	setp.ge.s32 	%p275, %r107, %r108;
	@%p275 bra 	$L__BB9_347;
	st.global.v2.f32 	[%rd7+1024], {%f529, %f530};
$L__BB9_347:
	or.b32  	%r300, %r294, %r295;
	or.b32  	%r301, %r300, 160;
	setp.ge.s32 	%p276, %r301, %r108;
	@%p276 bra 	$L__BB9_349;
	st.global.v2.f32 	[%rd7+1280], {%f531, %f532};
$L__BB9_349:
	or.b32  	%r307, %r300, 192;
	setp.ge.s32 	%p277, %r307, %r108;
	@%p277 bra 	$L__BB9_351;
	st.global.v2.f32 	[%rd7+1536], {%f533, %f534};
$L__BB9_351:
	or.b32  	%r313, %r300, 224;
	setp.ge.s32 	%p278, %r313, %r108;
	@%p278 bra 	$L__BB9_371;
	st.global.v2.f32 	[%rd7+1792], {%f535, %f536};
	bra.uni 	$L__BB9_371;
$L__BB9_353:
	st.shared.v2.f32 	[%r64], {%f936, %f935};
	st.shared.v2.f32 	[%r65+8], {%f918, %f917};
	st.shared.v2.f32 	[%r66+16], {%f916, %f915};
	st.shared.v2.f32 	[%r67+24], {%f914, %f913};
	st.shared.v2.f32 	[%r68+32], {%f912, %f911};
	st.shared.v2.f32 	[%r69+40], {%f910, %f909};
	st.shared.v2.f32 	[%r70+48], {%f908, %f907};
	st.shared.v2.f32 	[%r71+56], {%f922, %f921};
	bar.warp.sync 	-1;
	ld.shared.v2.f32 	{%f537, %f538}, [%r56];
	ld.shared.v2.f32 	{%f539, %f540}, [%r57+256];
	ld.shared.v2.f32 	{%f541, %f542}, [%r58+512];
	ld.shared.v2.f32 	{%f543, %f544}, [%r59+768];
	ld.shared.v2.f32 	{%f545, %f546}, [%r60+1024];
	ld.shared.v2.f32 	{%f547, %f548}, [%r61+1280];
	ld.shared.v2.f32 	{%f549, %f550}, [%r62+1536];
	ld.shared.v2.f32 	{%f551, %f552}, [%r63+1792];
	setp.eq.s32 	%p279, %r54, 0;
	@%p279 bra 	$L__BB9_354;
	bra.uni 	$L__BB9_355;
$L__BB9_354:
	st.volatile.shared.u32 	[_ZZN3cub18CUB_300001_SM_10006detail10merge_sort30DeviceMergeSortBlockSortKernelINS2_10policy_hubIN6thrust24THRUST_300001_SM_1000_NS6detail15normal_iteratorINS6_10device_ptrI6float2EEEEE9Policy600ESC_PNS0_8NullTypeESC_SG_m11float2_lessSA_SF_EEvbT0_T1_T2_T3_T4_PT6_PT7_T5_NS1_7vsmem_tEE19static_temp_storage+16896], %r53;
$L__BB9_355:
	ld.param.u64 	%rd41, [_ZN3cub18CUB_300001_SM_10006detail10merge_sort30DeviceMergeSortBlockSortKernelINS2_10policy_hubIN6thrust24THRUST_300001_SM_1000_NS6detail15normal_iteratorINS6_10device_ptrI6float2EEEEE9Policy600ESC_PNS0_8NullTypeESC_SG_m11float2_lessSA_SF_EEvbT0_T1_T2_T3_T4_PT6_PT7_T5_NS1_7vsmem_tE_param_6];
	bar.sync 	0;
	ld.volatile.shared.u32 	%r109, [_ZZN3cub18CUB_300001_SM_10006detail10merge_sort30DeviceMergeSortBlockSortKernelINS2_10policy_hubIN6thrust24THRUST_300001_SM_1000_NS6detail15normal_iteratorINS6_10device_ptrI6float2EEEEE9Policy600ESC_PNS0_8NullTypeESC_SG_m11float2_lessSA_SF_EEvbT0_T1_T2_T3_T4_PT6_PT7_T5_NS1_7vsmem_tEE19static_temp_storage+16896];
	setp.ge.s32 	%p280, %r55, %r109;
	cvt.u64.u32 	%rd24, %r55;
	add.s64 	%rd25, %rd6, %rd24;
	cvta.to.global.u64 	%rd26, %rd41;
	shl.b64 	%rd27, %rd25, 3;
	add.s64 	%rd8, %rd26, %rd27;
	@%p280 bra 	$L__BB9_357;
	st.global.v2.f32 	[%rd8], {%f537, %f538};
$L__BB9_357:
	setp.ge.s32 	%p281, %r105, %r109;
	@%p281 bra 	$L__BB9_359;
	st.global.v2.f32 	[%rd8+256], {%f539, %f540};
$L__BB9_359:
	setp.ge.s32 	%p282, %r106, %r109;
	@%p282 bra 	$L__BB9_361;
	st.global.v2.f32 	[%rd8+512], {%f541, %f542};
$L__BB9_361:
	setp.ge.s32 	%p283, %r104, %r109;
	@%p283 bra 	$L__BB9_363;
	st.global.v2.f32 	[%rd8+768], {%f543, %f544};
$L__BB9_363:
	setp.ge.s32 	%p284, %r107, %r109;
	@%p284 bra 	$L__BB9_365;
	st.global.v2.f32 	[%rd8+1024], {%f545, %f546};
$L__BB9_365:
	mov.u32 	%r314, %tid.x;
	shl.b32 	%r315, %r314, 3;
	and.b32  	%r316, %r315, 7936;
	and.b32  	%r317, %r314, 31;
	or.b32  	%r318, %r316, %r317;
	or.b32  	%r319, %r318, 160;
	setp.ge.s32 	%p285, %r319, %r109;
	@%p285 bra 	$L__BB9_367;
	st.global.v2.f32 	[%rd8+1280], {%f547, %f548};
$L__BB9_367:
	or.b32  	%r325, %r318, 192;
	setp.ge.s32 	%p286, %r325, %r109;
	@%p286 bra 	$L__BB9_369;
	st.global.v2.f32 	[%rd8+1536], {%f549, %f550};
$L__BB9_369:
	or.b32  	%r331, %r318, 224;
	setp.ge.s32 	%p287, %r331, %r109;
	@%p287 bra 	$L__BB9_371;
	st.global.v2.f32 	[%rd8+1792], {%f551, %f552};
$L__BB9_371:
	ret;

}
	// .globl	_ZN3cub18CUB_300001_SM_10006detail10merge_sort30DeviceMergeSortPartitionKernelIN6thrust24THRUST_300001_SM_1000_NS6detail15normal_iteratorINS5_10device_ptrI6float2EEEEm11float2_lessS9_EEvbT_PT2_T0_SG_PSG_T1_SG_i
.visible .entry _ZN3cub18CUB_300001_SM_10006detail10merge_sort30DeviceMergeSortPartitionKernelIN6thrust24THRUST_300001_SM_1000_NS6detail15normal_iteratorINS5_10device_ptrI6float2EEEEm11float2_lessS9_EEvbT_PT2_T0_SG_PSG_T1_SG_i(
	.param .u8 _ZN3cub18CUB_300001_SM_10006detail10merge_sort30DeviceMergeSortPartitionKernelIN6thrust24THRUST_300001_SM_1000_NS6detail15normal_iteratorINS5_10device_ptrI6float2EEEEm11float2_lessS9_EEvbT_PT2_T0_SG_PSG_T1_SG_i_param_0,
	.param .align 8 .b8 _ZN3cub18CUB_300001_SM_10006detail10merge_sort30DeviceMergeSortPartitionKernelIN6thrust24THRUST_300001_SM_1000_NS6detail15normal_iteratorINS5_10device_ptrI6float2EEEEm11float2_lessS9_EEvbT_PT2_T0_SG_PSG_T1_SG_i_param_1[8],
	.param .u64 .ptr .align 1 _ZN3cub18CUB_300001_SM_10006detail10merge_sort30DeviceMergeSortPartitionKernelIN6thrust24THRUST_300001_SM_1000_NS6detail15normal_iteratorINS5_10device_ptrI6float2EEEEm11float2_lessS9_EEvbT_PT2_T0_SG_PSG_T1_SG_i_param_2,
	.param .u64 _ZN3cub18CUB_300001_SM_10006detail10merge_sort30DeviceMergeSortPartitionKernelIN6thrust24THRUST_300001_SM_1000_NS6detail15normal_iteratorINS5_10device_ptrI6float2EEEEm11float2_lessS9_EEvbT_PT2_T0_SG_PSG_T1_SG_i_param_3,
	.param .u64 _ZN3cub18CUB_300001_SM_10006detail10merge_sort30DeviceMergeSortPartitionKernelIN6thrust24THRUST_300001_SM_1000_NS6detail15normal_iteratorINS5_10device_ptrI6float2EEEEm11float2_lessS9_EEvbT_PT2_T0_SG_PSG_T1_SG_i_param_4,
	.param .u64 .ptr .align 1 _ZN3cub18CUB_300001_SM_10006detail10merge_sort30DeviceMergeSortPartitionKernelIN6thrust24THRUST_300001_SM_1000_NS6detail15normal_iteratorINS5_10device_ptrI6float2EEEEm11float2_lessS9_EEvbT_PT2_T0_SG_PSG_T1_SG_i_param_5,
	.param .align 1 .b8 _ZN3cub18CUB_300001_SM_10006detail10merge_sort30DeviceMergeSortPartitionKernelIN6thrust24THRUST_300001_SM_1000_NS6detail15normal_iteratorINS5_10device_ptrI6float2EEEEm11float2_lessS9_EEvbT_PT2_T0_SG_PSG_T1_SG_i_param_6[1],
	.param .u64 _ZN3cub18CUB_300001_SM_10006detail10merge_sort30DeviceMergeSortPartitionKernelIN6thrust24THRUST_300001_SM_1000_NS6detail15normal_iteratorINS5_10device_ptrI6float2EEEEm11float2_lessS9_EEvbT_PT2_T0_SG_PSG_T1_SG_i_param_7,
	.param .u32 _ZN3cub18CUB_300001_SM_10006detail10merge_sort30DeviceMergeSortPartitionKernelIN6thrust24THRUST_300001_SM_1000_NS6detail15normal_iteratorINS5_10device_ptrI6float2EEEEm11float2_lessS9_EEvbT_PT2_T0_SG_PSG_T1_SG_i_param_8
)
{
	.reg .pred 	%p<22>;
	.reg .b16 	%rs<2>;
	.reg .b32 	%r<6>;
	.reg .b32 	%f<9>;
	.reg .b64 	%rd<86>;

	ld.param.u64 	%rd29, [_ZN3cub18CUB_300001_SM_10006detail10merge_sort30DeviceMergeSortPartitionKernelIN6thrust24THRUST_300001_SM_1000_NS6detail15normal_iteratorINS5_10device_ptrI6float2EEEEm11float2_lessS9_EEvbT_PT2_T0_SG_PSG_T1_SG_i_param_1];
	ld.param.s8 	%rs1, [_ZN3cub18CUB_300001_SM_10006detail10merge_sort30DeviceMergeSortPartitionKernelIN6thrust24THRUST_300001_SM_1000_NS6detail15normal_iteratorINS5_10device_ptrI6float2EEEEm11float2_lessS9_EEvbT_PT2_T0_SG_PSG_T1_SG_i_param_0];
	ld.param.u64 	%rd30, [_ZN3cub18CUB_300001_SM_10006detail10merge_sort30DeviceMergeSortPartitionKernelIN6thrust24THRUST_300001_SM_1000_NS6detail15normal_iteratorINS5_10device_ptrI6float2EEEEm11float2_lessS9_EEvbT_PT2_T0_SG_PSG_T1_SG_i_param_2];
	ld.param.u64 	%rd31, [_ZN3cub18CUB_300001_SM_10006detail10merge_sort30DeviceMergeSortPartitionKernelIN6thrust24THRUST_300001_SM_1000_NS6detail15normal_iteratorINS5_10device_ptrI6float2EEEEm11float2_lessS9_EEvbT_PT2_T0_SG_PSG_T1_SG_i_param_3];
	ld.param.u64 	%rd32, [_ZN3cub18CUB_300001_SM_10006detail10merge_sort30DeviceMergeSortPartitionKernelIN6thrust24THRUST_300001_SM_1000_NS6detail15normal_iteratorINS5_10device_ptrI6float2EEEEm11float2_lessS9_EEvbT_PT2_T0_SG_PSG_T1_SG_i_param_4];
	ld.param.u64 	%rd34, [_ZN3cub18CUB_300001_SM_10006detail10merge_sort30DeviceMergeSortPartitionKernelIN6thrust24THRUST_300001_SM_1000_NS6detail15normal_iteratorINS5_10device_ptrI6float2EEEEm11float2_lessS9_EEvbT_PT2_T0_SG_PSG_T1_SG_i_param_5];
	ld.param.u64 	%rd33, [_ZN3cub18CUB_300001_SM_10006detail10merge_sort30DeviceMergeSortPartitionKernelIN6thrust24THRUST_300001_SM_1000_NS6detail15normal_iteratorINS5_10device_ptrI6float2EEEEm11float2_lessS9_EEvbT_PT2_T0_SG_PSG_T1_SG_i_param_7];
	ld.param.u32 	%r1, [_ZN3cub18CUB_300001_SM_10006detail10merge_sort30DeviceMergeSortPartitionKernelIN6thrust24THRUST_300001_SM_1000_NS6detail15normal_iteratorINS5_10device_ptrI6float2EEEEm11float2_lessS9_EEvbT_PT2_T0_SG_PSG_T1_SG_i_param_8];
	cvta.to.global.u64 	%rd1, %rd34;
	mov.u32 	%r2, %ntid.x;
	mov.u32 	%r3, %ctaid.x;
	mov.u32 	%r4, %tid.x;
	mad.lo.s32 	%r5, %r2, %r3, %r4;
	cvt.u64.u32 	%rd2, %r5;
	setp.le.u64 	%p5, %rd32, %rd2;
	@%p5 bra 	$L__BB10_17;
	shr.u64 	%rd35, %rd33, 1;
	add.s64 	%rd4, %rd33, 4294967295;
	neg.s64 	%rd36, %rd33;
	and.b64  	%rd37, %rd36, %rd2;
	cvt.s64.s32 	%rd5, %r1;
	mul.lo.s64 	%rd38, %rd37, %rd5;
	mul.lo.s64 	%rd39, %rd35, %rd5;
	min.u64 	%rd6, %rd38, %rd31;
	not.b64 	%rd40, %rd38;
	min.u64 	%rd41, %rd39, %rd40;
	add.s64 	%rd42, %rd41, %rd38;
	min.u64 	%rd7, %rd42, %rd31;
	not.b64 	%rd43, %rd7;
	min.u64 	%rd44, %rd39, %rd43;
	add.s64 	%rd45, %rd44, %rd7;
	min.u64 	%rd8, %rd45, %rd31;
	// begin inline asm
	griddepcontrol.wait;
	// end inline asm
	add.s64 	%rd46, %rd2, 1;
	setp.ne.s64 	%p6, %rd46, %rd32;
	@%p6 bra 	$L__BB10_3;
	shl.b64 	%rd79, %rd2, 3;
	add.s64 	%rd80, %rd1, %rd79;
	st.global.u64 	[%rd80], %rd7;
	bra.uni 	$L__BB10_17;
$L__BB10_3:
	sub.s64 	%rd47, %rd8, %rd6;
	and.b64  	%rd48, %rd4, %rd2;
	mul.lo.s64 	%rd49, %rd48, %rd5;
	min.u64 	%rd9, %rd49, %rd47;
	setp.eq.s16 	%p7, %rs1, 0;
	@%p7 bra 	$L__BB10_10;
	sub.s64 	%rd50, %rd7, %rd6;
	sub.s64 	%rd51, %rd8, %rd7;
	max.u64 	%rd52, %rd9, %rd51;
	sub.s64 	%rd85, %rd52, %rd51;
	min.u64 	%rd81, %rd50, %rd9;
	setp.ge.u64 	%p8, %rd85, %rd81;
	@%p8 bra 	$L__BB10_16;
	cvta.to.global.u64 	%rd12, %rd29;
	add.s64 	%rd13, %rd9, %rd7;
$L__BB10_6:
	sub.s64 	%rd53, %rd81, %rd85;
	shr.u64 	%rd54, %rd53, 1;
	add.s64 	%rd16, %rd54, %rd85;
	add.s64 	%rd55, %rd16, %rd6;
	shl.b64 	%rd56, %rd55, 3;
	add.s64 	%rd57, %rd12, %rd56;
	ld.global.v2.f32 	{%f1, %f2}, [%rd57];
	not.b64 	%rd58, %rd16;
	add.s64 	%rd59, %rd13, %rd58;
	shl.b64 	%rd60, %rd59, 3;
	add.s64 	%rd61, %rd12, %rd60;
	ld.global.v2.f32 	{%f3, %f4}, [%rd61];
	setp.lt.f32 	%p10, %f3, %f1;
	mov.pred 	%p20, 0;
	@%p10 bra 	$L__BB10_9;
	setp.gt.f32 	%p12, %f3, %f1;
	mov.pred 	%p20, -1;
	@%p12 bra 	$L__BB10_9;
	setp.geu.f32 	%p20, %f4, %f2;
$L__BB10_9:
	add.s64 	%rd62, %rd16, 1;
	selp.b64 	%rd85, %rd62, %rd85, %p20;
	selp.b64 	%rd81, %rd81, %rd16, %p20;
	setp.lt.u64 	%p13, %rd85, %rd81;
	@%p13 bra 	$L__BB10_6;
	bra.uni 	$L__BB10_16;
$L__BB10_10:
	sub.s64 	%rd63, %rd7, %rd6;
	sub.s64 	%rd64, %rd8, %rd7;
	max.u64 	%rd65, %rd9, %rd64;
	sub.s64 	%rd85, %rd65, %rd64;
	min.u64 	%rd83, %rd63, %rd9;
	setp.ge.u64 	%p14, %rd85, %rd83;
	@%p14 bra 	$L__BB10_16;
	cvta.to.global.u64 	%rd21, %rd30;
	add.s64 	%rd22, %rd9, %rd7;
$L__BB10_12:
	sub.s64 	%rd66, %rd83, %rd85;
	shr.u64 	%rd67, %rd66, 1;
	add.s64 	%rd25, %rd67, %rd85;
	add.s64 	%rd68, %rd25, %rd6;
	shl.b64 	%rd69, %rd68, 3;
	add.s64 	%rd70, %rd21, %rd69;
	ld.global.v2.f32 	{%f5, %f6}, [%rd70];
	not.b64 	%rd71, %rd25;
	add.s64 	%rd72, %rd22, %rd71;
	shl.b64 	%rd73, %rd72, 3;
	add.s64 	%rd74, %rd21, %rd73;
	ld.global.v2.f32 	{%f7, %f8}, [%rd74];
	setp.lt.f32 	%p16, %f7, %f5;
	mov.pred 	%p21, 0;
	@%p16 bra 	$L__BB10_15;
	setp.gt.f32 	%p18, %f7, %f5;
	mov.pred 	%p21, -1;
	@%p18 bra 	$L__BB10_15;
	setp.geu.f32 	%p21, %f8, %f6;
$L__BB10_15:
	add.s64 	%rd75, %rd25, 1;
	selp.b64 	%rd85, %rd75, %rd85, %p21;
	selp.b64 	%rd83, %rd83, %rd25, %p21;
	setp.lt.u64 	%p19, %rd85, %rd83;
	@%p19 bra 	$L__BB10_12;
$L__BB10_16:
	add.s64 	%rd76, %rd85, %rd6;
	shl.b64 	%rd77, %rd2, 3;
	add.s64 	%rd78, %rd1, %rd77;
	st.global.u64 	[%rd78], %rd76;
$L__BB10_17:
	ret;

}
	// .globl	_ZN3cub18CUB_300001_SM_10006detail10merge_sort26DeviceMergeSortMergeKernelINS2_10policy_hubIN6thrust24THRUST_300001_SM_1000_NS6detail15normal_iteratorINS6_10device_ptrI6float2EEEEE9Policy600ESC_PNS0_8NullTypeESC_SG_m11float2_lessSA_SF_EEvbT2_T3_T4_PT6_PT7_T5_PSK_SK_NS1_7vsmem_tE
.visible .entry _ZN3cub18CUB_300001_SM_10006detail10merge_sort26DeviceMergeSortMergeKernelINS2_10policy_hubIN6thrust24THRUST_300001_SM_1000_NS6detail15normal_iteratorINS6_10device_ptrI6float2EEEEE9Policy600ESC_PNS0_8NullTypeESC_SG_m11float2_lessSA_SF_EEvbT2_T3_T4_PT6_PT7_T5_PSK_SK_NS1_7vsmem_tE(
	.param .u8 _ZN3cub18CUB_300001_SM_10006detail10merge_sort26DeviceMergeSortMergeKernelINS2_10policy_hubIN6thrust24THRUST_300001_SM_1000_NS6detail15normal_iteratorINS6_10device_ptrI6float2EEEEE9Policy600ESC_PNS0_8NullTypeESC_SG_m11float2_lessSA_SF_EEvbT2_T3_T4_PT6_PT7_T5_PSK_SK_NS1_7vsmem_tE_param_0,
	.param .align 8 .b8 _ZN3cub18CUB_300001_SM_10006detail10merge_sort26DeviceMergeSortMergeKernelINS2_10policy_hubIN6thrust24THRUST_300001_SM_1000_NS6detail15normal_iteratorINS6_10device_ptrI6float2EEEEE9Policy600ESC_PNS0_8NullTypeESC_SG_m11float2_lessSA_SF_EEvbT2_T3_T4_PT6_PT7_T5_PSK_SK_NS1_7vsmem_tE_param_1[8],
	.param .u64 .ptr .align 1 _ZN3cub18CUB_300001_SM_10006detail10merge_sort26DeviceMergeSortMergeKernelINS2_10policy_hubIN6thrust24THRUST_300001_SM_1000_NS6detail15normal_iteratorINS6_10device_ptrI6float2EEEEE9Policy600ESC_PNS0_8NullTypeESC_SG_m11float2_lessSA_SF_EEvbT2_T3_T4_PT6_PT7_T5_PSK_SK_NS1_7vsmem_tE_param_2,
	.param .u64 _ZN3cub18CUB_300001_SM_10006detail10merge_sort26DeviceMergeSortMergeKernelINS2_10policy_hubIN6thrust24THRUST_300001_SM_1000_NS6detail15normal_iteratorINS6_10device_ptrI6float2EEEEE9Policy600ESC_PNS0_8NullTypeESC_SG_m11float2_lessSA_SF_EEvbT2_T3_T4_PT6_PT7_T5_PSK_SK_NS1_7vsmem_tE_param_3,
	.param .u64 .ptr .align 1 _ZN3cub18CUB_300001_SM_10006detail10merge_sort26DeviceMergeSortMergeKernelINS2_10policy_hubIN6thrust24THRUST_300001_SM_1000_NS6detail15normal_iteratorINS6_10device_ptrI6float2EEEEE9Policy600ESC_PNS0_8NullTypeESC_SG_m11float2_lessSA_SF_EEvbT2_T3_T4_PT6_PT7_T5_PSK_SK_NS1_7vsmem_tE_param_4,
	.param .u64 .ptr .align 1 _ZN3cub18CUB_300001_SM_10006detail10merge_sort26DeviceMergeSortMergeKernelINS2_10policy_hubIN6thrust24THRUST_300001_SM_1000_NS6detail15normal_iteratorINS6_10device_ptrI6float2EEEEE9Policy600ESC_PNS0_8NullTypeESC_SG_m11float2_lessSA_SF_EEvbT2_T3_T4_PT6_PT7_T5_PSK_SK_NS1_7vsmem_tE_param_5,
	.param .align 1 .b8 _ZN3cub18CUB_300001_SM_10006detail10merge_sort26DeviceMergeSortMergeKernelINS2_10policy_hubIN6thrust24THRUST_300001_SM_1000_NS6detail15normal_iteratorINS6_10device_ptrI6float2EEEEE9Policy600ESC_PNS0_8NullTypeESC_SG_m11float2_lessSA_SF_EEvbT2_T3_T4_PT6_PT7_T5_PSK_SK_NS1_7vsmem_tE_param_6[1],
	.param .u64 .ptr .align 1 _ZN3cub18CUB_300001_SM_10006detail10merge_sort26DeviceMergeSortMergeKernelINS2_10policy_hubIN6thrust24THRUST_300001_SM_1000_NS6detail15normal_iteratorINS6_10device_ptrI6float2EEEEE9Policy600ESC_PNS0_8NullTypeESC_SG_m11float2_lessSA_SF_EEvbT2_T3_T4_PT6_PT7_T5_PSK_SK_NS1_7vsmem_tE_param_7,
	.param .u64 _ZN3cub18CUB_300001_SM_10006detail10merge_sort26DeviceMergeSortMergeKernelINS2_10policy_hubIN6thrust24THRUST_300001_SM_1000_NS6detail15normal_iteratorINS6_10device_ptrI6float2EEEEE9Policy600ESC_PNS0_8NullTypeESC_SG_m11float2_lessSA_SF_EEvbT2_T3_T4_PT6_PT7_T5_PSK_SK_NS1_7vsmem_tE_param_8,
	.param .align 8 .b8 _ZN3cub18CUB_300001_SM_10006detail10merge_sort26DeviceMergeSortMergeKernelINS2_10policy_hubIN6thrust24THRUST_300001_SM_1000_NS6detail15normal_iteratorINS6_10device_ptrI6float2EEEEE9Policy600ESC_PNS0_8NullTypeESC_SG_m11float2_lessSA_SF_EEvbT2_T3_T4_PT6_PT7_T5_PSK_SK_NS1_7vsmem_tE_param_9[8]
)
.maxntid 256
{
	.reg .pred 	%p<286>;
	.reg .b16 	%rs<6>;
	.reg .b32 	%r<474>;
	.reg .b32 	%f<601>;
	.reg .b64 	%rd<130>;
	// demoted variable
	.shared .align 16 .b8 _ZZN3cub18CUB_300001_SM_10006detail10merge_sort26DeviceMergeSortMergeKernelINS2_10policy_hubIN6thrust24THRUST_300001_SM_1000_NS6detail15normal_iteratorINS6_10device_ptrI6float2EEEEE9Policy600ESC_PNS0_8NullTypeESC_SG_m11float2_lessSA_SF_EEvbT2_T3_T4_PT6_PT7_T5_PSK_SK_NS1_7vsmem_tEE19static_temp_storage[16912];
	ld.param.u64 	%rd26, [_ZN3cub18CUB_300001_SM_10006detail10merge_sort26DeviceMergeSortMergeKernelINS2_10policy_hubIN6thrust24THRUST_300001_SM_1000_NS6detail15normal_iteratorINS6_10device_ptrI6float2EEEEE9Policy600ESC_PNS0_8NullTypeESC_SG_m11float2_lessSA_SF_EEvbT2_T3_T4_PT6_PT7_T5_PSK_SK_NS1_7vsmem_tE_param_1];
	ld.param.u64 	%rd27, [_ZN3cub18CUB_300001_SM_10006detail10merge_sort26DeviceMergeSortMergeKernelINS2_10policy_hubIN6thrust24THRUST_300001_SM_1000_NS6detail15normal_iteratorINS6_10device_ptrI6float2EEEEE9Policy600ESC_PNS0_8NullTypeESC_SG_m11float2_lessSA_SF_EEvbT2_T3_T4_PT6_PT7_T5_PSK_SK_NS1_7vsmem_tE_param_4];
	cvta.to.global.u64 	%rd1, %rd27;
	cvta.to.global.u64 	%rd2, %rd26;
	mov.u32 	%r86, %ctaid.x;
	mov.u32 	%r87, %nctaid.x;
	cvt.u64.u32 	%rd3, %r86;
	mul.wide.u32 	%rd4, %r86, 2048;
	mov.u32 	%r1, %tid.x;
	add.s32 	%r88, %r87, -1;
	setp.ge.u32 	%p37, %r86, %r88;
	@%p37 bra 	$L__BB11_111;
	ld.param.u64 	%rd129, [_ZN3cub18CUB_300001_SM_10006detail10merge_sort26DeviceMergeSortMergeKernelINS2_10policy_hubIN6thrust24THRUST_300001_SM_1000_NS6detail15normal_iteratorINS6_10device_ptrI6float2EEEEE9Policy600ESC_PNS0_8NullTypeESC_SG_m11float2_lessSA_SF_EEvbT2_T3_T4_PT6_PT7_T5_PSK_SK_NS1_7vsmem_tE_param_8];
	ld.param.u64 	%rd127, [_ZN3cub18CUB_300001_SM_10006detail10merge_sort26DeviceMergeSortMergeKernelINS2_10policy_hubIN6thrust24THRUST_300001_SM_1000_NS6detail15normal_iteratorINS6_10device_ptrI6float2EEEEE9Policy600ESC_PNS0_8NullTypeESC_SG_m11float2_lessSA_SF_EEvbT2_T3_T4_PT6_PT7_T5_PSK_SK_NS1_7vsmem_tE_param_7];
	ld.param.u64 	%rd125, [_ZN3cub18CUB_300001_SM_10006detail10merge_sort26DeviceMergeSortMergeKernelINS2_10policy_hubIN6thrust24THRUST_300001_SM_1000_NS6detail15normal_iteratorINS6_10device_ptrI6float2EEEEE9Policy600ESC_PNS0_8NullTypeESC_SG_m11float2_lessSA_SF_EEvbT2_T3_T4_PT6_PT7_T5_PSK_SK_NS1_7vsmem_tE_param_3];
	ld.param.s8 	%rs4, [_ZN3cub18CUB_300001_SM_10006detail10merge_sort26DeviceMergeSortMergeKernelINS2_10policy_hubIN6thrust24THRUST_300001_SM_1000_NS6detail15normal_iteratorINS6_10device_ptrI6float2EEEEE9Policy600ESC_PNS0_8NullTypeESC_SG_m11float2_lessSA_SF_EEvbT2_T3_T4_PT6_PT7_T5_PSK_SK_NS1_7vsmem_tE_param_0];
	cvta.to.global.u64 	%rd75, %rd127;
	shl.b64 	%rd76, %rd3, 3;
	add.s64 	%rd77, %rd75, %rd76;
	ld.global.u64 	%rd5, [%rd77];
	ld.global.u64 	%rd78, [%rd77+8];
	neg.s64 	%rd79, %rd129;
	and.b64  	%rd80, %rd79, %rd3;
	shl.b64 	%rd6, %rd80, 11;
	shl.b64 	%rd81, %rd129, 10;
	and.b64  	%rd7, %rd81, -2048;
	sub.s64 	%rd82, %rd3, %rd80;
	shl.b64 	%rd83, %rd82, 11;
	sub.s64 	%rd84, %rd5, %rd6;
	sub.s64 	%rd85, %rd78, %rd6;
	sub.s64 	%rd86, %rd125, %rd6;
	max.u64 	%rd87, %rd86, %rd7;
	sub.s64 	%rd88, %rd87, %rd7;
	sub.s64 	%rd89, %rd83, %rd84;
	min.u64 	%rd8, %rd89, %rd88;
	setp.eq.s64 	%p170, %rd82, -1;
	selp.b64 	%rd90, 2047, 2048, %p170;
	add.s64 	%rd91, %rd90, %rd83;
	sub.s64 	%rd92, %rd91, %rd85;
	or.b64  	%rd93, %rd79, %rd3;
	setp.eq.s64 	%p171, %rd93, -1;
	min.u64 	%rd94, %rd7, %rd86;
	selp.b64 	%rd95, %rd94, %rd85, %p171;
	selp.b64 	%rd96, %rd7, %rd92, %p171;
	min.u64 	%rd97, %rd96, %rd88;
	cvt.u32.u64 	%r277, %rd84;
	cvt.u32.u64 	%r278, %rd95;
	sub.s32 	%r2, %r278, %r277;
	cvt.u32.u64 	%r279, %rd97;
	cvt.u32.u64 	%r280, %rd8;
	sub.s32 	%r3, %r279, %r280;
	// begin inline asm
	griddepcontrol.wait;
	// end inline asm
	setp.eq.s16 	%p172, %rs4, 0;
	@%p172 bra 	$L__BB11_26;
	add.s64 	%rd98, %rd6, %rd7;
	add.s64 	%rd99, %rd98, %rd8;
	setp.ge.s32 	%p173, %r1, %r2;
	cvt.u64.u32 	%rd100, %r1;
	add.s64 	%rd101, %rd5, %rd100;
	shl.b64 	%rd102, %rd101, 3;
	add.s64 	%rd9, %rd2, %rd102;
	sub.s32 	%r281, %r1, %r2;
	cvt.s64.s32 	%rd103, %r281;
	add.s64 	%rd104, %rd99, %rd103;
	shl.b64 	%rd105, %rd104, 3;
	add.s64 	%rd10, %rd2, %rd105;
	@%p173 bra 	$L__BB11_4;
	ld.global.v2.f32 	{%f500, %f499}, [%rd9];
	bra.uni 	$L__BB11_5;
$L__BB11_4:
	ld.global.v2.f32 	{%f500, %f499}, [%rd10];
$L__BB11_5:
	add.s32 	%r282, %r1, 256;
	setp.lt.s32 	%p174, %r282, %r2;
	@%p174 bra 	$L__BB11_7;
	ld.global.v2.f32 	{%f498, %f497}, [%rd10+2048];
	bra.uni 	$L__BB11_8;
$L__BB11_7:
	ld.global.v2.f32 	{%f498, %f497}, [%rd9+2048];
$L__BB11_8:
	add.s32 	%r283, %r1, 512;
	setp.lt.s32 	%p175, %r283, %r2;
	@%p175 bra 	$L__BB11_10;
	ld.global.v2.f32 	{%f496, %f495}, [%rd10+4096];
	bra.uni 	$L__BB11_11;
$L__BB11_10:
	ld.global.v2.f32 	{%f496, %f495}, [%rd9+4096];
$L__BB11_11:
	add.s32 	%r284, %r1, 768;
	setp.lt.s32 	%p176, %r284, %r2;
	@%p176 bra 	$L__BB11_13;
	ld.global.v2.f32 	{%f494, %f493}, [%rd10+6144];
	bra.uni 	$L__BB11_14;
$L__BB11_13:
	ld.global.v2.f32 	{%f494, %f493}, [%rd9+6144];
$L__BB11_14:
	or.b32  	%r285, %r1, 1024;
	setp.lt.s32 	%p177, %r285, %r2;
	@%p177 bra 	$L__BB11_16;
	ld.global.v2.f32 	{%f492, %f491}, [%rd10+8192];
	bra.uni 	$L__BB11_17;
$L__BB11_16:
	ld.global.v2.f32 	{%f492, %f491}, [%rd9+8192];
$L__BB11_17:
	add.s32 	%r286, %r1, 1280;
	setp.lt.s32 	%p178, %r286, %r2;
	@%p178 bra 	$L__BB11_19;
	ld.global.v2.f32 	{%f490, %f489}, [%rd10+10240];
	bra.uni 	$L__BB11_20;
$L__BB11_19:
	ld.global.v2.f32 	{%f490, %f489}, [%rd9+10240];
$L__BB11_20:
	add.s32 	%r287, %r1, 1536;
	setp.lt.s32 	%p179, %r287, %r2;
	@%p179 bra 	$L__BB11_22;
	ld.global.v2.f32 	{%f488, %f487}, [%rd10+12288];
	bra.uni 	$L__BB11_23;
$L__BB11_22:
	ld.global.v2.f32 	{%f488, %f487}, [%rd9+12288];
$L__BB11_23:
	add.s32 	%r288, %r1, 1792;
	setp.lt.s32 	%p180, %r288, %r2;
	@%p180 bra 	$L__BB11_25;
	ld.global.v2.f32 	{%f486, %f485}, [%rd10+14336];
	bra.uni 	$L__BB11_50;
$L__BB11_25:
	ld.global.v2.f32 	{%f486, %f485}, [%rd9+14336];
	bra.uni 	$L__BB11_50;
$L__BB11_26:
	add.s64 	%rd106, %rd6, %rd7;
	add.s64 	%rd107, %rd106, %rd8;
	setp.ge.s32 	%p181, %r1, %r2;
	cvt.u64.u32 	%rd108, %r1;
	add.s64 	%rd109, %rd5, %rd108;
	shl.b64 	%rd110, %rd109, 3;
	add.s64 	%rd11, %rd1, %rd110;
	sub.s32 	%r289, %r1, %r2;
	cvt.s64.s32 	%rd111, %r289;
	add.s64 	%rd112, %rd107, %rd111;
	shl.b64 	%rd113, %rd112, 3;
	add.s64 	%rd12, %rd1, %rd113;
	@%p181 bra 	$L__BB11_28;
	ld.global.v2.f32 	{%f500, %f499}, [%rd11];
	bra.uni 	$L__BB11_29;
$L__BB11_28:
	ld.global.v2.f32 	{%f500, %f499}, [%rd12];
$L__BB11_29:
	add.s32 	%r290, %r1, 256;
	setp.lt.s32 	%p182, %r290, %r2;
	@%p182 bra 	$L__BB11_31;
	ld.global.v2.f32 	{%f498, %f497}, [%rd12+2048];
	bra.uni 	$L__BB11_32;
$L__BB11_31:
	ld.global.v2.f32 	{%f498, %f497}, [%rd11+2048];
$L__BB11_32:
	add.s32 	%r291, %r1, 512;
	setp.lt.s32 	%p183, %r291, %r2;
	@%p183 bra 	$L__BB11_34;
	ld.global.v2.f32 	{%f496, %f495}, [%rd12+4096];
	bra.uni 	$L__BB11_35;
$L__BB11_34:
	ld.global.v2.f32 	{%f496, %f495}, [%rd11+4096];
$L__BB11_35:
	add.s32 	%r292, %r1, 768;
	setp.lt.s32 	%p184, %r292, %r2;
	@%p184 bra 	$L__BB11_37;
	ld.global.v2.f32 	{%f494, %f493}, [%rd12+6144];
	bra.uni 	$L__BB11_38;
$L__BB11_37:
	ld.global.v2.f32 	{%f494, %f493}, [%rd11+6144];
$L__BB11_38:
	or.b32  	%r293, %r1, 1024;
	setp.lt.s32 	%p185, %r293, %r2;
	@%p185 bra 	$L__BB11_40;
	ld.global.v2.f32 	{%f492, %f491}, [%rd12+8192];
	bra.uni 	$L__BB11_41;
$L__BB11_40:
	ld.global.v2.f32 	{%f492, %f491}, [%rd11+8192];
$L__BB11_41:
	add.s32 	%r294, %r1, 1280;
	setp.lt.s32 	%p186, %r294, %r2;
	@%p186 bra 	$L__BB11_43;
	ld.global.v2.f32 	{%f490, %f489}, [%rd12+10240];
	bra.uni 	$L__BB11_44;
$L__BB11_43:
	ld.global.v2.f32 	{%f490, %f489}, [%rd11+10240];
$L__BB11_44:
	add.s32 	%r295, %r1, 1536;
	setp.lt.s32 	%p187, %r295, %r2;
	@%p187 bra 	$L__BB11_46;
	ld.global.v2.f32 	{%f488, %f487}, [%rd12+12288];
	bra.uni 	$L__BB11_47;
$L__BB11_46:
	ld.global.v2.f32 	{%f488, %f487}, [%rd11+12288];
$L__BB11_47:
	add.s32 	%r296, %r1, 1792;
	setp.lt.s32 	%p188, %r296, %r2;
	@%p188 bra 	$L__BB11_49;
	ld.global.v2.f32 	{%f486, %f485}, [%rd12+14336];
	bra.uni 	$L__BB11_50;
$L__BB11_49:
	ld.global.v2.f32 	{%f486, %f485}, [%rd11+14336];
$L__BB11_50:
	shl.b32 	%r5, %r1, 3;
	mov.u32 	%r297, _ZZN3cub18CUB_300001_SM_10006detail10merge_sort26DeviceMergeSortMergeKernelINS2_10policy_hubIN6thrust24THRUST_300001_SM_1000_NS6detail15normal_iteratorINS6_10device_ptrI6float2EEEEE9Policy600ESC_PNS0_8NullTypeESC_SG_m11float2_lessSA_SF_EEvbT2_T3_T4_PT6_PT7_T5_PSK_SK_NS1_7vsmem_tEE19static_temp_storage;
	add.s32 	%r298, %r297, %r5;
	st.shared.v2.f32 	[%r298], {%f500, %f499};
	st.shared.v2.f32 	[%r298+2048], {%f498, %f497};
	st.shared.v2.f32 	[%r298+4096], {%f496, %f495};
	st.shared.v2.f32 	[%r298+6144], {%f494, %f493};
	st.shared.v2.f32 	[%r298+8192], {%f492, %f491};
	st.shared.v2.f32 	[%r298+10240], {%f490, %f489};
	st.shared.v2.f32 	[%r298+12288], {%f488, %f487};
	st.shared.v2.f32 	[%r298+14336], {%f486, %f485};
	bar.sync 	0;
	// begin inline asm
	griddepcontrol.launch_dependents;
	// end inline asm
	add.s32 	%r4, %r3, %r2;
	min.s32 	%r6, %r5, %r4;
	shl.b32 	%r299, %r2, 3;
	add.s32 	%r7, %r297, %r299;
	setp.lt.s32 	%p189, %r6, %r3;
	sub.s32 	%r300, %r6, %r3;
	selp.b32 	%r470, 0, %r300, %p189;
	min.s32 	%r468, %r6, %r2;
	setp.ge.s32 	%p190, %r470, %r468;
	@%p190 bra 	$L__BB11_55;
$L__BB11_51:
	sub.s32 	%r301, %r468, %r470;
	shr.u32 	%r302, %r301, 31;
	add.s32 	%r303, %r301, %r302;
	shr.s32 	%r304, %r303, 1;
	add.s32 	%r12, %r304, %r470;
	shl.b32 	%r305, %r12, 3;
	add.s32 	%r307, %r297, %r305;
	ld.shared.v2.f32 	{%f109, %f110}, [%r307];
	not.b32 	%r308, %r12;
	add.s32 	%r309, %r6, %r308;
	shl.b32 	%r310, %r309, 3;
	add.s32 	%r311, %r7, %r310;
	ld.shared.v2.f32 	{%f111, %f112}, [%r311];
	setp.lt.f32 	%p192, %f111, %f109;
	mov.pred 	%p268, 0;
	@%p192 bra 	$L__BB11_54;
	setp.gt.f32 	%p194, %f111, %f109;
	mov.pred 	%p268, -1;
	@%p194 bra 	$L__BB11_54;
	setp.geu.f32 	%p268, %f112, %f110;
$L__BB11_54:
	add.s32 	%r312, %r12, 1;
	selp.b32 	%r470, %r312, %r470, %p268;
	selp.b32 	%r468, %r468, %r12, %p268;
	setp.lt.s32 	%p195, %r470, %r468;
	@%p195 bra 	$L__BB11_51;
$L__BB11_55:
	sub.s32 	%r313, %r6, %r470;
	add.s32 	%r16, %r313, %r2;
	shl.b32 	%r314, %r313, 3;
	add.s32 	%r17, %r7, %r314;
	ld.shared.v2.f32 	{%f501, %f502}, [%r17];
	shl.b32 	%r315, %r470, 3;
	add.s32 	%r18, %r297, %r315;
	ld.shared.v2.f32 	{%f507, %f508}, [%r18];
	setp.ge.s32 	%p197, %r16, %r4;
	mov.pred 	%p196, 0;
	mov.pred 	%p269, %p196;
	@%p197 bra 	$L__BB11_59;
	setp.ge.s32 	%p199, %r470, %r2;
	setp.lt.f32 	%p200, %f501, %f507;
	or.pred  	%p201, %p199, %p200;
	mov.pred 	%p269, -1;
	@%p201 bra 	$L__BB11_59;
	setp.gt.f32 	%p203, %f501, %f507;
	mov.pred 	%p269, %p196;
	@%p203 bra 	$L__BB11_59;
	setp.lt.f32 	%p269, %f502, %f508;
$L__BB11_59:
	selp.f32 	%f117, %f502, %f508, %p269;
	selp.f32 	%f118, %f501, %f507, %p269;
	selp.u32 	%r317, 1, 0, %p269;
	add.s32 	%r19, %r16, %r317;
	not.pred 	%p204, %p269;
	selp.u32 	%r318, 1, 0, %p204;
	add.s32 	%r20, %r470, %r318;
	@%p204 bra 	$L__BB11_61;
	ld.shared.v2.f32 	{%f501, %f502}, [%r17+8];
	bra.uni 	$L__BB11_62;
$L__BB11_61:
	ld.shared.v2.f32 	{%f507, %f508}, [%r18+8];
$L__BB11_62:
	setp.ge.s32 	%p206, %r19, %r4;
	mov.pred 	%p205, 0;
	mov.pred 	%p270, %p205;
	@%p206 bra 	$L__BB11_66;
	setp.ge.s32 	%p208, %r20, %r2;
	setp.lt.f32 	%p209, %f501, %f507;
	or.pred  	%p210, %p208, %p209;
	mov.pred 	%p270, -1;
	@%p210 bra 	$L__BB11_66;
	setp.gt.f32 	%p212, %f501, %f507;
	mov.pred 	%p270, %p205;
	@%p212 bra 	$L__BB11_66;
	setp.lt.f32 	%p270, %f502, %f508;
$L__BB11_66:
	selp.f32 	%f127, %f502, %f508, %p270;
	selp.f32 	%f128, %f501, %f507, %p270;
	selp.u32 	%r319, 1, 0, %p270;
	add.s32 	%r21, %r19, %r319;
	not.pred 	%p213, %p270;
	selp.u32 	%r320, 1, 0, %p213;
	add.s32 	%r22, %r20, %r320;
	@%p270 bra 	$L__BB11_68;
	shl.b32 	%r321, %r22, 3;
	add.s32 	%r323, %r297, %r321;
	ld.shared.v2.f32 	{%f507, %f508}, [%r323];
	bra.uni 	$L__BB11_69;
$L__BB11_68:
	shl.b32 	%r324, %r21, 3;
	add.s32 	%r326, %r297, %r324;
	ld.shared.v2.f32 	{%f501, %f502}, [%r326];
$L__BB11_69:
	setp.ge.s32 	%p215, %r21, %r4;
	mov.pred 	%p214, 0;
	mov.pred 	%p271, %p214;
	@%p215 bra 	$L__BB11_73;
	setp.ge.s32 	%p217, %r22, %r2;
	setp.lt.f32 	%p218, %f501, %f507;
	or.pred  	%p219, %p217, %p218;
	mov.pred 	%p271, -1;
	@%p219 bra 	$L__BB11_73;
	setp.gt.f32 	%p221, %f501, %f507;
	mov.pred 	%p271, %p214;
	@%p221 bra 	$L__BB11_73;
	setp.lt.f32 	%p271, %f502, %f508;
$L__BB11_73:
	selp.f32 	%f137, %f502, %f508, %p271;
	selp.f32 	%f138, %f501, %f507, %p271;
	selp.u32 	%r327, 1, 0, %p271;
	add.s32 	%r23, %r21, %r327;
	not.pred 	%p222, %p271;
	selp.u32 	%r328, 1, 0, %p222;
	add.s32 	%r24, %r22, %r328;
	@%p271 bra 	$L__BB11_75;
	shl.b32 	%r329, %r24, 3;
	add.s32 	%r331, %r297, %r329;
	ld.shared.v2.f32 	{%f507, %f508}, [%r331];
	bra.uni 	$L__BB11_76;
$L__BB11_75:
	shl.b32 	%r332, %r23, 3;
	add.s32 	%r334, %r297, %r332;
	ld.shared.v2.f32 	{%f501, %f502}, [%r334];
$L__BB11_76:
	setp.ge.s32 	%p224, %r23, %r4;
	mov.pred 	%p223, 0;
	mov.pred 	%p272, %p223;
	@%p224 bra 	$L__BB11_80;
	setp.ge.s32 	%p226, %r24, %r2;
	setp.lt.f32 	%p227, %f501, %f507;
	or.pred  	%p228, %p226, %p227;
	mov.pred 	%p272, -1;
	@%p228 bra 	$L__BB11_80;
	setp.gt.f32 	%p230, %f501, %f507;
	mov.pred 	%p272, %p223;
	@%p230 bra 	$L__BB11_80;
	setp.lt.f32 	%p272, %f502, %f508;
$L__BB11_80:
	selp.f32 	%f147, %f502, %f508, %p272;
	selp.f32 	%f148, %f501, %f507, %p272;
	selp.u32 	%r335, 1, 0, %p272;
	add.s32 	%r25, %r23, %r335;
	not.pred 	%p231, %p272;
	selp.u32 	%r336, 1, 0, %p231;
	add.s32 	%r26, %r24, %r336;
	@%p272 bra 	$L__BB11_82;
	shl.b32 	%r337, %r26, 3;
	add.s32 	%r339, %r297, %r337;
	ld.shared.v2.f32 	{%f507, %f508}, [%r339];
	bra.uni 	$L__BB11_83;
$L__BB11_82:
	shl.b32 	%r340, %r25, 3;
	add.s32 	%r342, %r297, %r340;
	ld.shared.v2.f32 	{%f501, %f502}, [%r342];
$L__BB11_83:
	setp.ge.s32 	%p233, %r25, %r4;
	mov.pred 	%p232, 0;
	mov.pred 	%p273, %p232;
	@%p233 bra 	$L__BB11_87;
	setp.ge.s32 	%p235, %r26, %r2;
	setp.lt.f32 	%p236, %f501, %f507;
	or.pred  	%p237, %p235, %p236;
	mov.pred 	%p273, -1;
	@%p237 bra 	$L__BB11_87;
	setp.gt.f32 	%p239, %f501, %f507;
	mov.pred 	%p273, %p232;
	@%p239 bra 	$L__BB11_87;
	setp.lt.f32 	%p273, %f502, %f508;
$L__BB11_87:
	selp.f32 	%f157, %f502, %f508, %p273;
	selp.f32 	%f158, %f501, %f507, %p273;
	selp.u32 	%r343, 1, 0, %p273;
	add.s32 	%r27, %r25, %r343;
	not.pred 	%p240, %p273;
	selp.u32 	%r344, 1, 0, %p240;
	add.s32 	%r28, %r26, %r344;
	@%p273 bra 	$L__BB11_89;
	shl.b32 	%r345, %r28, 3;
	add.s32 	%r347, %r297, %r345;
	ld.shared.v2.f32 	{%f507, %f508}, [%r347];
	bra.uni 	$L__BB11_90;
$L__BB11_89:
	shl.b32 	%r348, %r27, 3;
	add.s32 	%r350, %r297, %r348;
	ld.shared.v2.f32 	{%f501, %f502}, [%r350];
$L__BB11_90:
	setp.ge.s32 	%p242, %r27, %r4;
	mov.pred 	%p241, 0;
	mov.pred 	%p274, %p241;
	@%p242 bra 	$L__BB11_94;
	setp.ge.s32 	%p244, %r28, %r2;
	setp.lt.f32 	%p245, %f501, %f507;
	or.pred  	%p246, %p244, %p245;
	mov.pred 	%p274, -1;
	@%p246 bra 	$L__BB11_94;
	setp.gt.f32 	%p248, %f501, %f507;
	mov.pred 	%p274, %p241;
	@%p248 bra 	$L__BB11_94;
	setp.lt.f32 	%p274, %f502, %f508;
$L__BB11_94:
	selp.f32 	%f167, %f502, %f508, %p274;
	selp.f32 	%f168, %f501, %f507, %p274;
	selp.u32 	%r351, 1, 0, %p274;
	add.s32 	%r29, %r27, %r351;
	not.pred 	%p249, %p274;
	selp.u32 	%r352, 1, 0, %p249;
	add.s32 	%r30, %r28, %r352;
	@%p274 bra 	$L__BB11_96;
	shl.b32 	%r353, %r30, 3;
	add.s32 	%r355, %r297, %r353;
	ld.shared.v2.f32 	{%f507, %f508}, [%r355];
	bra.uni 	$L__BB11_97;
$L__BB11_96:
	shl.b32 	%r356, %r29, 3;
	add.s32 	%r358, %r297, %r356;
	ld.shared.v2.f32 	{%f501, %f502}, [%r358];
$L__BB11_97:
	setp.ge.s32 	%p251, %r29, %r4;
	mov.pred 	%p250, 0;
	mov.pred 	%p275, %p250;
	@%p251 bra 	$L__BB11_101;
	setp.ge.s32 	%p253, %r30, %r2;
	setp.lt.f32 	%p254, %f501, %f507;
	or.pred  	%p255, %p253, %p254;
	mov.pred 	%p275, -1;
	@%p255 bra 	$L__BB11_101;
	setp.gt.f32 	%p257, %f501, %f507;
	mov.pred 	%p275, %p250;
	@%p257 bra 	$L__BB11_101;
	setp.lt.f32 	%p275, %f502, %f508;
$L__BB11_101:
	selp.f32 	%f177, %f502, %f508, %p275;
	selp.f32 	%f178, %f501, %f507, %p275;
	selp.u32 	%r359, 1, 0, %p275;
	add.s32 	%r31, %r29, %r359;
	not.pred 	%p258, %p275;
	selp.u32 	%r360, 1, 0, %p258;
	add.s32 	%r32, %r30, %r360;
	@%p275 bra 	$L__BB11_103;
	shl.b32 	%r361, %r32, 3;
	mov.u32 	%r362, _ZZN3cub18CUB_300001_SM_10006detail10merge_sort26DeviceMergeSortMergeKernelINS2_10policy_hubIN6thrust24THRUST_300001_SM_1000_NS6detail15normal_iteratorINS6_10device_ptrI6float2EEEEE9Policy600ESC_PNS0_8NullTypeESC_SG_m11float2_lessSA_SF_EEvbT2_T3_T4_PT6_PT7_T5_PSK_SK_NS1_7vsmem_tEE19static_temp_storage;
	add.s32 	%r363, %r362, %r361;
	ld.shared.v2.f32 	{%f507, %f508}, [%r363];
	bra.uni 	$L__BB11_104;
$L__BB11_103:
	shl.b32 	%r364, %r31, 3;
	mov.u32 	%r365, _ZZN3cub18CUB_300001_SM_10006detail10merge_sort26DeviceMergeSortMergeKernelINS2_10policy_hubIN6thrust24THRUST_300001_SM_1000_NS6detail15normal_iteratorINS6_10device_ptrI6float2EEEEE9Policy600ESC_PNS0_8NullTypeESC_SG_m11float2_lessSA_SF_EEvbT2_T3_T4_PT6_PT7_T5_PSK_SK_NS1_7vsmem_tEE19static_temp_storage;
	add.s32 	%r366, %r365, %r364;
	ld.shared.v2.f32 	{%f501, %f502}, [%r366];
$L__BB11_104:
	setp.ge.s32 	%p260, %r31, %r4;
	mov.pred 	%p259, 0;
	mov.pred 	%p276, %p259;
	@%p260 bra 	$L__BB11_108;
	setp.ge.s32 	%p262, %r32, %r2;
	setp.lt.f32 	%p263, %f501, %f507;
	or.pred  	%p264, %p262, %p263;
	mov.pred 	%p276, -1;
	@%p264 bra 	$L__BB11_108;
	setp.gt.f32 	%p266, %f501, %f507;
	mov.pred 	%p276, %p259;
	@%p266 bra 	$L__BB11_108;
	setp.lt.f32 	%p276, %f502, %f508;
$L__BB11_108:
	ld.param.s8 	%rs5, [_ZN3cub18CUB_300001_SM_10006detail10merge_sort26DeviceMergeSortMergeKernelINS2_10policy_hubIN6thrust24THRUST_300001_SM_1000_NS6detail15normal_iteratorINS6_10device_ptrI6float2EEEEE9Policy600ESC_PNS0_8NullTypeESC_SG_m11float2_lessSA_SF_EEvbT2_T3_T4_PT6_PT7_T5_PSK_SK_NS1_7vsmem_tE_param_0];
	setp.eq.s16 	%p267, %rs5, 0;
	selp.f32 	%f187, %f502, %f508, %p276;
	selp.f32 	%f188, %f501, %f507, %p276;
	bar.sync 	0;
	@%p267 bra 	$L__BB11_110;
	// begin inline asm
	mov.u32 %r367, %laneid;
	// end inline asm
	and.b32  	%r368, %r5, 7936;
	shl.b32 	%r369, %r367, 3;
	add.s32 	%r370, %r369, %r368;
	shr.s32 	%r371, %r370, 5;
	add.s32 	%r372, %r371, %r370;
	shl.b32 	%r373, %r372, 3;
	mov.u32 	%r374, _ZZN3cub18CUB_300001_SM_10006detail10merge_sort26DeviceMergeSortMergeKernelINS2_10policy_hubIN6thrust24THRUST_300001_SM_1000_NS6detail15normal_iteratorINS6_10device_ptrI6float2EEEEE9Policy600ESC_PNS0_8NullTypeESC_SG_m11float2_lessSA_SF_EEvbT2_T3_T4_PT6_PT7_T5_PSK_SK_NS1_7vsmem_tEE19static_temp_storage;
	add.s32 	%r375, %r374, %r373;
	st.shared.v2.f32 	[%r375], {%f118, %f117};
	st.shared.v2.f32 	[%r375+8], {%f128, %f127};
	st.shared.v2.f32 	[%r375+16], {%f138, %f137};
	st.shared.v2.f32 	[%r375+24], {%f148, %f147};
	st.shared.v2.f32 	[%r375+32], {%f158, %f157};
	st.shared.v2.f32 	[%r375+40], {%f168, %f167};
	st.shared.v2.f32 	[%r375+48], {%f178, %f177};
	st.shared.v2.f32 	[%r375+56], {%f188, %f187};
	bar.warp.sync 	-1;
	mad.lo.s32 	%r376, %r367, -7, %r370;
	shr.s32 	%r377, %r376, 5;
	add.s32 	%r378, %r377, %r376;
	shl.b32 	%r379, %r378, 3;
	add.s32 	%r380, %r374, %r379;
	ld.shared.v2.f32 	{%f425, %f426}, [%r380];
	add.s32 	%r381, %r376, 32;
	shr.s32 	%r382, %r381, 5;
	add.s32 	%r383, %r382, %r376;
	shl.b32 	%r384, %r383, 3;
	add.s32 	%r385, %r374, %r384;
	ld.shared.v2.f32 	{%f427, %f428}, [%r385+256];
	add.s32 	%r386, %r376, 64;
	shr.s32 	%r387, %r386, 5;
	add.s32 	%r388, %r387, %r376;
	shl.b32 	%r389, %r388, 3;
	add.s32 	%r390, %r374, %r389;
	ld.shared.v2.f32 	{%f429, %f430}, [%r390+512];
	add.s32 	%r391, %r376, 96;
	shr.s32 	%r392, %r391, 5;
	add.s32 	%r393, %r392, %r376;
	shl.b32 	%r394, %r393, 3;
	add.s32 	%r395, %r374, %r394;
	ld.shared.v2.f32 	{%f431, %f432}, [%r395+768];
	add.s32 	%r396, %r376, 128;
	shr.s32 	%r397, %r396, 5;
	add.s32 	%r398, %r397, %r376;
	shl.b32 	%r399, %r398, 3;
	add.s32 	%r400, %r374, %r399;
	ld.shared.v2.f32 	{%f433, %f434}, [%r400+1024];
	add.s32 	%r401, %r376, 160;
	shr.s32 	%r402, %r401, 5;
	add.s32 	%r403, %r402, %r376;
	shl.b32 	%r404, %r403, 3;
	add.s32 	%r405, %r374, %r404;
	ld.shared.v2.f32 	{%f435, %f436}, [%r405+1280];
	add.s32 	%r406, %r376, 192;
	shr.s32 	%r407, %r406, 5;
	add.s32 	%r408, %r407, %r376;
	shl.b32 	%r409, %r408, 3;
	add.s32 	%r410, %r374, %r409;
	ld.shared.v2.f32 	{%f437, %f438}, [%r410+1536];
	add.s32 	%r411, %r376, 224;
	shr.s32 	%r412, %r411, 5;
	add.s32 	%r413, %r412, %r376;
	shl.b32 	%r414, %r413, 3;
	add.s32 	%r415, %r374, %r414;
	ld.shared.v2.f32 	{%f439, %f440}, [%r415+1792];
	and.b32  	%r416, %r1, 31;
	or.b32  	%r417, %r368, %r416;
	cvt.u64.u32 	%rd114, %r417;
	add.s64 	%rd115, %rd4, %rd114;
	shl.b64 	%rd116, %rd115, 3;
	add.s64 	%rd117, %rd1, %rd116;
	st.global.v2.f32 	[%rd117], {%f425, %f426};
	st.global.v2.f32 	[%rd117+256], {%f427, %f428};
	st.global.v2.f32 	[%rd117+512], {%f429, %f430};
	st.global.v2.f32 	[%rd117+768], {%f431, %f432};
	st.global.v2.f32 	[%rd117+1024], {%f433, %f434};
	st.global.v2.f32 	[%rd117+1280], {%f435, %f436};
	st.global.v2.f32 	[%rd117+1536], {%f437, %f438};
	st.global.v2.f32 	[%rd117+1792], {%f439, %f440};
	bra.uni 	$L__BB11_271;
$L__BB11_110:
	// begin inline asm
	mov.u32 %r418, %laneid;
	// end inline asm
	and.b32  	%r419, %r5, 7936;
	shl.b32 	%r420, %r418, 3;
	add.s32 	%r421, %r420, %r419;
	shr.s32 	%r422, %r421, 5;
	add.s32 	%r423, %r422, %r421;
	shl.b32 	%r424, %r423, 3;
	mov.u32 	%r425, _ZZN3cub18CUB_300001_SM_10006detail10merge_sort26DeviceMergeSortMergeKernelINS2_10policy_hubIN6thrust24THRUST_300001_SM_1000_NS6detail15normal_iteratorINS6_10device_ptrI6float2EEEEE9Policy600ESC_PNS0_8NullTypeESC_SG_m11float2_lessSA_SF_EEvbT2_T3_T4_PT6_PT7_T5_PSK_SK_NS1_7vsmem_tEE19static_temp_storage;
	add.s32 	%r426, %r425, %r424;
	st.shared.v2.f32 	[%r426], {%f118, %f117};
	st.shared.v2.f32 	[%r426+8], {%f128, %f127};
	st.shared.v2.f32 	[%r426+16], {%f138, %f137};
	st.shared.v2.f32 	[%r426+24], {%f148, %f147};
	st.shared.v2.f32 	[%r426+32], {%f158, %f157};
	st.shared.v2.f32 	[%r426+40], {%f168, %f167};
	st.shared.v2.f32 	[%r426+48], {%f178, %f177};
	st.shared.v2.f32 	[%r426+56], {%f188, %f187};
	bar.warp.sync 	-1;
	mad.lo.s32 	%r427, %r418, -7, %r421;
	shr.s32 	%r428, %r427, 5;
	add.s32 	%r429, %r428, %r427;
	shl.b32 	%r430, %r429, 3;
	add.s32 	%r431, %r425, %r430;
	ld.shared.v2.f32 	{%f441, %f442}, [%r431];
	add.s32 	%r432, %r427, 32;
	shr.s32 	%r433, %r432, 5;
	add.s32 	%r434, %r433, %r427;
	shl.b32 	%r435, %r434, 3;
	add.s32 	%r436, %r425, %r435;
	ld.shared.v2.f32 	{%f443, %f444}, [%r436+256];
	add.s32 	%r437, %r427, 64;
	shr.s32 	%r438, %r437, 5;
	add.s32 	%r439, %r438, %r427;
	shl.b32 	%r440, %r439, 3;
	add.s32 	%r441, %r425, %r440;
	ld.shared.v2.f32 	{%f445, %f446}, [%r441+512];
	add.s32 	%r442, %r427, 96;
	shr.s32 	%r443, %r442, 5;
	add.s32 	%r444, %r443, %r427;
	shl.b32 	%r445, %r444, 3;
	add.s32 	%r446, %r425, %r445;
	ld.shared.v2.f32 	{%f447, %f448}, [%r446+768];
	add.s32 	%r447, %r427, 128;
	shr.s32 	%r448, %r447, 5;
	add.s32 	%r449, %r448, %r427;
	shl.b32 	%r450, %r449, 3;
	add.s32 	%r451, %r425, %r450;
	ld.shared.v2.f32 	{%f449, %f450}, [%r451+1024];
	add.s32 	%r452, %r427, 160;
	shr.s32 	%r453, %r452, 5;
	add.s32 	%r454, %r453, %r427;
	shl.b32 	%r455, %r454, 3;
	add.s32 	%r456, %r425, %r455;
	ld.shared.v2.f32 	{%f451, %f452}, [%r456+1280];
	add.s32 	%r457, %r427, 192;
	shr.s32 	%r458, %r457, 5;
	add.s32 	%r459, %r458, %r427;
	shl.b32 	%r460, %r459, 3;
	add.s32 	%r461, %r425, %r460;
	ld.shared.v2.f32 	{%f453, %f454}, [%r461+1536];
	add.s32 	%r462, %r427, 224;
	shr.s32 	%r463, %r462, 5;
	add.s32 	%r464, %r463, %r427;
	shl.b32 	%r465, %r464, 3;
	add.s32 	%r466, %r425, %r465;
	ld.shared.v2.f32 	{%f455, %f456}, [%r466+1792];
	and.b32  	%r467, %r1, 31;
	cvt.u64.u32 	%rd118, %r419;
	cvt.u64.u32 	%rd119, %r467;
	add.s64 	%rd120, %rd4, %rd119;
	add.s64 	%rd121, %rd120, %rd118;
	shl.b64 	%rd122, %rd121, 3;
	add.s64 	%rd123, %rd2, %rd122;
	st.global.v2.f32 	[%rd123], {%f441, %f442};
	st.global.v2.f32 	[%rd123+256], {%f443, %f444};
	st.global.v2.f32 	[%rd123+512], {%f445, %f446};
	st.global.v2.f32 	[%rd123+768], {%f447, %f448};
	st.global.v2.f32 	[%rd123+1024], {%f449, %f450};
	st.global.v2.f32 	[%rd123+1280], {%f451, %f452};
	st.global.v2.f32 	[%rd123+1536], {%f453, %f454};
	st.global.v2.f32 	[%rd123+1792], {%f455, %f456};
	bra.uni 	$L__BB11_271;
$L__BB11_111:
	ld.param.u64 	%rd128, [_ZN3cub18CUB_300001_SM_10006detail10merge_sort26DeviceMergeSortMergeKernelINS2_10policy_hubIN6thrust24THRUST_300001_SM_1000_NS6detail15normal_iteratorINS6_10device_ptrI6float2EEEEE9Policy600ESC_PNS0_8NullTypeESC_SG_m11float2_lessSA_SF_EEvbT2_T3_T4_PT6_PT7_T5_PSK_SK_NS1_7vsmem_tE_param_8];
	ld.param.u64 	%rd126, [_ZN3cub18CUB_300001_SM_10006detail10merge_sort26DeviceMergeSortMergeKernelINS2_10policy_hubIN6thrust24THRUST_300001_SM_1000_NS6detail15normal_iteratorINS6_10device_ptrI6float2EEEEE9Policy600ESC_PNS0_8NullTypeESC_SG_m11float2_lessSA_SF_EEvbT2_T3_T4_PT6_PT7_T5_PSK_SK_NS1_7vsmem_tE_param_7];
	ld.param.u64 	%rd124, [_ZN3cub18CUB_300001_SM_10006detail10merge_sort26DeviceMergeSortMergeKernelINS2_10policy_hubIN6thrust24THRUST_300001_SM_1000_NS6detail15normal_iteratorINS6_10device_ptrI6float2EEEEE9Policy600ESC_PNS0_8NullTypeESC_SG_m11float2_lessSA_SF_EEvbT2_T3_T4_PT6_PT7_T5_PSK_SK_NS1_7vsmem_tE_param_3];
	ld.param.s8 	%rs2, [_ZN3cub18CUB_300001_SM_10006detail10merge_sort26DeviceMergeSortMergeKernelINS2_10policy_hubIN6thrust24THRUST_300001_SM_1000_NS6detail15normal_iteratorINS6_10device_ptrI6float2EEEEE9Policy600ESC_PNS0_8NullTypeESC_SG_m11float2_lessSA_SF_EEvbT2_T3_T4_PT6_PT7_T5_PSK_SK_NS1_7vsmem_tE_param_0];
	cvta.to.global.u64 	%rd28, %rd126;
	shl.b64 	%rd29, %rd3, 3;
	add.s64 	%rd30, %rd28, %rd29;
	ld.global.u64 	%rd13, [%rd30];
	ld.global.u64 	%rd31, [%rd30+8];
	neg.s64 	%rd32, %rd128;
	and.b64  	%rd33, %rd32, %rd3;
	shl.b64 	%rd14, %rd33, 11;
	shl.b64 	%rd34, %rd128, 10;
	and.b64  	%rd15, %rd34, -2048;
	sub.s64 	%rd35, %rd3, %rd33;
	shl.b64 	%rd36, %rd35, 11;
	sub.s64 	%rd37, %rd13, %rd14;
	sub.s64 	%rd38, %rd31, %rd14;
	sub.s64 	%rd39, %rd124, %rd14;
	max.u64 	%rd40, %rd39, %rd15;
	sub.s64 	%rd41, %rd40, %rd15;
	sub.s64 	%rd42, %rd36, %rd37;
	min.u64 	%rd16, %rd42, %rd41;
	setp.eq.s64 	%p38, %rd35, -1;
	selp.b64 	%rd43, 2047, 2048, %p38;
	add.s64 	%rd44, %rd43, %rd36;
	sub.s64 	%rd45, %rd44, %rd38;
	or.b64  	%rd46, %rd32, %rd3;
	setp.eq.s64 	%p39, %rd46, -1;
	min.u64 	%rd47, %rd15, %rd39;
	selp.b64 	%rd48, %rd47, %rd38, %p39;
	selp.b64 	%rd49, %rd15, %rd45, %p39;
	min.u64 	%rd50, %rd49, %rd41;
	cvt.u32.u64 	%r89, %rd37;
	cvt.u32.u64 	%r90, %rd48;
	sub.s32 	%r33, %r90, %r89;
	cvt.u32.u64 	%r91, %rd50;
	cvt.u32.u64 	%r92, %rd16;
	sub.s32 	%r34, %r91, %r92;
	// begin inline asm
	griddepcontrol.wait;
	// end inline asm
	setp.eq.s16 	%p40, %rs2, 0;
	@%p40 bra 	$L__BB11_144;
	add.s64 	%rd51, %rd14, %rd15;
	add.s64 	%rd52, %rd51, %rd16;
	add.s32 	%r35, %r34, %r33;
	setp.ge.s32 	%p41, %r1, %r35;
	cvt.u64.u32 	%rd53, %r1;
	add.s64 	%rd54, %rd13, %rd53;
	shl.b64 	%rd55, %rd54, 3;
	add.s64 	%rd17, %rd2, %rd55;
	sub.s32 	%r93, %r1, %r33;
	cvt.s64.s32 	%rd56, %r93;
	add.s64 	%rd57, %rd52, %rd56;
	shl.b64 	%rd58, %rd57, 3;
	add.s64 	%rd18, %rd2, %rd58;
	@%p41 bra 	$L__BB11_116;
	setp.ge.s32 	%p42, %r1, %r33;
	@%p42 bra 	$L__BB11_115;
	ld.global.v2.f32 	{%f572, %f571}, [%rd17];
	bra.uni 	$L__BB11_116;
$L__BB11_115:
	ld.global.v2.f32 	{%f572, %f571}, [%rd18];
$L__BB11_116:
	add.s32 	%r36, %r1, 256;
	setp.ge.s32 	%p43, %r36, %r35;
	@%p43 bra 	$L__BB11_120;
	setp.lt.s32 	%p44, %r36, %r33;
	@%p44 bra 	$L__BB11_119;
	ld.global.v2.f32 	{%f570, %f569}, [%rd18+2048];
	bra.uni 	$L__BB11_120;
$L__BB11_119:
	ld.global.v2.f32 	{%f570, %f569}, [%rd17+2048];
$L__BB11_120:
	add.s32 	%r37, %r1, 512;
	setp.ge.s32 	%p45, %r37, %r35;
	@%p45 bra 	$L__BB11_124;
	setp.lt.s32 	%p46, %r37, %r33;
	@%p46 bra 	$L__BB11_123;
	ld.global.v2.f32 	{%f568, %f567}, [%rd18+4096];
	bra.uni 	$L__BB11_124;
$L__BB11_123:
	ld.global.v2.f32 	{%f568, %f567}, [%rd17+4096];
$L__BB11_124:
	add.s32 	%r38, %r1, 768;
	setp.ge.s32 	%p47, %r38, %r35;
	@%p47 bra 	$L__BB11_128;
	setp.lt.s32 	%p48, %r38, %r33;
	@%p48 bra 	$L__BB11_127;
	ld.global.v2.f32 	{%f566, %f565}, [%rd18+6144];
	bra.uni 	$L__BB11_128;
$L__BB11_127:
	ld.global.v2.f32 	{%f566, %f565}, [%rd17+6144];
$L__BB11_128:
	or.b32  	%r39, %r1, 1024;
	setp.ge.s32 	%p49, %r39, %r35;
	@%p49 bra 	$L__BB11_132;
	setp.lt.s32 	%p50, %r39, %r33;
	@%p50 bra 	$L__BB11_131;
	ld.global.v2.f32 	{%f564, %f563}, [%rd18+8192];
	bra.uni 	$L__BB11_132;
$L__BB11_131:
	ld.global.v2.f32 	{%f564, %f563}, [%rd17+8192];
$L__BB11_132:
	add.s32 	%r40, %r1, 1280;
	setp.ge.s32 	%p51, %r40, %r35;
	@%p51 bra 	$L__BB11_136;
	setp.lt.s32 	%p52, %r40, %r33;
	@%p52 bra 	$L__BB11_135;
	ld.global.v2.f32 	{%f562, %f561}, [%rd18+10240];
	bra.uni 	$L__BB11_136;
$L__BB11_135:
	ld.global.v2.f32 	{%f562, %f561}, [%rd17+10240];
$L__BB11_136:
	add.s32 	%r41, %r1, 1536;
	setp.ge.s32 	%p53, %r41, %r35;
	@%p53 bra 	$L__BB11_140;
	setp.lt.s32 	%p54, %r41, %r33;
	@%p54 bra 	$L__BB11_139;
	ld.global.v2.f32 	{%f560, %f559}, [%rd18+12288];
	bra.uni 	$L__BB11_140;
$L__BB11_139:
	ld.global.v2.f32 	{%f560, %f559}, [%rd17+12288];
$L__BB11_140:
	add.s32 	%r42, %r1, 1792;
	setp.ge.s32 	%p55, %r42, %r35;
	@%p55 bra 	$L__BB11_176;
	setp.lt.s32 	%p56, %r42, %r33;
	@%p56 bra 	$L__BB11_143;
	ld.global.v2.f32 	{%f558, %f557}, [%rd18+14336];
	bra.uni 	$L__BB11_176;
$L__BB11_143:
	ld.global.v2.f32 	{%f558, %f557}, [%rd17+14336];
	bra.uni 	$L__BB11_176;
$L__BB11_144:
	add.s64 	%rd59, %rd14, %rd15;
	add.s64 	%rd60, %rd59, %rd16;
	add.s32 	%r43, %r34, %r33;
	setp.ge.s32 	%p57, %r1, %r43;
	cvt.u64.u32 	%rd61, %r1;
	add.s64 	%rd62, %rd13, %rd61;
	shl.b64 	%rd63, %rd62, 3;
	add.s64 	%rd19, %rd1, %rd63;
	sub.s32 	%r94, %r1, %r33;
	cvt.s64.s32 	%rd64, %r94;
	add.s64 	%rd65, %rd60, %rd64;
	shl.b64 	%rd66, %rd65, 3;
	add.s64 	%rd20, %rd1, %rd66;
	@%p57 bra 	$L__BB11_148;
	setp.ge.s32 	%p58, %r1, %r33;
	@%p58 bra 	$L__BB11_147;
	ld.global.v2.f32 	{%f572, %f571}, [%rd19];
	bra.uni 	$L__BB11_148;
$L__BB11_147:
	ld.global.v2.f32 	{%f572, %f571}, [%rd20];
$L__BB11_148:
	add.s32 	%r44, %r1, 256;
	setp.ge.s32 	%p59, %r44, %r43;
	@%p59 bra 	$L__BB11_152;
	setp.lt.s32 	%p60, %r44, %r33;
	@%p60 bra 	$L__BB11_151;
	ld.global.v2.f32 	{%f570, %f569}, [%rd20+2048];
	bra.uni 	$L__BB11_152;
$L__BB11_151:
	ld.global.v2.f32 	{%f570, %f569}, [%rd19+2048];
$L__BB11_152:
	add.s32 	%r45, %r1, 512;
	setp.ge.s32 	%p61, %r45, %r43;
	@%p61 bra 	$L__BB11_156;
	setp.lt.s32 	%p62, %r45, %r33;
	@%p62 bra 	$L__BB11_155;
	ld.global.v2.f32 	{%f568, %f567}, [%rd20+4096];
	bra.uni 	$L__BB11_156;
$L__BB11_155:
	ld.global.v2.f32 	{%f568, %f567}, [%rd19+4096];
$L__BB11_156:
	add.s32 	%r46, %r1, 768;
	setp.ge.s32 	%p63, %r46, %r43;
	@%p63 bra 	$L__BB11_160;
	setp.lt.s32 	%p64, %r46, %r33;
	@%p64 bra 	$L__BB11_159;
	ld.global.v2.f32 	{%f566, %f565}, [%rd20+6144];
	bra.uni 	$L__BB11_160;
$L__BB11_159:
	ld.global.v2.f32 	{%f566, %f565}, [%rd19+6144];
$L__BB11_160:
	or.b32  	%r47, %r1, 1024;
	setp.ge.s32 	%p65, %r47, %r43;
	@%p65 bra 	$L__BB11_164;
	setp.lt.s32 	%p66, %r47, %r33;
	@%p66 bra 	$L__BB11_163;
	ld.global.v2.f32 	{%f564, %f563}, [%rd20+8192];
	bra.uni 	$L__BB11_164;
$L__BB11_163:
	ld.global.v2.f32 	{%f564, %f563}, [%rd19+8192];
$L__BB11_164:
	add.s32 	%r48, %r1, 1280;
	setp.ge.s32 	%p67, %r48, %r43;
	@%p67 bra 	$L__BB11_168;
	setp.lt.s32 	%p68, %r48, %r33;
	@%p68 bra 	$L__BB11_167;
	ld.global.v2.f32 	{%f562, %f561}, [%rd20+10240];
	bra.uni 	$L__BB11_168;
$L__BB11_167:
	ld.global.v2.f32 	{%f562, %f561}, [%rd19+10240];
$L__BB11_168:
	add.s32 	%r49, %r1, 1536;
	setp.ge.s32 	%p69, %r49, %r43;
	@%p69 bra 	$L__BB11_172;
	setp.lt.s32 	%p70, %r49, %r33;
	@%p70 bra 	$L__BB11_171;
	ld.global.v2.f32 	{%f560, %f559}, [%rd20+12288];
	bra.uni 	$L__BB11_172;
$L__BB11_171:
	ld.global.v2.f32 	{%f560, %f559}, [%rd19+12288];
$L__BB11_172:
	add.s32 	%r50, %r1, 1792;
	setp.ge.s32 	%p71, %r50, %r43;
	@%p71 bra 	$L__BB11_176;
	setp.lt.s32 	%p72, %r50, %r33;
	@%p72 bra 	$L__BB11_175;
	ld.global.v2.f32 	{%f558, %f557}, [%rd20+14336];
	bra.uni 	$L__BB11_176;
$L__BB11_175:
	ld.global.v2.f32 	{%f558, %f557}, [%rd19+14336];
$L__BB11_176:
	shl.b32 	%r52, %r1, 3;
	mov.u32 	%r95, _ZZN3cub18CUB_300001_SM_10006detail10merge_sort26DeviceMergeSortMergeKernelINS2_10policy_hubIN6thrust24THRUST_300001_SM_1000_NS6detail15normal_iteratorINS6_10device_ptrI6float2EEEEE9Policy600ESC_PNS0_8NullTypeESC_SG_m11float2_lessSA_SF_EEvbT2_T3_T4_PT6_PT7_T5_PSK_SK_NS1_7vsmem_tEE19static_temp_storage;
	add.s32 	%r96, %r95, %r52;
	st.shared.v2.f32 	[%r96], {%f572, %f571};
	st.shared.v2.f32 	[%r96+2048], {%f570, %f569};
	st.shared.v2.f32 	[%r96+4096], {%f568, %f567};
	st.shared.v2.f32 	[%r96+6144], {%f566, %f565};
	st.shared.v2.f32 	[%r96+8192], {%f564, %f563};
	st.shared.v2.f32 	[%r96+10240], {%f562, %f561};
	st.shared.v2.f32 	[%r96+12288], {%f560, %f559};
	st.shared.v2.f32 	[%r96+14336], {%f558, %f557};
	bar.sync 	0;
	// begin inline asm
	griddepcontrol.launch_dependents;
	// end inline asm
	add.s32 	%r51, %r34, %r33;
	min.s32 	%r53, %r52, %r51;
	shl.b32 	%r97, %r33, 3;
	add.s32 	%r54, %r95, %r97;
	setp.lt.s32 	%p73, %r53, %r34;
	sub.s32 	%r98, %r53, %r34;
	selp.b32 	%r473, 0, %r98, %p73;
	min.s32 	%r471, %r53, %r33;
	setp.ge.s32 	%p74, %r473, %r471;
	@%p74 bra 	$L__BB11_181;
$L__BB11_177:
	sub.s32 	%r99, %r471, %r473;
	shr.u32 	%r100, %r99, 31;
	add.s32 	%r101, %r99, %r100;
	shr.s32 	%r102, %r101, 1;
	add.s32 	%r59, %r102, %r473;
	shl.b32 	%r103, %r59, 3;
	add.s32 	%r105, %r95, %r103;
	ld.shared.v2.f32 	{%f297, %f298}, [%r105];
	not.b32 	%r106, %r59;
	add.s32 	%r107, %r53, %r106;
	shl.b32 	%r108, %r107, 3;
	add.s32 	%r109, %r54, %r108;
	ld.shared.v2.f32 	{%f299, %f300}, [%r109];
	setp.lt.f32 	%p76, %f299, %f297;
	mov.pred 	%p277, 0;
	@%p76 bra 	$L__BB11_180;
	setp.gt.f32 	%p78, %f299, %f297;
	mov.pred 	%p277, -1;
	@%p78 bra 	$L__BB11_180;
	setp.geu.f32 	%p277, %f300, %f298;
$L__BB11_180:
	add.s32 	%r110, %r59, 1;
	selp.b32 	%r473, %r110, %r473, %p277;
	selp.b32 	%r471, %r471, %r59, %p277;
	setp.lt.s32 	%p79, %r473, %r471;
	@%p79 bra 	$L__BB11_177;
$L__BB11_181:
	sub.s32 	%r111, %r53, %r473;
	add.s32 	%r63, %r111, %r33;
	shl.b32 	%r112, %r111, 3;
	add.s32 	%r64, %r54, %r112;
	ld.shared.v2.f32 	{%f573, %f574}, [%r64];
	shl.b32 	%r113, %r473, 3;
	add.s32 	%r65, %r95, %r113;
	ld.shared.v2.f32 	{%f579, %f580}, [%r65];
	setp.ge.s32 	%p81, %r63, %r51;
	mov.pred 	%p80, 0;
	mov.pred 	%p278, %p80;
	@%p81 bra 	$L__BB11_185;
	setp.ge.s32 	%p83, %r473, %r33;
	setp.lt.f32 	%p84, %f573, %f579;
	or.pred  	%p85, %p83, %p84;
	mov.pred 	%p278, -1;
	@%p85 bra 	$L__BB11_185;
	setp.gt.f32 	%p87, %f573, %f579;
	mov.pred 	%p278, %p80;
	@%p87 bra 	$L__BB11_185;
	setp.lt.f32 	%p278, %f574, %f580;
$L__BB11_185:
	selp.f32 	%f305, %f574, %f580, %p278;
	selp.f32 	%f306, %f573, %f579, %p278;
	selp.u32 	%r115, 1, 0, %p278;
	add.s32 	%r66, %r63, %r115;
	not.pred 	%p88, %p278;
	selp.u32 	%r116, 1, 0, %p88;
	add.s32 	%r67, %r473, %r116;
	@%p88 bra 	$L__BB11_187;
	ld.shared.v2.f32 	{%f573, %f574}, [%r64+8];
	bra.uni 	$L__BB11_188;
$L__BB11_187:
	ld.shared.v2.f32 	{%f579, %f580}, [%r65+8];
$L__BB11_188:
	setp.ge.s32 	%p90, %r66, %r51;
	mov.pred 	%p89, 0;
	mov.pred 	%p279, %p89;
	@%p90 bra 	$L__BB11_192;
	setp.ge.s32 	%p92, %r67, %r33;
	setp.lt.f32 	%p93, %f573, %f579;
	or.pred  	%p94, %p92, %p93;
	mov.pred 	%p279, -1;
	@%p94 bra 	$L__BB11_192;
	setp.gt.f32 	%p96, %f573, %f579;
	mov.pred 	%p279, %p89;
	@%p96 bra 	$L__BB11_192;
	setp.lt.f32 	%p279, %f574, %f580;
$L__BB11_192:
	selp.f32 	%f315, %f574, %f580, %p279;
	selp.f32 	%f316, %f573, %f579, %p279;
	selp.u32 	%r117, 1, 0, %p279;
	add.s32 	%r68, %r66, %r117;
	not.pred 	%p97, %p279;
	selp.u32 	%r118, 1, 0, %p97;
	add.s32 	%r69, %r67, %r118;
	@%p279 bra 	$L__BB11_194;
	shl.b32 	%r119, %r69, 3;
	add.s32 	%r121, %r95, %r119;
	ld.shared.v2.f32 	{%f579, %f580}, [%r121];
	bra.uni 	$L__BB11_195;
$L__BB11_194:
	shl.b32 	%r122, %r68, 3;
	add.s32 	%r124, %r95, %r122;
	ld.shared.v2.f32 	{%f573, %f574}, [%r124];
$L__BB11_195:
	setp.ge.s32 	%p99, %r68, %r51;
	mov.pred 	%p98, 0;
	mov.pred 	%p280, %p98;
	@%p99 bra 	$L__BB11_199;
	setp.ge.s32 	%p101, %r69, %r33;
	setp.lt.f32 	%p102, %f573, %f579;
	or.pred  	%p103, %p101, %p102;
	mov.pred 	%p280, -1;
	@%p103 bra 	$L__BB11_199;
	setp.gt.f32 	%p105, %f573, %f579;
	mov.pred 	%p280, %p98;
	@%p105 bra 	$L__BB11_199;
	setp.lt.f32 	%p280, %f574, %f580;
$L__BB11_199:
	selp.f32 	%f325, %f574, %f580, %p280;
	selp.f32 	%f326, %f573, %f579, %p280;
	selp.u32 	%r125, 1, 0, %p280;
	add.s32 	%r70, %r68, %r125;
	not.pred 	%p106, %p280;
	selp.u32 	%r126, 1, 0, %p106;
	add.s32 	%r71, %r69, %r126;
	@%p280 bra 	$L__BB11_201;
	shl.b32 	%r127, %r71, 3;
	add.s32 	%r129, %r95, %r127;
	ld.shared.v2.f32 	{%f579, %f580}, [%r129];
	bra.uni 	$L__BB11_202;
$L__BB11_201:
	shl.b32 	%r130, %r70, 3;
	add.s32 	%r132, %r95, %r130;
	ld.shared.v2.f32 	{%f573, %f574}, [%r132];
$L__BB11_202:
	setp.ge.s32 	%p108, %r70, %r51;
	mov.pred 	%p107, 0;
	mov.pred 	%p281, %p107;
	@%p108 bra 	$L__BB11_206;
	setp.ge.s32 	%p110, %r71, %r33;
	setp.lt.f32 	%p111, %f573, %f579;
	or.pred  	%p112, %p110, %p111;
	mov.pred 	%p281, -1;
	@%p112 bra 	$L__BB11_206;
	setp.gt.f32 	%p114, %f573, %f579;
	mov.pred 	%p281, %p107;
	@%p114 bra 	$L__BB11_206;
	setp.lt.f32 	%p281, %f574, %f580;
$L__BB11_206:
	selp.f32 	%f335, %f574, %f580, %p281;
	selp.f32 	%f336, %f573, %f579, %p281;
	selp.u32 	%r133, 1, 0, %p281;
	add.s32 	%r72, %r70, %r133;
	not.pred 	%p115, %p281;
	selp.u32 	%r134, 1, 0, %p115;
	add.s32 	%r73, %r71, %r134;
	@%p281 bra 	$L__BB11_208;
	shl.b32 	%r135, %r73, 3;
	add.s32 	%r137, %r95, %r135;
	ld.shared.v2.f32 	{%f579, %f580}, [%r137];
	bra.uni 	$L__BB11_209;
$L__BB11_208:
	shl.b32 	%r138, %r72, 3;
	add.s32 	%r140, %r95, %r138;
	ld.shared.v2.f32 	{%f573, %f574}, [%r140];
$L__BB11_209:
	setp.ge.s32 	%p117, %r72, %r51;
	mov.pred 	%p116, 0;
	mov.pred 	%p282, %p116;
	@%p117 bra 	$L__BB11_213;
	setp.ge.s32 	%p119, %r73, %r33;
	setp.lt.f32 	%p120, %f573, %f579;
	or.pred  	%p121, %p119, %p120;
	mov.pred 	%p282, -1;
	@%p121 bra 	$L__BB11_213;
	setp.gt.f32 	%p123, %f573, %f579;
	mov.pred 	%p282, %p116;
	@%p123 bra 	$L__BB11_213;
	setp.lt.f32 	%p282, %f574, %f580;
$L__BB11_213:
	selp.f32 	%f345, %f574, %f580, %p282;
	selp.f32 	%f346, %f573, %f579, %p282;
	selp.u32 	%r141, 1, 0, %p282;
	add.s32 	%r74, %r72, %r141;
	not.pred 	%p124, %p282;
	selp.u32 	%r142, 1, 0, %p124;
	add.s32 	%r75, %r73, %r142;
	@%p282 bra 	$L__BB11_215;
	shl.b32 	%r143, %r75, 3;
	add.s32 	%r145, %r95, %r143;
	ld.shared.v2.f32 	{%f579, %f580}, [%r145];
	bra.uni 	$L__BB11_216;
$L__BB11_215:
	shl.b32 	%r146, %r74, 3;
	add.s32 	%r148, %r95, %r146;
	ld.shared.v2.f32 	{%f573, %f574}, [%r148];
$L__BB11_216:
	setp.ge.s32 	%p126, %r74, %r51;
	mov.pred 	%p125, 0;
	mov.pred 	%p283, %p125;
	@%p126 bra 	$L__BB11_220;
	setp.ge.s32 	%p128, %r75, %r33;
	setp.lt.f32 	%p129, %f573, %f579;
	or.pred  	%p130, %p128, %p129;
	mov.pred 	%p283, -1;
	@%p130 bra 	$L__BB11_220;
	setp.gt.f32 	%p132, %f573, %f579;
	mov.pred 	%p283, %p125;
	@%p132 bra 	$L__BB11_220;
	setp.lt.f32 	%p283, %f574, %f580;
$L__BB11_220:
	selp.f32 	%f355, %f574, %f580, %p283;
	selp.f32 	%f356, %f573, %f579, %p283;
	selp.u32 	%r149, 1, 0, %p283;
	add.s32 	%r76, %r74, %r149;
	not.pred 	%p133, %p283;
	selp.u32 	%r150, 1, 0, %p133;
	add.s32 	%r77, %r75, %r150;
	@%p283 bra 	$L__BB11_222;
	shl.b32 	%r151, %r77, 3;
	add.s32 	%r153, %r95, %r151;
	ld.shared.v2.f32 	{%f579, %f580}, [%r153];
	bra.uni 	$L__BB11_223;
$L__BB11_222:
	shl.b32 	%r154, %r76, 3;
	add.s32 	%r156, %r95, %r154;
	ld.shared.v2.f32 	{%f573, %f574}, [%r156];
$L__BB11_223:
	setp.ge.s32 	%p135, %r76, %r51;
	mov.pred 	%p134, 0;
	mov.pred 	%p284, %p134;
	@%p135 bra 	$L__BB11_227;
	setp.ge.s32 	%p137, %r77, %r33;
	setp.lt.f32 	%p138, %f573, %f579;
	or.pred  	%p139, %p137, %p138;
	mov.pred 	%p284, -1;
	@%p139 bra 	$L__BB11_227;
	setp.gt.f32 	%p141, %f573, %f579;
	mov.pred 	%p284, %p134;
	@%p141 bra 	$L__BB11_227;
	setp.lt.f32 	%p284, %f574, %f580;
$L__BB11_227:
	selp.f32 	%f365, %f574, %f580, %p284;
	selp.f32 	%f366, %f573, %f579, %p284;
	selp.u32 	%r157, 1, 0, %p284;
	add.s32 	%r78, %r76, %r157;
	not.pred 	%p142, %p284;
	selp.u32 	%r158, 1, 0, %p142;
	add.s32 	%r79, %r77, %r158;
	@%p284 bra 	$L__BB11_229;
	shl.b32 	%r159, %r79, 3;
	mov.u32 	%r160, _ZZN3cub18CUB_300001_SM_10006detail10merge_sort26DeviceMergeSortMergeKernelINS2_10policy_hubIN6thrust24THRUST_300001_SM_1000_NS6detail15normal_iteratorINS6_10device_ptrI6float2EEEEE9Policy600ESC_PNS0_8NullTypeESC_SG_m11float2_lessSA_SF_EEvbT2_T3_T4_PT6_PT7_T5_PSK_SK_NS1_7vsmem_tEE19static_temp_storage;
	add.s32 	%r161, %r160, %r159;
	ld.shared.v2.f32 	{%f579, %f580}, [%r161];
	bra.uni 	$L__BB11_230;
$L__BB11_229:
	shl.b32 	%r162, %r78, 3;
	mov.u32 	%r163, _ZZN3cub18CUB_300001_SM_10006detail10merge_sort26DeviceMergeSortMergeKernelINS2_10policy_hubIN6thrust24THRUST_300001_SM_1000_NS6detail15normal_iteratorINS6_10device_ptrI6float2EEEEE9Policy600ESC_PNS0_8NullTypeESC_SG_m11float2_lessSA_SF_EEvbT2_T3_T4_PT6_PT7_T5_PSK_SK_NS1_7vsmem_tEE19static_temp_storage;
	add.s32 	%r164, %r163, %r162;
	ld.shared.v2.f32 	{%f573, %f574}, [%r164];
$L__BB11_230:
	setp.ge.s32 	%p144, %r78, %r51;
	mov.pred 	%p143, 0;
	mov.pred 	%p285, %p143;
	@%p144 bra 	$L__BB11_234;
	setp.ge.s32 	%p146, %r79, %r33;
	setp.lt.f32 	%p147, %f573, %f579;
	or.pred  	%p148, %p146, %p147;
	mov.pred 	%p285, -1;
	@%p148 bra 	$L__BB11_234;
	setp.gt.f32 	%p150, %f573, %f579;
	mov.pred 	%p285, %p143;
	@%p150 bra 	$L__BB11_234;
	setp.lt.f32 	%p285, %f574, %f580;
$L__BB11_234:
	ld.param.s8 	%rs3, [_ZN3cub18CUB_300001_SM_10006detail10merge_sort26DeviceMergeSortMergeKernelINS2_10policy_hubIN6thrust24THRUST_300001_SM_1000_NS6detail15normal_iteratorINS6_10device_ptrI6float2EEEEE9Policy600ESC_PNS0_8NullTypeESC_SG_m11float2_lessSA_SF_EEvbT2_T3_T4_PT6_PT7_T5_PSK_SK_NS1_7vsmem_tE_param_0];
	setp.eq.s16 	%p151, %rs3, 0;
	selp.f32 	%f375, %f574, %f580, %p285;
	selp.f32 	%f376, %f573, %f579, %p285;
	bar.sync 	0;
	@%p151 bra 	$L__BB11_253;
	// begin inline asm
	mov.u32 %r165, %laneid;
	// end inline asm
	and.b32  	%r80, %r52, 7936;
	shl.b32 	%r166, %r165, 3;
	add.s32 	%r167, %r166, %r80;
	shr.s32 	%r168, %r167, 5;
	add.s32 	%r169, %r168, %r167;
	shl.b32 	%r170, %r169, 3;
	mov.u32 	%r171, _ZZN3cub18CUB_300001_SM_10006detail10merge_sort26DeviceMergeSortMergeKernelINS2_10policy_hubIN6thrust24THRUST_300001_SM_1000_NS6detail15normal_iteratorINS6_10device_ptrI6float2EEEEE9Policy600ESC_PNS0_8NullTypeESC_SG_m11float2_lessSA_SF_EEvbT2_T3_T4_PT6_PT7_T5_PSK_SK_NS1_7vsmem_tEE19static_temp_storage;
	add.s32 	%r172, %r171, %r170;
	st.shared.v2.f32 	[%r172], {%f306, %f305};
	st.shared.v2.f32 	[%r172+8], {%f316, %f315};
	st.shared.v2.f32 	[%r172+16], {%f326, %f325};
	st.shared.v2.f32 	[%r172+24], {%f336, %f335};
	st.shared.v2.f32 	[%r172+32], {%f346, %f345};
	st.shared.v2.f32 	[%r172+40], {%f356, %f355};
	st.shared.v2.f32 	[%r172+48], {%f366, %f365};
	st.shared.v2.f32 	[%r172+56], {%f376, %f375};
	bar.warp.sync 	-1;
	mad.lo.s32 	%r173, %r165, -7, %r167;
	shr.s32 	%r174, %r173, 5;
	add.s32 	%r175, %r174, %r173;
	shl.b32 	%r176, %r175, 3;
	add.s32 	%r177, %r171, %r176;
	ld.shared.v2.f32 	{%f377, %f378}, [%r177];
	add.s32 	%r178, %r173, 32;
	shr.s32 	%r179, %r178, 5;
	add.s32 	%r180, %r179, %r173;
	shl.b32 	%r181, %r180, 3;
	add.s32 	%r182, %r171, %r181;
	ld.shared.v2.f32 	{%f379, %f380}, [%r182+256];
	add.s32 	%r183, %r173, 64;
	shr.s32 	%r184, %r183, 5;
	add.s32 	%r185, %r184, %r173;
	shl.b32 	%r186, %r185, 3;
	add.s32 	%r187, %r171, %r186;
	ld.shared.v2.f32 	{%f381, %f382}, [%r187+512];
	add.s32 	%r188, %r173, 96;
	shr.s32 	%r189, %r188, 5;
	add.s32 	%r190, %r189, %r173;
	shl.b32 	%r191, %r190, 3;
	add.s32 	%r192, %r171, %r191;
	ld.shared.v2.f32 	{%f383, %f384}, [%r192+768];
	add.s32 	%r193, %r173, 128;
	shr.s32 	%r194, %r193, 5;
	add.s32 	%r195, %r194, %r173;
	shl.b32 	%r196, %r195, 3;
	add.s32 	%r197, %r171, %r196;
	ld.shared.v2.f32 	{%f385, %f386}, [%r197+1024];
	add.s32 	%r198, %r173, 160;
	shr.s32 	%r199, %r198, 5;
	add.s32 	%r200, %r199, %r173;
	shl.b32 	%r201, %r200, 3;
	add.s32 	%r202, %r171, %r201;
	ld.shared.v2.f32 	{%f387, %f388}, [%r202+1280];
	add.s32 	%r203, %r173, 192;
	shr.s32 	%r204, %r203, 5;
	add.s32 	%r205, %r204, %r173;
	shl.b32 	%r206, %r205, 3;
	add.s32 	%r207, %r171, %r206;
	ld.shared.v2.f32 	{%f389, %f390}, [%r207+1536];
	add.s32 	%r208, %r173, 224;
	shr.s32 	%r209, %r208, 5;
	add.s32 	%r210, %r209, %r173;
	shl.b32 	%r211, %r210, 3;
	add.s32 	%r212, %r171, %r211;
	ld.shared.v2.f32 	{%f391, %f392}, [%r212+1792];
	setp.ne.s32 	%p152, %r1, 0;
	@%p152 bra 	$L__BB11_237;
	st.volatile.shared.u32 	[_ZZN3cub18CUB_300001_SM_10006detail10merge_sort26DeviceMergeSortMergeKernelINS2_10policy_hubIN6thrust24THRUST_300001_SM_1000_NS6detail15normal_iteratorINS6_10device_ptrI6float2EEEEE9Policy600ESC_PNS0_8NullTypeESC_SG_m11float2_lessSA_SF_EEvbT2_T3_T4_PT6_PT7_T5_PSK_SK_NS1_7vsmem_tEE19static_temp_storage+16896], %r51;
$L__BB11_237:
	bar.sync 	0;
	ld.volatile.shared.u32 	%r81, [_ZZN3cub18CUB_300001_SM_10006detail10merge_sort26DeviceMergeSortMergeKernelINS2_10policy_hubIN6thrust24THRUST_300001_SM_1000_NS6detail15normal_iteratorINS6_10device_ptrI6float2EEEEE9Policy600ESC_PNS0_8NullTypeESC_SG_m11float2_lessSA_SF_EEvbT2_T3_T4_PT6_PT7_T5_PSK_SK_NS1_7vsmem_tEE19static_temp_storage+16896];
	and.b32  	%r213, %r1, 31;
	add.s32 	%r82, %r80, %r213;
	setp.ge.s32 	%p153, %r82, %r81;
	cvt.u64.u32 	%rd67, %r82;
	add.s64 	%rd68, %rd4, %rd67;
	shl.b64 	%rd69, %rd68, 3;
	add.s64 	%rd21, %rd1, %rd69;
	@%p153 bra 	$L__BB11_239;
	st.global.v2.f32 	[%rd21], {%f377, %f378};
$L__BB11_239:
	add.s32 	%r214, %r82, 32;
	setp.ge.s32 	%p154, %r214, %r81;
	@%p154 bra 	$L__BB11_241;
	st.global.v2.f32 	[%rd21+256], {%f379, %f380};
$L__BB11_241:
	add.s32 	%r215, %r82, 64;
	setp.ge.s32 	%p155, %r215, %r81;
	@%p155 bra 	$L__BB11_243;
	st.global.v2.f32 	[%rd21+512], {%f381, %f382};
$L__BB11_243:
	add.s32 	%r216, %r82, 96;
	setp.ge.s32 	%p156, %r216, %r81;
	@%p156 bra 	$L__BB11_245;
	st.global.v2.f32 	[%rd21+768], {%f383, %f384};
$L__BB11_245:
	add.s32 	%r217, %r82, 128;
	setp.ge.s32 	%p157, %r217, %r81;
	@%p157 bra 	$L__BB11_247;
	st.global.v2.f32 	[%rd21+1024], {%f385, %f386};
$L__BB11_247:
	add.s32 	%r218, %r82, 160;
	setp.ge.s32 	%p158, %r218, %r81;
	@%p158 bra 	$L__BB11_249;
	st.global.v2.f32 	[%rd21+1280], {%f387, %f388};
$L__BB11_249:
	add.s32 	%r219, %r82, 192;
	setp.ge.s32 	%p159, %r219, %r81;
	@%p159 bra 	$L__BB11_251;
	st.global.v2.f32 	[%rd21+1536], {%f389, %f390};
$L__BB11_251:
	add.s32 	%r220, %r82, 224;
	setp.ge.s32 	%p160, %r220, %r81;
	@%p160 bra 	$L__BB11_271;
	st.global.v2.f32 	[%rd21+1792], {%f391, %f392};
	bra.uni 	$L__BB11_271;
$L__BB11_253:
	// begin inline asm
	mov.u32 %r221, %laneid;
	// end inline asm
	and.b32  	%r83, %r52, 7936;
	shl.b32 	%r222, %r221, 3;
	add.s32 	%r223, %r222, %r83;
	shr.s32 	%r224, %r223, 5;
	add.s32 	%r225, %r224, %r223;
	shl.b32 	%r226, %r225, 3;
	mov.u32 	%r227, _ZZN3cub18CUB_300001_SM_10006detail10merge_sort26DeviceMergeSortMergeKernelINS2_10policy_hubIN6thrust24THRUST_300001_SM_1000_NS6detail15normal_iteratorINS6_10device_ptrI6float2EEEEE9Policy600ESC_PNS0_8NullTypeESC_SG_m11float2_lessSA_SF_EEvbT2_T3_T4_PT6_PT7_T5_PSK_SK_NS1_7vsmem_tEE19static_temp_storage;
	add.s32 	%r228, %r227, %r226;
	st.shared.v2.f32 	[%r228], {%f306, %f305};
	st.shared.v2.f32 	[%r228+8], {%f316, %f315};
	st.shared.v2.f32 	[%r228+16], {%f326, %f325};
	st.shared.v2.f32 	[%r228+24], {%f336, %f335};
	st.shared.v2.f32 	[%r228+32], {%f346, %f345};
	st.shared.v2.f32 	[%r228+40], {%f356, %f355};
	st.shared.v2.f32 	[%r228+48], {%f366, %f365};
	st.shared.v2.f32 	[%r228+56], {%f376, %f375};
	bar.warp.sync 	-1;
	mad.lo.s32 	%r229, %r221, -7, %r223;
	shr.s32 	%r230, %r229, 5;
	add.s32 	%r231, %r230, %r229;
	shl.b32 	%r232, %r231, 3;
	add.s32 	%r233, %r227, %r232;
	ld.shared.v2.f32 	{%f393, %f394}, [%r233];
	add.s32 	%r234, %r229, 32;
	shr.s32 	%r235, %r234, 5;
	add.s32 	%r236, %r235, %r229;
	shl.b32 	%r237, %r236, 3;
	add.s32 	%r238, %r227, %r237;
	ld.shared.v2.f32 	{%f395, %f396}, [%r238+256];
	add.s32 	%r239, %r229, 64;
	shr.s32 	%r240, %r239, 5;
	add.s32 	%r241, %r240, %r229;
	shl.b32 	%r242, %r241, 3;
	add.s32 	%r243, %r227, %r242;
	ld.shared.v2.f32 	{%f397, %f398}, [%r243+512];
	add.s32 	%r244, %r229, 96;
	shr.s32 	%r245, %r244, 5;
	add.s32 	%r246, %r245, %r229;
	shl.b32 	%r247, %r246, 3;
	add.s32 	%r248, %r227, %r247;
	ld.shared.v2.f32 	{%f399, %f400}, [%r248+768];
	add.s32 	%r249, %r229, 128;
	shr.s32 	%r250, %r249, 5;
	add.s32 	%r251, %r250, %r229;
	shl.b32 	%r252, %r251, 3;
	add.s32 	%r253, %r227, %r252;
	ld.shared.v2.f32 	{%f401, %f402}, [%r253+1024];
	add.s32 	%r254, %r229, 160;
	shr.s32 	%r255, %r254, 5;
	add.s32 	%r256, %r255, %r229;
	shl.b32 	%r257, %r256, 3;
	add.s32 	%r258, %r227, %r257;
	ld.shared.v2.f32 	{%f403, %f404}, [%r258+1280];
	add.s32 	%r259, %r229, 192;
	shr.s32 	%r260, %r259, 5;
	add.s32 	%r261, %r260, %r229;
	shl.b32 	%r262, %r261, 3;
	add.s32 	%r263, %r227, %r262;
	ld.shared.v2.f32 	{%f405, %f406}, [%r263+1536];
	add.s32 	%r264, %r229, 224;
	shr.s32 	%r265, %r264, 5;
	add.s32 	%r266, %r265, %r229;
	shl.b32 	%r267, %r266, 3;
	add.s32 	%r268, %r227, %r267;
	ld.shared.v2.f32 	{%f407, %f408}, [%r268+1792];
	setp.ne.s32 	%p161, %r1, 0;
	@%p161 bra 	$L__BB11_255;
	st.volatile.shared.u32 	[_ZZN3cub18CUB_300001_SM_10006detail10merge_sort26DeviceMergeSortMergeKernelINS2_10policy_hubIN6thrust24THRUST_300001_SM_1000_NS6detail15normal_iteratorINS6_10device_ptrI6float2EEEEE9Policy600ESC_PNS0_8NullTypeESC_SG_m11float2_lessSA_SF_EEvbT2_T3_T4_PT6_PT7_T5_PSK_SK_NS1_7vsmem_tEE19static_temp_storage+16896], %r51;
$L__BB11_255:
	bar.sync 	0;
	ld.volatile.shared.u32 	%r84, [_ZZN3cub18CUB_300001_SM_10006detail10merge_sort26DeviceMergeSortMergeKernelINS2_10policy_hubIN6thrust24THRUST_300001_SM_1000_NS6detail15normal_iteratorINS6_10device_ptrI6float2EEEEE9Policy600ESC_PNS0_8NullTypeESC_SG_m11float2_lessSA_SF_EEvbT2_T3_T4_PT6_PT7_T5_PSK_SK_NS1_7vsmem_tEE19static_temp_storage+16896];
	and.b32  	%r269, %r1, 31;
	cvt.u64.u32 	%rd70, %r83;
	cvt.u64.u32 	%rd71, %r269;
	add.s32 	%r85, %r83, %r269;
	add.s64 	%rd72, %rd4, %rd71;
	add.s64 	%rd73, %rd72, %rd70;
	setp.ge.s32 	%p162, %r85, %r84;
	shl.b64 	%rd74, %rd73, 3;
	add.s64 	%rd22, %rd2, %rd74;
	@%p162 bra 	$L__BB11_257;
	st.global.v2.f32 	[%rd22], {%f393, %f394};
$L__BB11_257:
	add.s32 	%r270, %r85, 32;
	setp.ge.s32 	%p163, %r270, %r84;
	@%p163 bra 	$L__BB11_259;
	st.global.v2.f32 	[%rd22+256], {%f395, %f396};
$L__BB11_259:
	add.s32 	%r271, %r85, 64;
	setp.ge.s32 	%p164, %r271, %r84;
	@%p164 bra 	$L__BB11_261;
	st.global.v2.f32 	[%rd22+512], {%f397, %f398};
$L__BB11_261:
	add.s32 	%r272, %r85, 96;
	setp.ge.s32 	%p165, %r272, %r84;
	@%p165 bra 	$L__BB11_263;
	st.global.v2.f32 	[%rd22+768], {%f399, %f400};
$L__BB11_263:
	add.s32 	%r273, %r85, 128;
	setp.ge.s32 	%p166, %r273, %r84;
	@%p166 bra 	$L__BB11_265;
	st.global.v2.f32 	[%rd22+1024], {%f401, %f402};
$L__BB11_265:
	add.s32 	%r274, %r85, 160;
	setp.ge.s32 	%p167, %r274, %r84;
	@%p167 bra 	$L__BB11_267;
	st.global.v2.f32 	[%rd22+1280], {%f403, %f404};
$L__BB11_267:
	add.s32 	%r275, %r85, 192;
	setp.ge.s32 	%p168, %r275, %r84;
	@%p168 bra 	$L__BB11_269;
	st.global.v2.f32 	[%rd22+1536], {%f405, %f406};
$L__BB11_269:
	add.s32 	%r276, %r85, 224;
	setp.ge.s32 	%p169, %r276, %r84;
	@%p169 bra 	$L__BB11_271;
	st.global.v2.f32 	[%rd22+1792], {%f407, %f408};
$L__BB11_271:
	ret;

}


// ===== COMPILED SASS (sm_100) =====

	.target	sm_100

	.elftype	@"ET_EXEC"


//--------------------- .note.nv.tkinfo           --------------------------
	.section	.note.nv.tkinfo,"",@"SHT_NOTE"
	.sectionflags	@"SHF_NOTE_NV_TKINFO"
	.tkinfo
        /*0018*/ 	.word	0x00000002
        /*0030*/ 	.string	""
        /*0030*/ 	.string	"ptxas"
        /*0030*/ 	.string	"Cuda compilation tools, release 13.0, V13.0.88"
        /*0030*/ 	.string	"Build cuda_13.0.r13.0/compiler.36424714_0"
        /*0030*/ 	.string	"-arch sm_100 -m 64 "



//--------------------- .note.nv.cuinfo           --------------------------
	.section	.note.nv.cuinfo,"",@"SHT_NOTE"
	.sectionflags	@"SHF_NOTE_NV_CUINFO"
        /*0018*/ 	.short	0x0002
        /*001a*/ 	.short	0x0064
        /*001c*/ 	.short	0x0082
	.zero		2


//--------------------- .nv.info                  --------------------------
	.section	.nv.info,"",@"SHT_CUDA_INFO"
	.align	4


	//----- nvinfo : EIATTR_REGCOUNT
	.align		4
        /*0000*/ 	.byte	0x04, 0x2f
        /*0002*/ 	.short	(.L_46 - .L_45)
	.align		4
.L_45:
        /*0004*/ 	.word	index@(_ZN6thrust24THRUST_300001_SM_1000_NS8cuda_cub4core6detail13_kernel_agentINS1_8__unique9InitAgentIN3cub18CUB_300001_SM_100013ScanTileStateIiLb1EEEPiiEEJSA_mSB_EEEvDpT0_)
        /*0008*/ 	.word	0x0000000a


	//----- nvinfo : EIATTR_FRAME_SIZE
	.align		4
.L_46:
        /*000c*/ 	.byte	0x04, 0x11
        /*000e*/ 	.short	(.L_48 - .L_47)
	.align		4
.L_47:
        /*0010*/ 	.word	index@(_ZN6thrust24THRUST_300001_SM_1000_NS8cuda_cub4core6detail13_kernel_agentINS1_8__unique9InitAgentIN3cub18CUB_300001_SM_100013ScanTileStateIiLb1EEEPiiEEJSA_mSB_EEEvDpT0_)
        /*0014*/ 	.word	0x00000000


	//----- nvinfo : EIATTR_REGCOUNT
	.align		4
.L_48:
        /*0018*/ 	.byte	0x04, 0x2f
        /*001a*/ 	.short	(.L_50 - .L_49)
	.align		4
.L_49:
        /*001c*/ 	.word	index@(_ZN6thrust24THRUST_300001_SM_1000_NS8cuda_cub4core6detail13_kernel_agentINS1_8__unique11UniqueAgentINS0_6detail15normal_iteratorINS0_10device_ptrI6float2EEEESC_15float2_equal_toiPiEEJSC_SC_SD_SE_iN3cub18CUB_300001_SM_100013ScanTileStateIiLb1EEEmEEEvDpT0_)
        /*0020*/ 	.word	0x00000028


	//----- nvinfo : EIATTR_FRAME_SIZE
	.align		4
.L_50:
        /*0024*/ 	.byte	0x04, 0x11
        /*0026*/ 	.short	(.L_52 - .L_51)
	.align		4
.L_51:
        /*0028*/ 	.word	index@(_ZN6thrust24THRUST_300001_SM_1000_NS8cuda_cub4core6detail13_kernel_agentINS1_8__unique11UniqueAgentINS0_6detail15normal_iteratorINS0_10device_ptrI6float2EEEESC_15float2_equal_toiPiEEJSC_SC_SD_SE_iN3cub18CUB_300001_SM_100013ScanTileStateIiLb1EEEmEEEvDpT0_)
        /*002c*/ 	.word	0x00000000


	//----- nvinfo : EIATTR_REGCOUNT
	.align		4
.L_52:
        /*0030*/ 	.byte	0x04, 0x2f
        /*0032*/ 	.short	(.L_54 - .L_53)
	.align		4
.L_53:
        /*0034*/ 	.word	index@(_ZN3cub18CUB_300001_SM_10006detail11EmptyKernelIvEEvv)
        /*0038*/ 	.word	0x00000004


	//----- nvinfo : EIATTR_FRAME_SIZE
	.align		4
.L_54:
        /*003c*/ 	.byte	0x04, 0x11
        /*003e*/ 	.short	(.L_56 - .L_55)
	.align		4
.L_55:
        /*0040*/ 	.word	index@(_ZN3cub18CUB_300001_SM_10006detail11EmptyKernelIvEEvv)
        /*0044*/ 	.word	0x00000000


	//----- nvinfo : EIATTR_REGCOUNT
	.align		4
.L_56:
        /*0048*/ 	.byte	0x04, 0x2f
        /*004a*/ 	.short	(.L_58 - .L_57)
	.align		4
.L_57:
        /*004c*/ 	.word	index@(_ZN3cub18CUB_300001_SM_10006detail8for_each13static_kernelINS2_12policy_hub_t12policy_500_tEmN6thrust24THRUST_300001_SM_1000_NS8cuda_cub20__uninitialized_fill7functorINS7_10device_ptrI6float2EESC_EEEEvT0_T1_)
        /*0050*/ 	.word	0x00000009


	//----- nvinfo : EIATTR_FRAME_SIZE
	.align		4
.L_58:
        /*0054*/ 	.byte	0x04, 0x11
        /*0056*/ 	.short	(.L_60 - .L_59)
	.align		4
.L_59:
        /*0058*/ 	.word	index@(_ZN3cub18CUB_300001_SM_10006detail8for_each13static_kernelINS2_12policy_hub_t12policy_500_tEmN6thrust24THRUST_300001_SM_1000_NS8cuda_cub20__uninitialized_fill7functorINS7_10device_ptrI6float2EESC_EEEEvT0_T1_)
        /*005c*/ 	.word	0x00000000


	//----- nvinfo : EIATTR_REGCOUNT
	.align		4
.L_60:
        /*0060*/ 	.byte	0x04, 0x2f
        /*0062*/ 	.short	(.L_62 - .L_61)
	.align		4
.L_61:
        /*0064*/ 	.word	index@(_ZN3cub18CUB_300001_SM_10006detail8for_each13static_kernelINS2_12policy_hub_t12policy_500_tEmN6thrust24THRUST_300001_SM_1000_NS8cuda_cub20__uninitialized_fill7functorINS7_10device_ptrIjEEjEEEEvT0_T1_)
        /*0068*/ 	.word	0x00000008


	//----- nvinfo : EIATTR_FRAME_SIZE
	.align		4
.L_62:
        /*006c*/ 	.byte	0x04, 0x11
        /*006e*/ 	.short	(.L_64 - .L_63)
	.align		4
.L_63:
        /*0070*/ 	.word	index@(_ZN3cub18CUB_300001_SM_10006detail8for_each13static_kernelINS2_12policy_hub_t12policy_500_tEmN6thrust24THRUST_300001_SM_1000_NS8cuda_cub20__uninitialized_fill7functorINS7_10device_ptrIjEEjEEEEvT0_T1_)
        /*0074*/ 	.word	0x00000000


	//----- nvinfo : EIATTR_REGCOUNT
	.align		4
.L_64:
        /*0078*/ 	.byte	0x04, 0x2f
        /*007a*/ 	.short	(.L_66 - .L_65)
	.align		4
.L_65:
        /*007c*/ 	.word	index@(_ZN3cub18CUB_300001_SM_10006detail8for_each13static_kernelINS2_12policy_hub_t12policy_500_tElNS2_12op_wrapper_tIlN6thrust24THRUST_300001_SM_1000_NS6system6detail7generic6detail21binary_search_functorINS8_6detail15normal_iteratorINS8_10device_ptrI6float2EEEE11float2_lessNSC_3lbfEEENS8_12zip_iteratorIN4cuda3std3__45tupleIJSJ_NSF_INSG_IjEEEEEEEEEEEEEvT0_T1_)
        /*0080*/ 	.word	0x00000015


	//----- nvinfo : EIATTR_FRAME_SIZE
	.align		4
.L_66:
        /*0084*/ 	.byte	0x04, 0x11
        /*0086*/ 	.short	(.L_68 - .L_67)
	.align		4
.L_67:
        /*0088*/ 	.word	index@(_ZN3cub18CUB_300001_SM_10006detail8for_each13static_kernelINS2_12policy_hub_t12policy_500_tElNS2_12op_wrapper_tIlN6thrust24THRUST_300001_SM_1000_NS6system6detail7generic6detail21binary_search_functorINS8_6detail15normal_iteratorINS8_10device_ptrI6float2EEEE11float2_lessNSC_3lbfEEENS8_12zip_iteratorIN4cuda3std3__45tupleIJSJ_NSF_INSG_IjEEEEEEEEEEEEEvT0_T1_)
        /*008c*/ 	.word	0x00000000


	//----- nvinfo : EIATTR_REGCOUNT
	.align		4
.L_68:
        /*0090*/ 	.byte	0x04, 0x2f
        /*0092*/ 	.short	(.L_70 - .L_69)
	.align		4
.L_69:
        /*0094*/ 	.word	index@(_ZN3cub18CUB_300001_SM_10006detail10merge_sort30DeviceMergeSortBlockSortKernelINS2_10policy_hubIN6thrust24THRUST_300001_SM_1000_NS6detail15normal_iteratorINS6_10device_ptrI6float2EEEEE9Policy600ESC_PNS0_8NullTypeESC_SG_j11float2_lessSA_SF_EEvbT0_T1_T2_T3_T4_PT6_PT7_T5_NS1_7vsmem_tE)
        /*0098*/ 	.word	0x00000030


	//----- nvinfo : EIATTR_FRAME_SIZE
	.align		4
.L_70:
        /*009c*/ 	.byte	0x04, 0x11
        /*009e*/ 	.short	(.L_72 - .L_71)
	.align		4
.L_71:
        /*00a0*/ 	.word	index@(_ZN3cub18CUB_300001_SM_10006detail10merge_sort30DeviceMergeSortBlockSortKernelINS2_10policy_hubIN6thrust24THRUST_300001_SM_1000_NS6detail15normal_iteratorINS6_10device_ptrI6float2EEEEE9Policy600ESC_PNS0_8NullTypeESC_SG_j11float2_lessSA_SF_EEvbT0_T1_T2_T3_T4_PT6_PT7_T5_NS1_7vsmem_tE)
        /*00a4*/ 	.word	0x00000000


	//----- nvinfo : EIATTR_REGCOUNT
	.align		4
.L_72:
        /*00a8*/ 	.byte	0x04, 0x2f
        /*00aa*/ 	.short	(.L_74 - .L_73)
	.align		4
.L_73:
        /*00ac*/ 	.word	index@(_ZN3cub18CUB_300001_SM_10006detail10merge_sort30DeviceMergeSortPartitionKernelIN6thrust24THRUST_300001_SM_1000_NS6detail15normal_iteratorINS5_10device_ptrI6float2EEEEj11float2_lessS9_EEvbT_PT2_T0_SG_PSG_T1_SG_i)
        /*00b0*/ 	.word	0x00000013


	//----- nvinfo : EIATTR_FRAME_SIZE
	.align		4
.L_74:
        /*00b4*/ 	.byte	0x04, 0x11
        /*00b6*/ 	.short	(.L_76 - .L_75)
	.align		4
.L_75:
        /*00b8*/ 	.word	index@(_ZN3cub18CUB_300001_SM_10006detail10merge_sort30DeviceMergeSortPartitionKernelIN6thrust24THRUST_300001_SM_1000_NS6detail15normal_iteratorINS5_10device_ptrI6float2EEEEj11float2_lessS9_EEvbT_PT2_T0_SG_PSG_T1_SG_i)
        /*00bc*/ 	.word	0x00000000


	//----- nvinfo : EIATTR_REGCOUNT
	.align		4
.L_76:
        /*00c0*/ 	.byte	0x04, 0x2f
        /*00c2*/ 	.short	(.L_78 - .L_77)
	.align		4
.L_77:
        /*00c4*/ 	.word	index@(_ZN3cub18CUB_300001_SM_10006detail10merge_sort26DeviceMergeSortMergeKernelINS2_10policy_hubIN6thrust24THRUST_300001_SM_1000_NS6detail15normal_iteratorINS6_10device_ptrI6float2EEEEE9Policy600ESC_PNS0_8NullTypeESC_SG_j11float2_lessSA_SF_EEvbT2_T3_T4_PT6_PT7_T5_PSK_SK_NS1_7vsmem_tE)
        /*00c8*/ 	.word	0x00000020


	//----- nvinfo : EIATTR_FRAME_SIZE
	.align		4
.L_78:
        /*00cc*/ 	.byte	0x04, 0x11
        /*00ce*/ 	.short	(.L_80 - .L_79)
	.align		4
.L_79:
        /*00d0*/ 	.word	index@(_ZN3cub18CUB_300001_SM_10006detail10merge_sort26DeviceMergeSortMergeKernelINS2_10policy_hubIN6thrust24THRUST_300001_SM_1000_NS6detail15normal_iteratorINS6_10device_ptrI6float2EEEEE9Policy600ESC_PNS0_8NullTypeESC_SG_j11float2_lessSA_SF_EEvbT2_T3_T4_PT6_PT7_T5_PSK_SK_NS1_7vsmem_tE)
        /*00d4*/ 	.word	0x00000000


	//----- nvinfo : EIATTR_REGCOUNT
	.align		4
.L_80:
        /*00d8*/ 	.byte	0x04, 0x2f
        /*00da*/ 	.short	(.L_82 - .L_81)
	.align		4
.L_81:
        /*00dc*/ 	.word	index@(_ZN3cub18CUB_300001_SM_10006detail10merge_sort30DeviceMergeSortBlockSortKernelINS2_10policy_hubIN6thrust24THRUST_300001_SM_1000_NS6detail15normal_iteratorINS6_10device_ptrI6float2EEEEE9Policy600ESC_PNS0_8NullTypeESC_SG_m11float2_lessSA_SF_EEvbT0_T1_T2_T3_T4_PT6_PT7_T5_NS1_7vsmem_tE)
        /*00e0*/ 	.word	0x00000031


	//----- nvinfo : EIATTR_FRAME_SIZE
	.align		4
.L_82:
        /*00e4*/ 	.byte	0x04, 0x11
        /*00e6*/ 	.short	(.L_84 - .L_83)
	.align		4
.L_83:
        /*00e8*/ 	.word	index@(_ZN3cub18CUB_300001_SM_10006detail10merge_sort30DeviceMergeSortBlockSortKernelINS2_10policy_hubIN6thrust24THRUST_300001_SM_1000_NS6detail15normal_iteratorINS6_10device_ptrI6float2EEEEE9Policy600ESC_PNS0_8NullTypeESC_SG_m11float2_lessSA_SF_EEvbT0_T1_T2_T3_T4_PT6_PT7_T5_NS1_7vsmem_tE)
        /*00ec*/ 	.word	0x00000000


	//----- nvinfo : EIATTR_REGCOUNT
	.align		4
.L_84:
        /*00f0*/ 	.byte	0x04, 0x2f
        /*00f2*/ 	.short	(.L_86 - .L_85)
	.align		4
.L_85:
        /*00f4*/ 	.word	index@(_ZN3cub18CUB_300001_SM_10006detail10merge_sort30DeviceMergeSortPartitionKernelIN6thrust24THRUST_300001_SM_1000_NS6detail15normal_iteratorINS5_10device_ptrI6float2EEEEm11float2_lessS9_EEvbT_PT2_T0_SG_PSG_T1_SG_i)
        /*00f8*/ 	.word	0x00000017


	//----- nvinfo : EIATTR_FRAME_SIZE
	.align		4
.L_86:
        /*00fc*/ 	.byte	0x04, 0x11
        /*00fe*/ 	.short	(.L_88 - .L_87)
	.align		4
.L_87:
        /*0100*/ 	.word	index@(_ZN3cub18CUB_300001_SM_10006detail10merge_sort30DeviceMergeSortPartitionKernelIN6thrust24THRUST_300001_SM_1000_NS6detail15normal_iteratorINS5_10device_ptrI6float2EEEEm11float2_lessS9_EEvbT_PT2_T0_SG_PSG_T1_SG_i)
        /*0104*/ 	.word	0x00000000


	//----- nvinfo : EIATTR_REGCOUNT
	.align		4
.L_88:
        /*0108*/ 	.byte	0x04, 0x2f
        /*010a*/ 	.short	(.L_90 - .L_89)
	.align		4
.L_89:
        /*010c*/ 	.word	index@(_ZN3cub18CUB_300001_SM_10006detail10merge_sort26DeviceMergeSortMergeKernelINS2_10policy_hubIN6thrust24THRUST_300001_SM_1000_NS6detail15normal_iteratorINS6_10device_ptrI6float2EEEEE9Policy600ESC_PNS0_8NullTypeESC_SG_m11float2_lessSA_SF_EEvbT2_T3_T4_PT6_PT7_T5_PSK_SK_NS1_7vsmem_tE)
        /*0110*/ 	.word	0x00000020


	//----- nvinfo : EIATTR_FRAME_SIZE
	.align		4
.L_90:
        /*0114*/ 	.byte	0x04, 0x11
        /*0116*/ 	.short	(.L_92 - .L_91)
	.align		4
.L_91:
        /*0118*/ 	.word	index@(_ZN3cub18CUB_300001_SM_10006detail10merge_sort26DeviceMergeSortMergeKernelINS2_10policy_hubIN6thrust24THRUST_300001_SM_1000_NS6detail15normal_iteratorINS6_10device_ptrI6float2EEEEE9Policy600ESC_PNS0_8NullTypeESC_SG_m11float2_lessSA_SF_EEvbT2_T3_T4_PT6_PT7_T5_PSK_SK_NS1_7vsmem_tE)
        /*011c*/ 	.word	0x00000000


	//----- nvinfo : EIATTR_MIN_STACK_SIZE
	.align		4
.L_92:
        /*0120*/ 	.byte	0x04, 0x12
        /*0122*/ 	.short	(.L_94 - .L_93)
	.align		4
.L_93:
        /*0124*/ 	.word	index@(_ZN3cub18CUB_300001_SM_10006detail10merge_sort26DeviceMergeSortMergeKernelINS2_10policy_hubIN6thrust24THRUST_300001_SM_1000_NS6detail15normal_iteratorINS6_10device_ptrI6float2EEEEE9Policy600ESC_PNS0_8NullTypeESC_SG_m11float2_lessSA_SF_EEvbT2_T3_T4_PT6_PT7_T5_PSK_SK_NS1_7vsmem_tE)
        /*0128*/ 	.word	0x00000000


	//----- nvinfo : EIATTR_MIN_STACK_SIZE
	.align		4
.L_94:
        /*012c*/ 	.byte	0x04, 0x12
        /*012e*/ 	.short	(.L_96 - .L_95)
	.align		4
.L_95:
        /*0130*/ 	.word	index@(_ZN3cub18CUB_300001_SM_10006detail10merge_sort30DeviceMergeSortPartitionKernelIN6thrust24THRUST_300001_SM_1000_NS6detail15normal_iteratorINS5_10device_ptrI6float2EEEEm11float2_lessS9_EEvbT_PT2_T0_SG_PSG_T1_SG_i)
        /*0134*/ 	.word	0x00000000


	//----- nvinfo : EIATTR_MIN_STACK_SIZE
	.align		4
.L_96:
        /*0138*/ 	.byte	0x04, 0x12
        /*013a*/ 	.short	(.L_98 - .L_97)
	.align		4
.L_97:
        /*013c*/ 	.word	index@(_ZN3cub18CUB_300001_SM_10006detail10merge_sort30DeviceMergeSortBlockSortKernelINS2_10policy_hubIN6thrust24THRUST_300001_SM_1000_NS6detail15normal_iteratorINS6_10device_ptrI6float2EEEEE9Policy600ESC_PNS0_8NullTypeESC_SG_m11float2_lessSA_SF_EEvbT0_T1_T2_T3_T4_PT6_PT7_T5_NS1_7vsmem_tE)
        /*0140*/ 	.word	0x00000000


	//----- nvinfo : EIATTR_MIN_STACK_SIZE
	.align		4
.L_98:
        /*0144*/ 	.byte	0x04, 0x12
        /*0146*/ 	.short	(.L_100 - .L_99)
	.align		4
.L_99:
        /*0148*/ 	.word	index@(_ZN3cub18CUB_300001_SM_10006detail10merge_sort26DeviceMergeSortMergeKernelINS2_10policy_hubIN6thrust24THRUST_300001_SM_1000_NS6detail15normal_iteratorINS6_10device_ptrI6float2EEEEE9Policy600ESC_PNS0_8NullTypeESC_SG_j11float2_lessSA_SF_EEvbT2_T3_T4_PT6_PT7_T5_PSK_SK_NS1_7vsmem_tE)
        /*014c*/ 	.word	0x00000000


	//----- nvinfo : EIATTR_MIN_STACK_SIZE
	.align		4
.L_100:
        /*0150*/ 	.byte	0x04, 0x12
        /*0152*/ 	.short	(.L_102 - .L_101)
	.align		4
.L_101:
        /*0154*/ 	.word	index@(_ZN3cub18CUB_300001_SM_10006detail10merge_sort30DeviceMergeSortPartitionKernelIN6thrust24THRUST_300001_SM_1000_NS6detail15normal_iteratorINS5_10device_ptrI6float2EEEEj11float2_lessS9_EEvbT_PT2_T0_SG_PSG_T1_SG_i)
        /*0158*/ 	.word	0x00000000


	//----- nvinfo : EIATTR_MIN_STACK_SIZE
	.align		4
.L_102:
        /*015c*/ 	.byte	0x04, 0x12
        /*015e*/ 	.short	(.L_104 - .L_103)
	.align		4
.L_103:
        /*0160*/ 	.word	index@(_ZN3cub18CUB_300001_SM_10006detail10merge_sort30DeviceMergeSortBlockSortKernelINS2_10policy_hubIN6thrust24THRUST_300001_SM_1000_NS6detail15normal_iteratorINS6_10device_ptrI6float2EEEEE9Policy600ESC_PNS0_8NullTypeESC_SG_j11float2_lessSA_SF_EEvbT0_T1_T2_T3_T4_PT6_PT7_T5_NS1_7vsmem_tE)
        /*0164*/ 	.word	0x00000000


	//----- nvinfo : EIATTR_MIN_STACK_SIZE
	.align		4
.L_104:
        /*0168*/ 	.byte	0x04, 0x12
        /*016a*/ 	.short	(.L_106 - .L_105)
	.align		4
.L_105:
        /*016c*/ 	.word	index@(_ZN3cub18CUB_300001_SM_10006detail8for_each13static_kernelINS2_12policy_hub_t12policy_500_tElNS2_12op_wrapper_tIlN6thrust24THRUST_300001_SM_1000_NS6system6detail7generic6detail21binary_search_functorINS8_6detail15normal_iteratorINS8_10device_ptrI6float2EEEE11float2_lessNSC_3lbfEEENS8_12zip_iteratorIN4cuda3std3__45tupleIJSJ_NSF_INSG_IjEEEEEEEEEEEEEvT0_T1_)
        /*0170*/ 	.word	0x00000000


	//----- nvinfo : EIATTR_MIN_STACK_SIZE
	.align		4
.L_106:
        /*0174*/ 	.byte	0x04, 0x12
        /*0176*/ 	.short	(.L_108 - .L_107)
	.align		4
.L_107:
        /*0178*/ 	.word	index@(_ZN3cub18CUB_300001_SM_10006detail8for_each13static_kernelINS2_12policy_hub_t12policy_500_tEmN6thrust24THRUST_300001_SM_1000_NS8cuda_cub20__uninitialized_fill7functorINS7_10device_ptrIjEEjEEEEvT0_T1_)
        /*017c*/ 	.word	0x00000000


	//----- nvinfo : EIATTR_MIN_STACK_SIZE
	.align		4
.L_108:
        /*0180*/ 	.byte	0x04, 0x12
        /*0182*/ 	.short	(.L_110 - .L_109)
	.align		4
.L_109:
        /*0184*/ 	.word	index@(_ZN3cub18CUB_300001_SM_10006detail8for_each13static_kernelINS2_12policy_hub_t12policy_500_tEmN6thrust24THRUST_300001_SM_1000_NS8cuda_cub20__uninitialized_fill7functorINS7_10device_ptrI6float2EESC_EEEEvT0_T1_)
        /*0188*/ 	.word	0x00000000


	//----- nvinfo : EIATTR_MIN_STACK_SIZE
	.align		4
.L_110:
        /*018c*/ 	.byte	0x04, 0x12
        /*018e*/ 	.short	(.L_112 - .L_111)
	.align		4
.L_111:
        /*0190*/ 	.word	index@(_ZN3cub18CUB_300001_SM_10006detail11EmptyKernelIvEEvv)
        /*0194*/ 	.word	0x00000000


	//----- nvinfo : EIATTR_MIN_STACK_SIZE
	.align		4
.L_112:
        /*0198*/ 	.byte	0x04, 0x12
        /*019a*/ 	.short	(.L_114 - .L_113)
	.align		4
.L_113:
        /*019c*/ 	.word	index@(_ZN6thrust24THRUST_300001_SM_1000_NS8cuda_cub4core6detail13_kernel_agentINS1_8__unique11UniqueAgentINS0_6detail15normal_iteratorINS0_10device_ptrI6float2EEEESC_15float2_equal_toiPiEEJSC_SC_SD_SE_iN3cub18CUB_300001_SM_100013ScanTileStateIiLb1EEEmEEEvDpT0_)
        /*01a0*/ 	.word	0x00000000


	//----- nvinfo : EIATTR_MIN_STACK_SIZE
	.align		4
.L_114:
        /*01a4*/ 	.byte	0x04, 0x12
        /*01a6*/ 	.short	(.L_116 - .L_115)
	.align		4
.L_115:
        /*01a8*/ 	.word	index@(_ZN6thrust24THRUST_300001_SM_1000_NS8cuda_cub4core6detail13_kernel_agentINS1_8__unique9InitAgentIN3cub18CUB_300001_SM_100013ScanTileStateIiLb1EEEPiiEEJSA_mSB_EEEvDpT0_)
        /*01ac*/ 	.word	0x00000000
.L_116:


//--------------------- .nv.compat                --------------------------
	.section	.nv.compat,"",@"SHT_CUDA_COMPAT_INFO"
	.align	4
        /*0000*/ 	.byte	0x02, 0x09, 0x00, 0x00, 0x02, 0x02, 0x01, 0x00, 0x02, 0x05, 0x05, 0x00, 0x03, 0x07, 0x01, 0x01
        /*0010*/ 	.byte	0x02, 0x03, 0x00, 0x00, 0x02, 0x06, 0x01, 0x00, 0x04, 0x0b, 0x08, 0x00, 0x09, 0x00, 0x00, 0x00
        /*0020*/ 	.byte	0x00, 0x00, 0x00, 0x00


//--------------------- .nv.info._ZN3cub18CUB_300001_SM_10006detail10merge_sort26DeviceMergeSortMergeKernelINS2_10policy_hubIN6thrust24THRUST_300001_SM_1000_NS6detail15normal_iteratorINS6_10device_ptrI6float2EEEEE9Policy600ESC_PNS0_8NullTypeESC_SG_m11float2_lessSA_SF_EEvbT2_T3_T4_PT6_PT7_T5_PSK_SK_NS1_7vsmem_tE --------------------------
	.section	.nv.info._ZN3cub18CUB_300001_SM_10006detail10merge_sort26DeviceMergeSortMergeKernelINS2_10policy_hubIN6thrust24THRUST_300001_SM_1000_NS6detail15normal_iteratorINS6_10device_ptrI6float2EEEEE9Policy600ESC_PNS0_8NullTypeESC_SG_m11float2_lessSA_SF_EEvbT2_T3_T4_PT6_PT7_T5_PSK_SK_NS1_7vsmem_tE,"",@"SHT_CUDA_INFO"
	.sectionflags	@""
	.align	4


	//----- nvinfo : EIATTR_CUDA_API_VERSION
	.align		4
        /*0000*/ 	.byte	0x04, 0x37
        /*0002*/ 	.short	(.L_118 - .L_117)
.L_117:
        /*0004*/ 	.word	0x00000082


	//----- nvinfo : EIATTR_KPARAM_INFO
	.align		4
.L_118:
        /*0008*/ 	.byte	0x04, 0x17
        /*000a*/ 	.short	(.L_120 - .L_119)
.L_119:
        /*000c*/ 	.word	0x00000000
        /*0010*/ 	.short	0x0009
        /*0012*/ 	.short	0x0048
        /*0014*/ 	.byte	0x00, 0xf0, 0x21, 0x00


	//----- nvinfo : EIATTR_KPARAM_INFO
	.align		4
.L_120:
        /*0018*/ 	.byte	0x04, 0x17
        /*001a*/ 	.short	(.L_122 - .L_121)
.L_121:
        /*001c*/ 	.word	0x00000000
        /*0020*/ 	.short	0x0008
        /*0022*/ 	.short	0x0040
        /*0024*/ 	.byte	0x00, 0xf0, 0x21, 0x00


	//----- nvinfo : EIATTR_KPARAM_INFO
	.align		4
.L_122:
        /*0028*/ 	.byte	0x04, 0x17
        /*002a*/ 	.short	(.L_124 - .L_123)
.L_123:
        /*002c*/ 	.word	0x00000000
        /*0030*/ 	.short	0x0007
        /*0032*/ 	.short	0x0038
        /*0034*/ 	.byte	0x00, 0xf5, 0x21, 0x00


	//----- nvinfo : EIATTR_KPARAM_INFO
	.align		4
.L_124:
        /*0038*/ 	.byte	0x04, 0x17
        /*003a*/ 	.short	(.L_126 - .L_125)
.L_125:
        /*003c*/ 	.word	0x00000000
        /*0040*/ 	.short	0x0006
        /*0042*/ 	.short	0x0030
        /*0044*/ 	.byte	0x00, 0xf0, 0x05, 0x00


	//----- nvinfo : EIATTR_KPARAM_INFO
	.align		4
.L_126:
        /*0048*/ 	.byte	0x04, 0x17
        /*004a*/ 	.short	(.L_128 - .L_127)
.L_127:
        /*004c*/ 	.word	0x00000000
        /*0050*/ 	.short	0x0005
        /*0052*/ 	.short	0x0028
        /*0054*/ 	.byte	0x00, 0xf5, 0x21, 0x00


	//----- nvinfo : EIATTR_KPARAM_INFO
	.align		4
.L_128:
        /*0058*/ 	.byte	0x04, 0x17
        /*005a*/ 	.short	(.L_130 - .L_129)
.L_129:
        /*005c*/ 	.word	0x00000000
        /*0060*/ 	.short	0x0004
        /*0062*/ 	.short	0x0020
        /*0064*/ 	.byte	0x00, 0xf5, 0x21, 0x00


	//----- nvinfo : EIATTR_KPARAM_INFO
	.align		4
.L_130:
        /*0068*/ 	.byte	0x04, 0x17
        /*006a*/ 	.short	(.L_132 - .L_131)
.L_131:
        /*006c*/ 	.word	0x00000000
        /*0070*/ 	.short	0x0003
        /*0072*/ 	.short	0x0018
        /*0074*/ 	.byte	0x00, 0xf0, 0x21, 0x00


	//----- nvinfo : EIATTR_KPARAM_INFO
	.align		4
.L_132:
        /*0078*/ 	.byte	0x04, 0x17
        /*007a*/ 	.short	(.L_134 - .L_133)
.L_133:
        /*007c*/ 	.word	0x00000000
        /*0080*/ 	.short	0x0002
        /*0082*/ 	.short	0x0010
        /*0084*/ 	.byte	0x00, 0xf5, 0x21, 0x00


	//----- nvinfo : EIATTR_KPARAM_INFO
	.align		4
.L_134:
        /*0088*/ 	.byte	0x04, 0x17
        /*008a*/ 	.short	(.L_136 - .L_135)
.L_135:
        /*008c*/ 	.word	0x00000000
        /*0090*/ 	.short	0x0001
        /*0092*/ 	.short	0x0008
        /*0094*/ 	.byte	0x00, 0xf0, 0x21, 0x00


	//----- nvinfo : EIATTR_KPARAM_INFO
	.align		4
.L_136:
        /*0098*/ 	.byte	0x04, 0x17
        /*009a*/ 	.short	(.L_138 - .L_137)
.L_137:
        /*009c*/ 	.word	0x00000000
        /*00a0*/ 	.short	0x0000
        /*00a2*/ 	.short	0x0000
        /*00a4*/ 	.byte	0x00, 0xf0, 0x05, 0x00


	//----- nvinfo : EIATTR_SPARSE_MMA_MASK
	.align		4
.L_138:
        /*00a8*/ 	.byte	0x03, 0x50
        /*00aa*/ 	.short	0x0000


	//----- nvinfo : EIATTR_MAXREG_COUNT
	.align		4
        /*00ac*/ 	.byte	0x03, 0x1b
        /*00ae*/ 	.short	0x00ff


	//----- nvinfo : EIATTR_NUM_BARRIERS
	.align		4
        /*00b0*/ 	.byte	0x02, 0x4c
        /*00b2*/ 	.byte	0x01
	.zero		1


	//----- nvinfo : EIATTR_MERCURY_ISA_VERSION
	.align		4
        /*00b4*/ 	.byte	0x03, 0x5f
        /*00b6*/ 	.short	0x0101


	//----- nvinfo : EIATTR_COOP_GROUP_MASK_REGIDS
	.align		4
        /*00b8*/ 	.byte	0x04, 0x29
        /*00ba*/ 	.short	(.L_140 - .L_139)


	//   ....[0]....
.L_139:
        /*00bc*/ 	.word	0xffffffff


	//   ....[1]....
        /*00c0*/ 	.word	0xffffffff


	//   ....[2]....
        /*00c4*/ 	.word	0xffffffff


	//   ....[3]....
        /*00c8*/ 	.word	0xffffffff


	//----- nvinfo : EIATTR_COOP_GROUP_INSTR_OFFSETS
	.align		4
.L_140:
        /*00cc*/ 	.byte	0x04, 0x28
        /*00ce*/ 	.short	(.L_142 - .L_141)


	//   ....[0]....
.L_141:
        /*00d0*/ 	.word	0x000019d0


	//   ....[1]....
        /*00d4*/ 	.word	0x00001d90


	//   ....[2]....
        /*00d8*/ 	.word	0x00003cc0


	//   ....[3]....
        /*00dc*/ 	.word	0x000041e0


	//----- nvinfo : EIATTR_VRC_CTA_INIT_COUNT
	.align		4
.L_142:
        /*00e0*/ 	.byte	0x02, 0x4a
	.zero		1
	.zero		1


	//----- nvinfo : EIATTR_EXIT_INSTR_OFFSETS
	.align		4
        /*00e4*/ 	.byte	0x04, 0x1c
        /*00e6*/ 	.short	(.L_144 - .L_143)


	//   ....[0]....
.L_143:
        /*00e8*/ 	.word	0x00001b70


	//   ....[1]....
        /*00ec*/ 	.word	0x00001f60


	//   ....[2]....
        /*00f0*/ 	.word	0x00003f60


	//   ....[3]....
        /*00f4*/ 	.word	0x00003f80


	//   ....[4]....
        /*00f8*/ 	.word	0x000044a0


	//   ....[5]....
        /*00fc*/ 	.word	0x000044c0


	//----- nvinfo : EIATTR_MAX_THREADS
	.align		4
.L_144:
        /*0100*/ 	.byte	0x04, 0x05
        /*0102*/ 	.short	(.L_146 - .L_145)
.L_145:
        /*0104*/ 	.word	0x00000100
        /*0108*/ 	.word	0x00000001
        /*010c*/ 	.word	0x00000001


	//----- nvinfo : EIATTR_CRS_STACK_SIZE
	.align		4
.L_146:
        /*0110*/ 	.byte	0x04, 0x1e
        /*0112*/ 	.short	(.L_148 - .L_147)
.L_147:
        /*0114*/ 	.word	0x00000000


	//----- nvinfo : EIATTR_CBANK_PARAM_SIZE
	.align		4
.L_148:
        /*0118*/ 	.byte	0x03, 0x19
        /*011a*/ 	.short	0x0050


	//----- nvinfo : EIATTR_PARAM_CBANK
	.align		4
        /*011c*/ 	.byte	0x04, 0x0a
        /*011e*/ 	.short	(.L_150 - .L_149)
	.align		4
.L_149:
        /*0120*/ 	.word	index@(.nv.constant0._ZN3cub18CUB_300001_SM_10006detail10merge_sort26DeviceMergeSortMergeKernelINS2_10policy_hubIN6thrust24THRUST_300001_SM_1000_NS6detail15normal_iteratorINS6_10device_ptrI6float2EEEEE9Policy600ESC_PNS0_8NullTypeESC_SG_m11float2_lessSA_SF_EEvbT2_T3_T4_PT6_PT7_T5_PSK_SK_NS1_7vsmem_tE)
        /*0124*/ 	.short	0x0380
        /*0126*/ 	.short	0x0050


	//----- nvinfo : EIATTR_SW_WAR
	.align		4
.L_150:
        /*0128*/ 	.byte	0x04, 0x36
        /*012a*/ 	.short	(.L_152 - .L_151)
.L_151:
        /*012c*/ 	.word	0x00000008
.L_152:


//--------------------- .nv.info._ZN3cub18CUB_300001_SM_10006detail10merge_sort30DeviceMergeSortPartitionKernelIN6thrust24THRUST_300001_SM_1000_NS6detail15normal_iteratorINS5_10device_ptrI6float2EEEEm11float2_lessS9_EEvbT_PT2_T0_SG_PSG_T1_SG_i --------------------------
	.section	.nv.info._ZN3cub18CUB_300001_SM_10006detail10merge_sort30DeviceMergeSortPartitionKernelIN6thrust24THRUST_300001_SM_1000_NS6detail15normal_iteratorINS5_10device_ptrI6float2EEEEm11float2_lessS9_EEvbT_PT2_T0_SG_PSG_T1_SG_i,"",@"SHT_CUDA_INFO"
	.sectionflags	@""
	.align	4


	//----- nvinfo : EIATTR_CUDA_API_VERSION
	.align		4
        /*0000*/ 	.byte	0x04, 0x37
        /*0002*/ 	.short	(.L_154 - .L_153)
.L_153:
        /*0004*/ 	.word	0x00000082


	//----- nvinfo : EIATTR_KPARAM_INFO
	.align		4
.L_154:
        /*0008*/ 	.byte	0x04, 0x17
        /*000a*/ 	.short	(.L_156 - .L_155)
.L_155:
        /*000c*/ 	.word	0x00000000
        /*0010*/ 	.short	0x0008
        /*0012*/ 	.short	0x0040
        /*0014*/ 	.byte	0x00, 0xf0, 0x11, 0x00


	//----- nvinfo : EIATTR_KPARAM_INFO
	.align		4
.L_156:
        /*0018*/ 	.byte	0x04, 0x17
        /*001a*/ 	.short	(.L_158 - .L_157)
.L_157:
        /*001c*/ 	.word	0x00000000
        /*0020*/ 	.short	0x0007
        /*0022*/ 	.short	0x0038
        /*0024*/ 	.byte	0x00, 0xf0, 0x21, 0x00


	//----- nvinfo : EIATTR_KPARAM_INFO
	.align		4
.L_158:
        /*0028*/ 	.byte	0x04, 0x17
        /*002a*/ 	.short	(.L_160 - .L_159)
.L_159:
        /*002c*/ 	.word	0x00000000
        /*0030*/ 	.short	0x0006
        /*0032*/ 	.short	0x0030
        /*0034*/ 	.byte	0x00, 0xf0, 0x05, 0x00


	//----- nvinfo : EIATTR_KPARAM_INFO
	.align		4
.L_160:
        /*0038*/ 	.byte	0x04, 0x17
        /*003a*/ 	.short	(.L_162 - .L_161)
.L_161:
        /*003c*/ 	.word	0x00000000
        /*0040*/ 	.short	0x0005
        /*0042*/ 	.short	0x0028
        /*0044*/ 	.byte	0x00, 0xf5, 0x21, 0x00


	//----- nvinfo : EIATTR_KPARAM_INFO
	.align		4
.L_162:
        /*0048*/ 	.byte	0x04, 0x17
        /*004a*/ 	.short	(.L_164 - .L_163)
.L_163:
        /*004c*/ 	.word	0x00000000
        /*0050*/ 	.short	0x0004
        /*0052*/ 	.short	0x0020
        /*0054*/ 	.byte	0x00, 0xf0, 0x21, 0x00


	//----- nvinfo : EIATTR_KPARAM_INFO
	.align		4
.L_164:
        /*0058*/ 	.byte	0x04, 0x17
        /*005a*/ 	.short	(.L_166 - .L_165)
.L_165:
        /*005c*/ 	.word	0x00000000
        /*0060*/ 	.short	0x0003
        /*0062*/ 	.short	0x0018
        /*0064*/ 	.byte	0x00, 0xf0, 0x21, 0x00


	//----- nvinfo : EIATTR_KPARAM_INFO
	.align		4
.L_166:
        /*0068*/ 	.byte	0x04, 0x17
        /*006a*/ 	.short	(.L_168 - .L_167)
.L_167:
        /*006c*/ 	.word	0x00000000
        /*0070*/ 	.short	0x0002
        /*0072*/ 	.short	0x0010
        /*0074*/ 	.byte	0x00, 0xf5, 0x21, 0x00


	//----- nvinfo : EIATTR_KPARAM_INFO
	.align		4
.L_168:
        /*0078*/ 	.byte	0x04, 0x17
        /*007a*/ 	.short	(.L_170 - .L_169)
.L_169:
        /*007c*/ 	.word	0x00000000
        /*0080*/ 	.short	0x0001
        /*0082*/ 	.short	0x0008
        /*0084*/ 	.byte	0x00, 0xf0, 0x21, 0x00


	//----- nvinfo : EIATTR_KPARAM_INFO
	.align		4
.L_170:
        /*0088*/ 	.byte	0x04, 0x17
        /*008a*/ 	.short	(.L_172 - .L_171)
.L_171:
        /*008c*/ 	.word	0x00000000
        /*0090*/ 	.short	0x0000
        /*0092*/ 	.short	0x0000
        /*0094*/ 	.byte	0x00, 0xf0, 0x05, 0x00


	//----- nvinfo : EIATTR_SPARSE_MMA_MASK
	.align		4
.L_172:
        /*0098*/ 	.byte	0x03, 0x50
        /*009a*/ 	.short	0x0000


	//----- nvinfo : EIATTR_MAXREG_COUNT
	.align		4
        /*009c*/ 	.byte	0x03, 0x1b
        /*009e*/ 	.short	0x00ff


	//----- nvinfo : EIATTR_MERCURY_ISA_VERSION
	.align		4
        /*00a0*/ 	.byte	0x03, 0x5f
        /*00a2*/ 	.short	0x0101


	//----- nvinfo : EIATTR_VRC_CTA_INIT_COUNT
	.align		4
        /*00a4*/ 	.byte	0x02, 0x4a
	.zero		1
	.zero		1


	//----- nvinfo : EIATTR_EXIT_INSTR_OFFSETS
	.align		4
        /*00a8*/ 	.byte	0x04, 0x1c
        /*00aa*/ 	.short	(.L_174 - .L_173)


	//   ....[0]....
.L_173:
        /*00ac*/ 	.word	0x00000080


	//   ....[1]....
        /*00b0*/ 	.word	0x000003d0


	//   ....[2]....
        /*00b4*/ 	.word	0x00000c30


	//----- nvinfo : EIATTR_CRS_STACK_SIZE
	.align		4
.L_174:
        /*00b8*/ 	.byte	0x04, 0x1e
        /*00ba*/ 	.short	(.L_176 - .L_175)
.L_175:
        /*00bc*/ 	.word	0x00000000


	//----- nvinfo : EIATTR_CBANK_PARAM_SIZE
	.align		4
.L_176:
        /*00c0*/ 	.byte	0x03, 0x19
        /*00c2*/ 	.short	0x0044


	//----- nvinfo : EIATTR_PARAM_CBANK
	.align		4
        /*00c4*/ 	.byte	0x04, 0x0a
        /*00c6*/ 	.short	(.L_178 - .L_177)
	.align		4
.L_177:
        /*00c8*/ 	.word	index@(.nv.constant0._ZN3cub18CUB_300001_SM_10006detail10merge_sort30DeviceMergeSortPartitionKernelIN6thrust24THRUST_300001_SM_1000_NS6detail15normal_iteratorINS5_10device_ptrI6float2EEEEm11float2_lessS9_EEvbT_PT2_T0_SG_PSG_T1_SG_i)
        /*00cc*/ 	.short	0x0380
        /*00ce*/ 	.short	0x0044


	//----- nvinfo : EIATTR_SW_WAR
	.align		4
.L_178:
        /*00d0*/ 	.byte	0x04, 0x36
        /*00d2*/ 	.short	(.L_180 - .L_179)
.L_179:
        /*00d4*/ 	.word	0x00000008
.L_180:


//--------------------- .nv.info._ZN3cub18CUB_300001_SM_10006detail10merge_sort30DeviceMergeSortBlockSortKernelINS2_10policy_hubIN6thrust24THRUST_300001_SM_1000_NS6detail15normal_iteratorINS6_10device_ptrI6float2EEEEE9Policy600ESC_PNS0_8NullTypeESC_SG_m11float2_lessSA_SF_EEvbT0_T1_T2_T3_T4_PT6_PT7_T5_NS1_7vsmem_tE --------------------------
	.section	.nv.info._ZN3cub18CUB_300001_SM_10006detail10merge_sort30DeviceMergeSortBlockSortKernelINS2_10policy_hubIN6thrust24THRUST_300001_SM_1000_NS6detail15normal_iteratorINS6_10device_ptrI6float2EEEEE9Policy600ESC_PNS0_8NullTypeESC_SG_m11float2_lessSA_SF_EEvbT0_T1_T2_T3_T4_PT6_PT7_T5_NS1_7vsmem_tE,"",@"SHT_CUDA_INFO"
	.sectionflags	@""
	.align	4


	//----- nvinfo : EIATTR_CUDA_API_VERSION
	.align		4
        /*0000*/ 	.byte	0x04, 0x37
        /*0002*/ 	.short	(.L_182 - .L_181)
.L_181:
        /*0004*/ 	.word	0x00000082


	//----- nvinfo : EIATTR_KPARAM_INFO
	.align		4
.L_182:
        /*0008*/ 	.byte	0x04, 0x17
        /*000a*/ 	.short	(.L_184 - .L_183)
.L_183:
        /*000c*/ 	.word	0x00000000
        /*0010*/ 	.short	0x0009
        /*0012*/ 	.short	0x0048
        /*0014*/ 	.byte	0x00, 0xf0, 0x21, 0x00


	//----- nvinfo : EIATTR_KPARAM_INFO
	.align		4
.L_184:
        /*0018*/ 	.byte	0x04, 0x17
        /*001a*/ 	.short	(.L_186 - .L_185)
.L_185:
        /*001c*/ 	.word	0x00000000
        /*0020*/ 	.short	0x0008
        /*0022*/ 	.short	0x0040
        /*0024*/ 	.byte	0x00, 0xf0, 0x05, 0x00


	//----- nvinfo : EIATTR_KPARAM_INFO
	.align		4
.L_186:
        /*0028*/ 	.byte	0x04, 0x17
        /*002a*/ 	.short	(.L_188 - .L_187)
.L_187:
        /*002c*/ 	.word	0x00000000
        /*0030*/ 	.short	0x0007
        /*0032*/ 	.short	0x0038
        /*0034*/ 	.byte	0x00, 0xf5, 0x21, 0x00


	//----- nvinfo : EIATTR_KPARAM_INFO
	.align		4
.L_188:
        /*0038*/ 	.byte	0x04, 0x17
        /*003a*/ 	.short	(.L_190 - .L_189)
.L_189:
        /*003c*/ 	.word	0x00000000
        /*0040*/ 	.short	0x0006
        /*0042*/ 	.short	0x0030
        /*0044*/ 	.byte	0x00, 0xf5, 0x21, 0x00


	//----- nvinfo : EIATTR_KPARAM_INFO
	.align		4
.L_190:
        /*0048*/ 	.byte	0x04, 0x17
        /*004a*/ 	.short	(.L_192 - .L_191)
.L_191:
        /*004c*/ 	.word	0x00000000
        /*0050*/ 	.short	0x0005
        /*0052*/ 	.short	0x0028
        /*0054*/ 	.byte	0x00, 0xf0, 0x21, 0x00


	//----- nvinfo : EIATTR_KPARAM_INFO
	.align		4
.L_192:
        /*0058*/ 	.byte	0x04, 0x17
        /*005a*/ 	.short	(.L_194 - .L_193)
.L_193:
        /*005c*/ 	.word	0x00000000
        /*0060*/ 	.short	0x0004
        /*0062*/ 	.short	0x0020
        /*0064*/ 	.byte	0x00, 0xf5, 0x21, 0x00


	//----- nvinfo : EIATTR_KPARAM_INFO
	.align		4
.L_194:
        /*0068*/ 	.byte	0x04, 0x17
        /*006a*/ 	.short	(.L_196 - .L_195)
.L_195:
        /*006c*/ 	.word	0x00000000
        /*0070*/ 	.short	0x0003
        /*0072*/ 	.short	0x0018
        /*0074*/ 	.byte	0x00, 0xf0, 0x21, 0x00


	//----- nvinfo : EIATTR_KPARAM_INFO
	.align		4
.L_196:
        /*0078*/ 	.byte	0x04, 0x17
        /*007a*/ 	.short	(.L_198 - .L_197)
.L_197:
        /*007c*/ 	.word	0x00000000
        /*0080*/ 	.short	0x0002
        /*0082*/ 	.short	0x0010
        /*0084*/ 	.byte	0x00, 0xf5, 0x21, 0x00


	//----- nvinfo : EIATTR_KPARAM_INFO
	.align		4
.L_198:
        /*0088*/ 	.byte	0x04, 0x17
        /*008a*/ 	.short	(.L_200 - .L_199)
.L_199:
        /*008c*/ 	.word	0x00000000
        /*0090*/ 	.short	0x0001
        /*0092*/ 	.short	0x0008
        /*0094*/ 	.byte	0x00, 0xf0, 0x21, 0x00


	//----- nvinfo : EIATTR_KPARAM_INFO
	.align		4
.L_200:
        /*0098*/ 	.byte	0x04, 0x17
        /*009a*/ 	.short	(.L_202 - .L_201)
.L_201:
        /*009c*/ 	.word	0x00000000
        /*00a0*/ 	.short	0x0000
        /*00a2*/ 	.short	0x0000
        /*00a4*/ 	.byte	0x00, 0xf0, 0x05, 0x00


	//----- nvinfo : EIATTR_SPARSE_MMA_MASK
	.align		4
.L_202:
        /*00a8*/ 	.byte	0x03, 0x50
        /*00aa*/ 	.short	0x0000


	//----- nvinfo : EIATTR_MAXREG_COUNT
	.align		4
        /*00ac*/ 	.byte	0x03, 0x1b
        /*00ae*/ 	.short	0x00ff


	//----- nvinfo : EIATTR_NUM_BARRIERS
	.align		4
        /*00b0*/ 	.byte	0x02, 0x4c
        /*00b2*/ 	.byte	0x01
	.zero		1


	//----- nvinfo : EIATTR_MERCURY_ISA_VERSION
	.align		4
        /*00b4*/ 	.byte	0x03, 0x5f
        /*00b6*/ 	.short	0x0101


	//----- nvinfo : EIATTR_COOP_GROUP_MASK_REGIDS
	.align		4
        /*00b8*/ 	.byte	0x04, 0x29
        /*00ba*/ 	.short	(.L_204 - .L_203)


	//   ....[0]....
.L_203:
        /*00bc*/ 	.word	0xffffffff


	//   ....[1]....
        /*00c0*/ 	.word	0xffffffff


	//   ....[2]....
        /*00c4*/ 	.word	0xffffffff


	//   ....[3]....
        /*00c8*/ 	.word	0xffffffff


	//   ....[4]....
        /*00cc*/ 	.word	0xffffffff


	//   ....[5]....
        /*00d0*/ 	.word	0xffffffff


	//----- nvinfo : EIATTR_COOP_GROUP_INSTR_OFFSETS
	.align		4
.L_204:
        /*00d4*/ 	.byte	0x04, 0x28
        /*00d6*/ 	.short	(.L_206 - .L_205)


	//   ....[0]....
.L_205:
        /*00d8*/ 	.word	0x00000540


	//   ....[1]....
        /*00dc*/ 	.word	0x00002c60


	//   ....[2]....
        /*00e0*/ 	.word	0x00002e80


	//   ....[3]....
        /*00e4*/ 	.word	0x000036a0


	//   ....[4]....
        /*00e8*/ 	.word	0x000064c0


	//   ....[5]....
        /*00ec*/ 	.word	0x00006840


	//----- nvinfo : EIATTR_VRC_CTA_INIT_COUNT
	.align		4
.L_206:
        /*00f0*/ 	.byte	0x02, 0x4a
	.zero		1
	.zero		1


	//----- nvinfo : EIATTR_EXIT_INSTR_OFFSETS
	.align		4
        /*00f4*/ 	.byte	0x04, 0x1c
        /*00f6*/ 	.short	(.L_208 - .L_207)


	//   ....[0]....
.L_207:
        /*00f8*/ 	.word	0x00002de0


	//   ....[1]....
        /*00fc*/ 	.word	0x00002fb0


	//   ....[2]....
        /*0100*/ 	.word	0x00006750


	//   ....[3]....
        /*0104*/ 	.word	0x00006770


	//   ....[4]....
        /*0108*/ 	.word	0x00006a80


	//   ....[5]....
        /*010c*/ 	.word	0x00006aa0


	//----- nvinfo : EIATTR_MAX_THREADS
	.align		4
.L_208:
        /*0110*/ 	.byte	0x04, 0x05
        /*0112*/ 	.short	(.L_210 - .L_209)
.L_209:
        /*0114*/ 	.word	0x00000100
        /*0118*/ 	.word	0x00000001
        /*011c*/ 	.word	0x00000001


	//----- nvinfo : EIATTR_CRS_STACK_SIZE
	.align		4
.L_210:
        /*0120*/ 	.byte	0x04, 0x1e
        /*0122*/ 	.short	(.L_212 - .L_211)
.L_211:
        /*0124*/ 	.word	0x00000000


	//----- nvinfo : EIATTR_CBANK_PARAM_SIZE
	.align		4
.L_212:
        /*0128*/ 	.byte	0x03, 0x19
        /*012a*/ 	.short	0x0050


	//----- nvinfo : EIATTR_PARAM_CBANK
	.align		4
        /*012c*/ 	.byte	0x04, 0x0a
        /*012e*/ 	.short	(.L_214 - .L_213)
	.align		4
.L_213:
        /*0130*/ 	.word	index@(.nv.constant0._ZN3cub18CUB_300001_SM_10006detail10merge_sort30DeviceMergeSortBlockSortKernelINS2_10policy_hubIN6thrust24THRUST_300001_SM_1000_NS6detail15normal_iteratorINS6_10device_ptrI6float2EEEEE9Policy600ESC_PNS0_8NullTypeESC_SG_m11float2_lessSA_SF_EEvbT0_T1_T2_T3_T4_PT6_PT7_T5_NS1_7vsmem_tE)
        /*0134*/ 	.short	0x0380
        /*0136*/ 	.short	0x0050


	//----- nvinfo : EIATTR_SW_WAR
	.align		4
.L_214:
        /*0138*/ 	.byte	0x04, 0x36
        /*013a*/ 	.short	(.L_216 - .L_215)
.L_215:
        /*013c*/ 	.word	0x00000008
.L_216:


//--------------------- .nv.info._ZN3cub18CUB_300001_SM_10006detail10merge_sort26DeviceMergeSortMergeKernelINS2_10policy_hubIN6thrust24THRUST_300001_SM_1000_NS6detail15normal_iteratorINS6_10device_ptrI6float2EEEEE9Policy600ESC_PNS0_8NullTypeESC_SG_j11float2_lessSA_SF_EEvbT2_T3_T4_PT6_PT7_T5_PSK_SK_NS1_7vsmem_tE --------------------------
	.section	.nv.info._ZN3cub18CUB_300001_SM_10006detail10merge_sort26DeviceMergeSortMergeKernelINS2_10policy_hubIN6thrust24THRUST_300001_SM_1000_NS6detail15normal_iteratorINS6_10device_ptrI6float2EEEEE9Policy600ESC_PNS0_8NullTypeESC_SG_j11float2_lessSA_SF_EEvbT2_T3_T4_PT6_PT7_T5_PSK_SK_NS1_7vsmem_tE,"",@"SHT_CUDA_INFO"
	.sectionflags	@""
	.align	4


	//----- nvinfo : EIATTR_CUDA_API_VERSION
	.align		4
        /*0000*/ 	.byte	0x04, 0x37
        /*0002*/ 	.short	(.L_218 - .L_217)
.L_217:
        /*0004*/ 	.word	0x00000082


	//----- nvinfo : EIATTR_KPARAM_INFO
	.align		4
.L_218:
        /*0008*/ 	.byte	0x04, 0x17
        /*000a*/ 	.short	(.L_220 - .L_219)
.L_219:
        /*000c*/ 	.word	0x00000000
        /*0010*/ 	.short	0x0009
        /*0012*/ 	.short	0x0048
        /*0014*/ 	.byte	0x00, 0xf0, 0x21, 0x00


	//----- nvinfo : EIATTR_KPARAM_INFO
	.align		4
.L_220:
        /*0018*/ 	.byte	0x04, 0x17
        /*001a*/ 	.short	(.L_222 - .L_221)
.L_221:
        /*001c*/ 	.word	0x00000000
        /*0020*/ 	.short	0x0008
        /*0022*/ 	.short	0x0040
        /*0024*/ 	.byte	0x00, 0xf0, 0x11, 0x00


	//----- nvinfo : EIATTR_KPARAM_INFO
	.align		4
.L_222:
        /*0028*/ 	.byte	0x04, 0x17
        /*002a*/ 	.short	(.L_224 - .L_223)
.L_223:
        /*002c*/ 	.word	0x00000000
        /*0030*/ 	.short	0x0007
        /*0032*/ 	.short	0x0038
        /*0034*/ 	.byte	0x00, 0xf5, 0x21, 0x00


	//----- nvinfo : EIATTR_KPARAM_INFO
	.align		4
.L_224:
        /*0038*/ 	.byte	0x04, 0x17
        /*003a*/ 	.short	(.L_226 - .L_225)
.L_225:
        /*003c*/ 	.word	0x00000000
        /*0040*/ 	.short	0x0006
        /*0042*/ 	.short	0x0030
        /*0044*/ 	.byte	0x00, 0xf0, 0x05, 0x00


	//----- nvinfo : EIATTR_KPARAM_INFO
	.align		4
.L_226:
        /*0048*/ 	.byte	0x04, 0x17
        /*004a*/ 	.short	(.L_228 - .L_227)
.L_227:
        /*004c*/ 	.word	0x00000000
        /*0050*/ 	.short	0x0005
        /*0052*/ 	.short	0x0028
        /*0054*/ 	.byte	0x00, 0xf5, 0x21, 0x00


	//----- nvinfo : EIATTR_KPARAM_INFO
	.align		4
.L_228:
        /*0058*/ 	.byte	0x04, 0x17
        /*005a*/ 	.short	(.L_230 - .L_229)
.L_229:
        /*005c*/ 	.word	0x00000000
        /*0060*/ 	.short	0x0004
        /*0062*/ 	.short	0x0020
        /*0064*/ 	.byte	0x00, 0xf5, 0x21, 0x00


	//----- nvinfo : EIATTR_KPARAM_INFO
	.align		4
.L_230:
        /*0068*/ 	.byte	0x04, 0x17
        /*006a*/ 	.short	(.L_232 - .L_231)
.L_231:
        /*006c*/ 	.word	0x00000000
        /*0070*/ 	.short	0x0003
        /*0072*/ 	.short	0x0018
        /*0074*/ 	.byte	0x00, 0xf0, 0x11, 0x00


	//----- nvinfo : EIATTR_KPARAM_INFO
	.align		4
.L_232:
        /*0078*/ 	.byte	0x04, 0x17
        /*007a*/ 	.short	(.L_234 - .L_233)
.L_233:
        /*007c*/ 	.word	0x00000000
        /*0080*/ 	.short	0x0002
        /*0082*/ 	.short	0x0010
        /*0084*/ 	.byte	0x00, 0xf5, 0x21, 0x00


	//----- nvinfo : EIATTR_KPARAM_INFO
	.align		4
.L_234:
        /*0088*/ 	.byte	0x04, 0x17
        /*008a*/ 	.short	(.L_236 - .L_235)
.L_235:
        /*008c*/ 	.word	0x00000000
        /*0090*/ 	.short	0x0001
        /*0092*/ 	.short	0x0008
        /*0094*/ 	.byte	0x00, 0xf0, 0x21, 0x00


	//----- nvinfo : EIATTR_KPARAM_INFO
	.align		4
.L_236:
        /*0098*/ 	.byte	0x04, 0x17
        /*009a*/ 	.short	(.L_238 - .L_237)
.L_237:
        /*009c*/ 	.word	0x00000000
        /*00a0*/ 	.short	0x0000
        /*00a2*/ 	.short	0x0000
        /*00a4*/ 	.byte	0x00, 0xf0, 0x05, 0x00


	//----- nvinfo : EIATTR_SPARSE_MMA_MASK
	.align		4
.L_238:
        /*00a8*/ 	.byte	0x03, 0x50
        /*00aa*/ 	.short	0x0000


	//----- nvinfo : EIATTR_MAXREG_COUNT
	.align		4
        /*00ac*/ 	.byte	0x03, 0x1b
        /*00ae*/ 	.short	0x00ff


	//----- nvinfo : EIATTR_NUM_BARRIERS
	.align		4
        /*00b0*/ 	.byte	0x02, 0x4c
        /*00b2*/ 	.byte	0x01
	.zero		1


	//----- nvinfo : EIATTR_MERCURY_ISA_VERSION
	.align		4
        /*00b4*/ 	.byte	0x03, 0x5f
        /*00b6*/ 	.short	0x0101


	//----- nvinfo : EIATTR_COOP_GROUP_MASK_REGIDS
	.align		4
        /*00b8*/ 	.byte	0x04, 0x29
        /*00ba*/ 	.short	(.L_240 - .L_239)


	//   ....[0]....
.L_239:
        /*00bc*/ 	.word	0xffffffff


	//   ....[1]....
        /*00c0*/ 	.word	0xffffffff


	//   ....[2]....
        /*00c4*/ 	.word	0xffffffff


	//   ....[3]....
        /*00c8*/ 	.word	0xffffffff


	//----- nvinfo : EIATTR_COOP_GROUP_INSTR_OFFSETS
	.align		4
.L_240:
        /*00cc*/ 	.byte	0x04, 0x28
        /*00ce*/ 	.short	(.L_242 - .L_241)


	//   ....[0]....
.L_241:
        /*00d0*/ 	.word	0x00001870


	//   ....[1]....
        /*00d4*/ 	.word	0x00001be0


	//   ....[2]....
        /*00d8*/ 	.word	0x00003950


	//   ....[3]....
        /*00dc*/ 	.word	0x00003e70


	//----- nvinfo : EIATTR_VRC_CTA_INIT_COUNT
	.align		4
.L_242:
        /*00e0*/ 	.byte	0x02, 0x4a
	.zero		1
	.zero		1


	//----- nvinfo : EIATTR_EXIT_INSTR_OFFSETS
	.align		4
        /*00e4*/ 	.byte	0x04, 0x1c
        /*00e6*/ 	.short	(.L_244 - .L_243)


	//   ....[0]....
.L_243:
        /*00e8*/ 	.word	0x000019c0


	//   ....[1]....
        /*00ec*/ 	.word	0x00001da0


	//   ....[2]....
        /*00f0*/ 	.word	0x00003be0


	//   ....[3]....
        /*00f4*/ 	.word	0x00003c00


	//   ....[4]....
        /*00f8*/ 	.word	0x00004110


	//   ....[5]....
        /*00fc*/ 	.word	0x00004130


	//----- nvinfo : EIATTR_MAX_THREADS
	.align		4
.L_244:
        /*0100*/ 	.byte	0x04, 0x05
        /*0102*/ 	.short	(.L_246 - .L_245)
.L_245:
        /*0104*/ 	.word	0x00000100
        /*0108*/ 	.word	0x00000001
        /*010c*/ 	.word	0x00000001


	//----- nvinfo : EIATTR_CRS_STACK_SIZE
	.align		4
.L_246:
        /*0110*/ 	.byte	0x04, 0x1e
        /*0112*/ 	.short	(.L_248 - .L_247)
.L_247:
        /*0114*/ 	.word	0x00000000


	//----- nvinfo : EIATTR_CBANK_PARAM_SIZE
	.align		4
.L_248:
        /*0118*/ 	.byte	0x03, 0x19
        /*011a*/ 	.short	0x0050


	//----- nvinfo : EIATTR_PARAM_CBANK
	.align		4
        /*011c*/ 	.byte	0x04, 0x0a
        /*011e*/ 	.short	(.L_250 - .L_249)
	.align		4
.L_249:
        /*0120*/ 	.word	index@(.nv.constant0._ZN3cub18CUB_300001_SM_10006detail10merge_sort26DeviceMergeSortMergeKernelINS2_10policy_hubIN6thrust24THRUST_300001_SM_1000_NS6detail15normal_iteratorINS6_10device_ptrI6float2EEEEE9Policy600ESC_PNS0_8NullTypeESC_SG_j11float2_lessSA_SF_EEvbT2_T3_T4_PT6_PT7_T5_PSK_SK_NS1_7vsmem_tE)
        /*0124*/ 	.short	0x0380
        /*0126*/ 	.short	0x0050


	//----- nvinfo : EIATTR_SW_WAR
	.align		4
.L_250:
        /*0128*/ 	.byte	0x04, 0x36
        /*012a*/ 	.short	(.L_252 - .L_251)
.L_251:
        /*012c*/ 	.word	0x00000008
.L_252:


//--------------------- .nv.info._ZN3cub18CUB_300001_SM_10006detail10merge_sort30DeviceMergeSortPartitionKernelIN6thrust24THRUST_300001_SM_1000_NS6detail15normal_iteratorINS5_10device_ptrI6float2EEEEj11float2_lessS9_EEvbT_PT2_T0_SG_PSG_T1_SG_i --------------------------
	.section	.nv.info._ZN3cub18CUB_300001_SM_10006detail10merge_sort30DeviceMergeSortPartitionKernelIN6thrust24THRUST_300001_SM_1000_NS6detail15normal_iteratorINS5_10device_ptrI6float2EEEEj11float2_lessS9_EEvbT_PT2_T0_SG_PSG_T1_SG_i,"",@"SHT_CUDA_INFO"
	.sectionflags	@""
	.align	4


	//----- nvinfo : EIATTR_CUDA_API_VERSION
	.align		4
        /*0000*/ 	.byte	0x04, 0x37
        /*0002*/ 	.short	(.L_254 - .L_253)
.L_253:
        /*0004*/ 	.word	0x00000082


	//----- nvinfo : EIATTR_KPARAM_INFO
	.align		4
.L_254:
        /*0008*/ 	.byte	0x04, 0x17
        /*000a*/ 	.short	(.L_256 - .L_255)
.L_255:
        /*000c*/ 	.word	0x00000000
        /*0010*/ 	.short	0x0008
        /*0012*/ 	.short	0x0030
        /*0014*/ 	.byte	0x00, 0xf0, 0x11, 0x00


	//----- nvinfo : EIATTR_KPARAM_INFO
	.align		4
.L_256:
        /*0018*/ 	.byte	0x04, 0x17
        /*001a*/ 	.short	(.L_258 - .L_257)
.L_257:
        /*001c*/ 	.word	0x00000000
        /*0020*/ 	.short	0x0007
        /*0022*/ 	.short	0x002c
        /*0024*/ 	.byte	0x00, 0xf0, 0x11, 0x00


	//----- nvinfo : EIATTR_KPARAM_INFO
	.align		4
.L_258:
        /*0028*/ 	.byte	0x04, 0x17
        /*002a*/ 	.short	(.L_260 - .L_259)
.L_259:
        /*002c*/ 	.word	0x00000000
        /*0030*/ 	.short	0x0006
        /*0032*/ 	.short	0x0028
        /*0034*/ 	.byte	0x00, 0xf0, 0x05, 0x00


	//----- nvinfo : EIATTR_KPARAM_INFO
	.align		4
.L_260:
        /*0038*/ 	.byte	0x04, 0x17
        /*003a*/ 	.short	(.L_262 - .L_261)
.L_261:
        /*003c*/ 	.word	0x00000000
        /*0040*/ 	.short	0x0005
        /*0042*/ 	.short	0x0020
        /*0044*/ 	.byte	0x00, 0xf5, 0x21, 0x00


	//----- nvinfo : EIATTR_KPARAM_INFO
	.align		4
.L_262:
        /*0048*/ 	.byte	0x04, 0x17
        /*004a*/ 	.short	(.L_264 - .L_263)
.L_263:
        /*004c*/ 	.word	0x00000000
        /*0050*/ 	.short	0x0004
        /*0052*/ 	.short	0x001c
        /*0054*/ 	.byte	0x00, 0xf0, 0x11, 0x00


	//----- nvinfo : EIATTR_KPARAM_INFO
	.align		4
.L_264:
        /*0058*/ 	.byte	0x04, 0x17
        /*005a*/ 	.short	(.L_266 - .L_265)
.L_265:
        /*005c*/ 	.word	0x00000000
        /*0060*/ 	.short	0x0003
        /*0062*/ 	.short	0x0018
        /*0064*/ 	.byte	0x00, 0xf0, 0x11, 0x00


	//----- nvinfo : EIATTR_KPARAM_INFO
	.align		4
.L_266:
        /*0068*/ 	.byte	0x04, 0x17
        /*006a*/ 	.short	(.L_268 - .L_267)
.L_267:
        /*006c*/ 	.word	0x00000000
        /*0070*/ 	.short	0x0002
        /*0072*/ 	.short	0x0010
        /*0074*/ 	.byte	0x00, 0xf5, 0x21, 0x00


	//----- nvinfo : EIATTR_KPARAM_INFO
	.align		4
.L_268:
        /*0078*/ 	.byte	0x04, 0x17
        /*007a*/ 	.short	(.L_270 - .L_269)
.L_269:
        /*007c*/ 	.word	0x00000000
        /*0080*/ 	.short	0x0001
        /*0082*/ 	.short	0x0008
        /*0084*/ 	.byte	0x00, 0xf0, 0x21, 0x00


	//----- nvinfo : EIATTR_KPARAM_INFO
	.align		4
.L_270:
        /*0088*/ 	.byte	0x04, 0x17
        /*008a*/ 	.short	(.L_272 - .L_271)
.L_271:
        /*008c*/ 	.word	0x00000000
        /*0090*/ 	.short	0x0000
        /*0092*/ 	.short	0x0000
        /*0094*/ 	.byte	0x00, 0xf0, 0x05, 0x00


	//----- nvinfo : EIATTR_SPARSE_MMA_MASK
	.align		4
.L_272:
        /*0098*/ 	.byte	0x03, 0x50
        /*009a*/ 	.short	0x0000


	//----- nvinfo : EIATTR_MAXREG_COUNT
	.align		4
        /*009c*/ 	.byte	0x03, 0x1b
        /*009e*/ 	.short	0x00ff


	//----- nvinfo : EIATTR_MERCURY_ISA_VERSION
	.align		4
        /*00a0*/ 	.byte	0x03, 0x5f
        /*00a2*/ 	.short	0x0101


	//----- nvinfo : EIATTR_VRC_CTA_INIT_COUNT
	.align		4
        /*00a4*/ 	.byte	0x02, 0x4a
	.zero		1
	.zero		1


	//----- nvinfo : EIATTR_EXIT_INSTR_OFFSETS
	.align		4
        /*00a8*/ 	.byte	0x04, 0x1c
        /*00aa*/ 	.short	(.L_274 - .L_273)


	//   ....[0]....
.L_273:
        /*00ac*/ 	.word	0x00000070


	//   ....[1]....
        /*00b0*/ 	.word	0x000001e0


	//   ....[2]....
        /*00b4*/ 	.word	0x00000750


	//----- nvinfo : EIATTR_CRS_STACK_SIZE
	.align		4
.L_274:
        /*00b8*/ 	.byte	0x04, 0x1e
        /*00ba*/ 	.short	(.L_276 - .L_275)
.L_275:
        /*00bc*/ 	.word	0x00000000


	//----- nvinfo : EIATTR_CBANK_PARAM_SIZE
	.align		4
.L_276:
        /*00c0*/ 	.byte	0x03, 0x19
        /*00c2*/ 	.short	0x0034


	//----- nvinfo : EIATTR_PARAM_CBANK
	.align		4
        /*00c4*/ 	.byte	0x04, 0x0a
        /*00c6*/ 	.short	(.L_278 - .L_277)
	.align		4
.L_277:
        /*00c8*/ 	.word	index@(.nv.constant0._ZN3cub18CUB_300001_SM_10006detail10merge_sort30DeviceMergeSortPartitionKernelIN6thrust24THRUST_300001_SM_1000_NS6detail15normal_iteratorINS5_10device_ptrI6float2EEEEj11float2_lessS9_EEvbT_PT2_T0_SG_PSG_T1_SG_i)
        /*00cc*/ 	.short	0x0380
        /*00ce*/ 	.short	0x0034


	//----- nvinfo : EIATTR_SW_WAR
	.align		4
.L_278:
        /*00d0*/ 	.byte	0x04, 0x36
        /*00d2*/ 	.short	(.L_280 - .L_279)
.L_279:
        /*00d4*/ 	.word	0x00000008
.L_280:


//--------------------- .nv.info._ZN3cub18CUB_300001_SM_10006detail10merge_sort30DeviceMergeSortBlockSortKernelINS2_10policy_hubIN6thrust24THRUST_300001_SM_1000_NS6detail15normal_iteratorINS6_10device_ptrI6float2EEEEE9Policy600ESC_PNS0_8NullTypeESC_SG_j11float2_lessSA_SF_EEvbT0_T1_T2_T3_T4_PT6_PT7_T5_NS1_7vsmem_tE --------------------------
	.section	.nv.info._ZN3cub18CUB_300001_SM_10006detail10merge_sort30DeviceMergeSortBlockSortKernelINS2_10policy_hubIN6thrust24THRUST_300001_SM_1000_NS6detail15normal_iteratorINS6_10device_ptrI6float2EEEEE9Policy600ESC_PNS0_8NullTypeESC_SG_j11float2_lessSA_SF_EEvbT0_T1_T2_T3_T4_PT6_PT7_T5_NS1_7vsmem_tE,"",@"SHT_CUDA_INFO"
	.sectionflags	@""
	.align	4


	//----- nvinfo : EIATTR_CUDA_API_VERSION
	.align		4
        /*0000*/ 	.byte	0x04, 0x37
        /*0002*/ 	.short	(.L_282 - .L_281)
.L_281:
        /*0004*/ 	.word	0x00000082


	//----- nvinfo : EIATTR_KPARAM_INFO
	.align		4
.L_282:
        /*0008*/ 	.byte	0x04, 0x17
        /*000a*/ 	.short	(.L_284 - .L_283)
.L_283:
        /*000c*/ 	.word	0x00000000
        /*0010*/ 	.short	0x0009
        /*0012*/ 	.short	0x0048
        /*0014*/ 	.byte	0x00, 0xf0, 0x21, 0x00


	//----- nvinfo : EIATTR_KPARAM_INFO
	.align		4
.L_284:
        /*0018*/ 	.byte	0x04, 0x17
        /*001a*/ 	.short	(.L_286 - .L_285)
.L_285:
        /*001c*/ 	.word	0x00000000
        /*0020*/ 	.short	0x0008
        /*0022*/ 	.short	0x0040
        /*0024*/ 	.byte	0x00, 0xf0, 0x05, 0x00


	//----- nvinfo : EIATTR_KPARAM_INFO
	.align		4
.L_286:
        /*0028*/ 	.byte	0x04, 0x17
        /*002a*/ 	.short	(.L_288 - .L_287)
.L_287:
        /*002c*/ 	.word	0x00000000
        /*0030*/ 	.short	0x0007
        /*0032*/ 	.short	0x0038
        /*0034*/ 	.byte	0x00, 0xf5, 0x21, 0x00


	//----- nvinfo : EIATTR_KPARAM_INFO
	.align		4
.L_288:
        /*0038*/ 	.byte	0x04, 0x17
        /*003a*/ 	.short	(.L_290 - .L_289)
.L_289:
        /*003c*/ 	.word	0x00000000
        /*0040*/ 	.short	0x0006
        /*0042*/ 	.short	0x0030
        /*0044*/ 	.byte	0x00, 0xf5, 0x21, 0x00


	//----- nvinfo : EIATTR_KPARAM_INFO
	.align		4
.L_290:
        /*0048*/ 	.byte	0x04, 0x17
        /*004a*/ 	.short	(.L_292 - .L_291)
.L_291:
        /*004c*/ 	.word	0x00000000
        /*0050*/ 	.short	0x0005
        /*0052*/ 	.short	0x0028
        /*0054*/ 	.byte	0x00, 0xf0, 0x11, 0x00


	//----- nvinfo : EIATTR_KPARAM_INFO
	.align		4
.L_292:
        /*0058*/ 	.byte	0x04, 0x17
        /*005a*/ 	.short	(.L_294 - .L_293)
.L_293:
        /*005c*/ 	.word	0x00000000
        /*0060*/ 	.short	0x0004
        /*0062*/ 	.short	0x0020
        /*0064*/ 	.byte	0x00, 0xf5, 0x21, 0x00


	//----- nvinfo : EIATTR_KPARAM_INFO
	.align		4
.L_294:
        /*0068*/ 	.byte	0x04, 0x17
        /*006a*/ 	.short	(.L_296 - .L_295)
.L_295:
        /*006c*/ 	.word	0x00000000
        /*0070*/ 	.short	0x0003
        /*0072*/ 	.short	0x0018
        /*0074*/ 	.byte	0x00, 0xf0, 0x21, 0x00


	//----- nvinfo : EIATTR_KPARAM_INFO
	.align		4
.L_296:
        /*0078*/ 	.byte	0x04, 0x17
        /*007a*/ 	.short	(.L_298 - .L_297)
.L_297:
        /*007c*/ 	.word	0x00000000
        /*0080*/ 	.short	0x0002
        /*0082*/ 	.short	0x0010
        /*0084*/ 	.byte	0x00, 0xf5, 0x21, 0x00


	//----- nvinfo : EIATTR_KPARAM_INFO
	.align		4
.L_298:
        /*0088*/ 	.byte	0x04, 0x17
        /*008a*/ 	.short	(.L_300 - .L_299)
.L_299:
        /*008c*/ 	.word	0x00000000
        /*0090*/ 	.short	0x0001
        /*0092*/ 	.short	0x0008
        /*0094*/ 	.byte	0x00, 0xf0, 0x21, 0x00


	//----- nvinfo : EIATTR_KPARAM_INFO
	.align		4
.L_300:
        /*0098*/ 	.byte	0x04, 0x17
        /*009a*/ 	.short	(.L_302 - .L_301)
.L_301:
        /*009c*/ 	.word	0x00000000
        /*00a0*/ 	.short	0x0000
        /*00a2*/ 	.short	0x0000
        /*00a4*/ 	.byte	0x00, 0xf0, 0x05, 0x00


	//----- nvinfo : EIATTR_SPARSE_MMA_MASK
	.align		4
.L_302:
        /*00a8*/ 	.byte	0x03, 0x50
        /*00aa*/ 	.short	0x0000


	//----- nvinfo : EIATTR_MAXREG_COUNT
	.align		4
        /*00ac*/ 	.byte	0x03, 0x1b
        /*00ae*/ 	.short	0x00ff


	//----- nvinfo : EIATTR_NUM_BARRIERS
	.align		4
        /*00b0*/ 	.byte	0x02, 0x4c
        /*00b2*/ 	.byte	0x01
	.zero		1


	//----- nvinfo : EIATTR_MERCURY_ISA_VERSION
	.align		4
        /*00b4*/ 	.byte	0x03, 0x5f
        /*00b6*/ 	.short	0x0101


	//----- nvinfo : EIATTR_COOP_GROUP_MASK_REGIDS
	.align		4
        /*00b8*/ 	.byte	0x04, 0x29
        /*00ba*/ 	.short	(.L_304 - .L_303)


	//   ....[0]....
.L_303:
        /*00bc*/ 	.word	0xffffffff


	//   ....[1]....
        /*00c0*/ 	.word	0xffffffff


	//   ....[2]....
        /*00c4*/ 	.word	0xffffffff


	//   ....[3]....
        /*00c8*/ 	.word	0xffffffff


	//   ....[4]....
        /*00cc*/ 	.word	0xffffffff


	//   ....[5]....
        /*00d0*/ 	.word	0xffffffff


	//----- nvinfo : EIATTR_COOP_GROUP_INSTR_OFFSETS
	.align		4
.L_304:
        /*00d4*/ 	.byte	0x04, 0x28
        /*00d6*/ 	.short	(.L_306 - .L_305)


	//   ....[0]....
.L_305:
        /*00d8*/ 	.word	0x00000510


	//   ....[1]....
        /*00dc*/ 	.word	0x00002c20


	//   ....[2]....
        /*00e0*/ 	.word	0x00002e50


	//   ....[3]....
        /*00e4*/ 	.word	0x00003670


	//   ....[4]....
        /*00e8*/ 	.word	0x000064f0


	//   ....[5]....
        /*00ec*/ 	.word	0x00006830


	//----- nvinfo : EIATTR_VRC_CTA_INIT_COUNT
	.align		4
.L_306:
        /*00f0*/ 	.byte	0x02, 0x4a
	.zero		1
	.zero		1


	//----- nvinfo : EIATTR_EXIT_INSTR_OFFSETS
	.align		4
        /*00f4*/ 	.byte	0x04, 0x1c
        /*00f6*/ 	.short	(.L_308 - .L_307)


	//   ....[0]....
.L_307:
        /*00f8*/ 	.word	0x00002db0


	//   ....[1]....
        /*00fc*/ 	.word	0x00002f80


	//   ....[2]....
        /*0100*/ 	.word	0x00006760


	//   ....[3]....
        /*0104*/ 	.word	0x00006780


	//   ....[4]....
        /*0108*/ 	.word	0x00006a80


	//   ....[5]....
        /*010c*/ 	.word	0x00006aa0


	//----- nvinfo : EIATTR_MAX_THREADS
	.align		4
.L_308:
        /*0110*/ 	.byte	0x04, 0x05
        /*0112*/ 	.short	(.L_310 - .L_309)
.L_309:
        /*0114*/ 	.word	0x00000100
        /*0118*/ 	.word	0x00000001
        /*011c*/ 	.word	0x00000001


	//----- nvinfo : EIATTR_CRS_STACK_SIZE
	.align		4
.L_310:
        /*0120*/ 	.byte	0x04, 0x1e
        /*0122*/ 	.short	(.L_312 - .L_311)
.L_311:
        /*0124*/ 	.word	0x00000000


	//----- nvinfo : EIATTR_CBANK_PARAM_SIZE
	.align		4
.L_312:
        /*0128*/ 	.byte	0x03, 0x19
        /*012a*/ 	.short	0x0050


	//----- nvinfo : EIATTR_PARAM_CBANK
	.align		4
        /*012c*/ 	.byte	0x04, 0x0a
        /*012e*/ 	.short	(.L_314 - .L_313)
	.align		4
.L_313:
        /*0130*/ 	.word	index@(.nv.constant0._ZN3cub18CUB_300001_SM_10006detail10merge_sort30DeviceMergeSortBlockSortKernelINS2_10policy_hubIN6thrust24THRUST_300001_SM_1000_NS6detail15normal_iteratorINS6_10device_ptrI6float2EEEEE9Policy600ESC_PNS0_8NullTypeESC_SG_j11float2_lessSA_SF_EEvbT0_T1_T2_T3_T4_PT6_PT7_T5_NS1_7vsmem_tE)
        /*0134*/ 	.short	0x0380
        /*0136*/ 	.short	0x0050


	//----- nvinfo : EIATTR_SW_WAR
	.align		4
.L_314:
        /*0138*/ 	.byte	0x04, 0x36
        /*013a*/ 	.short	(.L_316 - .L_315)
.L_315:
        /*013c*/ 	.word	0x00000008
.L_316:


//--------------------- .nv.info._ZN3cub18CUB_300001_SM_10006detail8for_each13static_kernelINS2_12policy_hub_t12policy_500_tElNS2_12op_wrapper_tIlN6thrust24THRUST_300001_SM_1000_NS6system6detail7generic6detail21binary_search_functorINS8_6detail15normal_iteratorINS8_10device_ptrI6float2EEEE11float2_lessNSC_3lbfEEENS8_12zip_iteratorIN4cuda3std3__45tupleIJSJ_NSF_INSG_IjEEEEEEEEEEEEEvT0_T1_ --------------------------
	.section	.nv.info._ZN3cub18CUB_300001_SM_10006detail8for_each13static_kernelINS2_12policy_hub_t12policy_500_tElNS2_12op_wrapper_tIlN6thrust24THRUST_300001_SM_1000_NS6system6detail7generic6detail21binary_search_functorINS8_6detail15normal_iteratorINS8_10device_ptrI6float2EEEE11float2_lessNSC_3lbfEEENS8_12zip_iteratorIN4cuda3std3__45tupleIJSJ_NSF_INSG_IjEEEEEEEEEEEEEvT0_T1_,"",@"SHT_CUDA_INFO"
	.sectionflags	@""
	.align	4


	//----- nvinfo : EIATTR_CUDA_API_VERSION
	.align		4
        /*0000*/ 	.byte	0x04, 0x37
        /*0002*/ 	.short	(.L_318 - .L_317)
.L_317:
        /*0004*/ 	.word	0x00000082


	//----- nvinfo : EIATTR_KPARAM_INFO
	.align		4
.L_318:
        /*0008*/ 	.byte	0x04, 0x17
        /*000a*/ 	.short	(.L_320 - .L_319)
.L_319:
        /*000c*/ 	.word	0x00000000
        /*0010*/ 	.short	0x0001
        /*0012*/ 	.short	0x0008
        /*0014*/ 	.byte	0x00, 0xf0, 0xa1, 0x00


	//----- nvinfo : EIATTR_KPARAM_INFO
	.align		4
.L_320:
        /*0018*/ 	.byte	0x04, 0x17
        /*001a*/ 	.short	(.L_322 - .L_321)
.L_321:
        /*001c*/ 	.word	0x00000000
        /*0020*/ 	.short	0x0000
        /*0022*/ 	.short	0x0000
        /*0024*/ 	.byte	0x00, 0xf0, 0x21, 0x00


	//----- nvinfo : EIATTR_SPARSE_MMA_MASK
	.align		4
.L_322:
        /*0028*/ 	.byte	0x03, 0x50
        /*002a*/ 	.short	0x0000


	//----- nvinfo : EIATTR_MAXREG_COUNT
	.align		4
        /*002c*/ 	.byte	0x03, 0x1b
        /*002e*/ 	.short	0x00ff


	//----- nvinfo : EIATTR_MERCURY_ISA_VERSION
	.align		4
        /*0030*/ 	.byte	0x03, 0x5f
        /*0032*/ 	.short	0x0101


	//----- nvinfo : EIATTR_VRC_CTA_INIT_COUNT
	.align		4
        /*0034*/ 	.byte	0x02, 0x4a
	.zero		1
	.zero		1


	//----- nvinfo : EIATTR_EXIT_INSTR_OFFSETS
	.align		4
        /*0038*/ 	.byte	0x04, 0x1c
        /*003a*/ 	.short	(.L_324 - .L_323)


	//   ....[0]....
.L_323:
        /*003c*/ 	.word	0x00000640


	//   ....[1]....
        /*0040*/ 	.word	0x000006c0


	//   ....[2]....
        /*0044*/ 	.word	0x00000af0


	//   ....[3]....
        /*0048*/ 	.word	0x00000da0


	//   ....[4]....
        /*004c*/ 	.word	0x00000e80


	//   ....[5]....
        /*0050*/ 	.word	0x00000ea0


	//----- nvinfo : EIATTR_MAX_THREADS
	.align		4
.L_324:
        /*0054*/ 	.byte	0x04, 0x05
        /*0056*/ 	.short	(.L_326 - .L_325)
.L_325:
        /*0058*/ 	.word	0x00000100
        /*005c*/ 	.word	0x00000001
        /*0060*/ 	.word	0x00000001


	//----- nvinfo : EIATTR_CRS_STACK_SIZE
	.align		4
.L_326:
        /*0064*/ 	.byte	0x04, 0x1e
        /*0066*/ 	.short	(.L_328 - .L_327)
.L_327:
        /*0068*/ 	.word	0x00000000


	//----- nvinfo : EIATTR_CBANK_PARAM_SIZE
	.align		4
.L_328:
        /*006c*/ 	.byte	0x03, 0x19
        /*006e*/ 	.short	0x0030


	//----- nvinfo : EIATTR_PARAM_CBANK
	.align		4
        /*0070*/ 	.byte	0x04, 0x0a
        /*0072*/ 	.short	(.L_330 - .L_329)
	.align		4
.L_329:
        /*0074*/ 	.word	index@(.nv.constant0._ZN3cub18CUB_300001_SM_10006detail8for_each13static_kernelINS2_12policy_hub_t12policy_500_tElNS2_12op_wrapper_tIlN6thrust24THRUST_300001_SM_1000_NS6system6detail7generic6detail21binary_search_functorINS8_6detail15normal_iteratorINS8_10device_ptrI6float2EEEE11float2_lessNSC_3lbfEEENS8_12zip_iteratorIN4cuda3std3__45tupleIJSJ_NSF_INSG_IjEEEEEEEEEEEEEvT0_T1_)
        /*0078*/ 	.short	0x0380
        /*007a*/ 	.short	0x0030


	//----- nvinfo : EIATTR_SW_WAR
	.align		4
.L_330:
        /*007c*/ 	.byte	0x04, 0x36
        /*007e*/ 	.short	(.L_332 - .L_331)
.L_331:
        /*0080*/ 	.word	0x00000008
.L_332:


//--------------------- .nv.info._ZN3cub18CUB_300001_SM_10006detail8for_each13static_kernelINS2_12policy_hub_t12policy_500_tEmN6thrust24THRUST_300001_SM_1000_NS8cuda_cub20__uninitialized_fill7functorINS7_10device_ptrIjEEjEEEEvT0_T1_ --------------------------
	.section	.nv.info._ZN3cub18CUB_300001_SM_10006detail8for_each13static_kernelINS2_12policy_hub_t12policy_500_tEmN6thrust24THRUST_300001_SM_1000_NS8cuda_cub20__uninitialized_fill7functorINS7_10device_ptrIjEEjEEEEvT0_T1_,"",@"SHT_CUDA_INFO"
	.sectionflags	@""
	.align	4


	//----- nvinfo : EIATTR_CUDA_API_VERSION
	.align		4
        /*0000*/ 	.byte	0x04, 0x37
        /*0002*/ 	.short	(.L_334 - .L_333)
.L_333:
        /*0004*/ 	.word	0x00000082


	//----- nvinfo : EIATTR_KPARAM_INFO
	.align		4
.L_334:
        /*0008*/ 	.byte	0x04, 0x17
        /*000a*/ 	.short	(.L_336 - .L_335)
.L_335:
        /*000c*/ 	.word	0x00000000
        /*0010*/ 	.short	0x0001
        /*0012*/ 	.short	0x0008
        /*0014*/ 	.byte	0x00, 0xf0, 0x41, 0x00


	//----- nvinfo : EIATTR_KPARAM_INFO
	.align		4
.L_336:
        /*0018*/ 	.byte	0x04, 0x17
        /*001a*/ 	.short	(.L_338 - .L_337)
.L_337:
        /*001c*/ 	.word	0x00000000
        /*0020*/ 	.short	0x0000
        /*0022*/ 	.short	0x0000
        /*0024*/ 	.byte	0x00, 0xf0, 0x21, 0x00


	//----- nvinfo : EIATTR_SPARSE_MMA_MASK
	.align		4
.L_338:
        /*0028*/ 	.byte	0x03, 0x50
        /*002a*/ 	.short	0x0000


	//----- nvinfo : EIATTR_MAXREG_COUNT
	.align		4
        /*002c*/ 	.byte	0x03, 0x1b
        /*002e*/ 	.short	0x00ff


	//----- nvinfo : EIATTR_MERCURY_ISA_VERSION
	.align		4
        /*0030*/ 	.byte	0x03, 0x5f
        /*0032*/ 	.short	0x0101


	//----- nvinfo : EIATTR_VRC_CTA_INIT_COUNT
	.align		4
        /*0034*/ 	.byte	0x02, 0x4a
	.zero		1
	.zero		1


	//----- nvinfo : EIATTR_EXIT_INSTR_OFFSETS
	.align		4
        /*0038*/ 	.byte	0x04, 0x1c
        /*003a*/ 	.short	(.L_340 - .L_339)


	//   ....[0]....
.L_339:
        /*003c*/ 	.word	0x00000130


	//   ....[1]....
        /*0040*/ 	.word	0x00000230


	//   ....[2]....
        /*0044*/ 	.word	0x00000260


	//----- nvinfo : EIATTR_MAX_THREADS
	.align		4
.L_340:
        /*0048*/ 	.byte	0x04, 0x05
        /*004a*/ 	.short	(.L_342 - .L_341)
.L_341:
        /*004c*/ 	.word	0x00000100
        /*0050*/ 	.word	0x00000001
        /*0054*/ 	.word	0x00000001


	//----- nvinfo : EIATTR_CBANK_PARAM_SIZE
	.align		4
.L_342:
        /*0058*/ 	.byte	0x03, 0x19
        /*005a*/ 	.short	0x0018


	//----- nvinfo : EIATTR_PARAM_CBANK
	.align		4
        /*005c*/ 	.byte	0x04, 0x0a
        /*005e*/ 	.short	(.L_344 - .L_343)
	.align		4
.L_343:
        /*0060*/ 	.word	index@(.nv.constant0._ZN3cub18CUB_300001_SM_10006detail8for_each13static_kernelINS2_12policy_hub_t12policy_500_tEmN6thrust24THRUST_300001_SM_1000_NS8cuda_cub20__uninitialized_fill7functorINS7_10device_ptrIjEEjEEEEvT0_T1_)
        /*0064*/ 	.short	0x0380
        /*0066*/ 	.short	0x0018


	//----- nvinfo : EIATTR_SW_WAR
	.align		4
.L_344:
        /*0068*/ 	.byte	0x04, 0x36
        /*006a*/ 	.short	(.L_346 - .L_345)
.L_345:
        /*006c*/ 	.word	0x00000008
.L_346:


//--------------------- .nv.info._ZN3cub18CUB_300001_SM_10006detail8for_each13static_kernelINS2_12policy_hub_t12policy_500_tEmN6thrust24THRUST_300001_SM_1000_NS8cuda_cub20__uninitialized_fill7functorINS7_10device_ptrI6float2EESC_EEEEvT0_T1_ --------------------------
	.section	.nv.info._ZN3cub18CUB_300001_SM_10006detail8for_each13static_kernelINS2_12policy_hub_t12policy_500_tEmN6thrust24THRUST_300001_SM_1000_NS8cuda_cub20__uninitialized_fill7functorINS7_10device_ptrI6float2EESC_EEEEvT0_T1_,"",@"SHT_CUDA_INFO"
	.sectionflags	@""
	.align	4


	//----- nvinfo : EIATTR_CUDA_API_VERSION
	.align		4
        /*0000*/ 	.byte	0x04, 0x37
        /*0002*/ 	.short	(.L_348 - .L_347)
.L_347:
        /*0004*/ 	.word	0x00000082


	//----- nvinfo : EIATTR_KPARAM_INFO
	.align		4
.L_348:
        /*0008*/ 	.byte	0x04, 0x17
        /*000a*/ 	.short	(.L_350 - .L_349)
.L_349:
        /*000c*/ 	.word	0x00000000
        /*0010*/ 	.short	0x0001
        /*0012*/ 	.short	0x0008
        /*0014*/ 	.byte	0x00, 0xf0, 0x41, 0x00


	//----- nvinfo : EIATTR_KPARAM_INFO
	.align		4
.L_350:
        /*0018*/ 	.byte	0x04, 0x17
        /*001a*/ 	.short	(.L_352 - .L_351)
.L_351:
        /*001c*/ 	.word	0x00000000
        /*0020*/ 	.short	0x0000
        /*0022*/ 	.short	0x0000
        /*0024*/ 	.byte	0x00, 0xf0, 0x21, 0x00


	//----- nvinfo : EIATTR_SPARSE_MMA_MASK
	.align		4
.L_352:
        /*0028*/ 	.byte	0x03, 0x50
        /*002a*/ 	.short	0x0000


	//----- nvinfo : EIATTR_MAXREG_COUNT
	.align		4
        /*002c*/ 	.byte	0x03, 0x1b
        /*002e*/ 	.short	0x00ff


	//----- nvinfo : EIATTR_MERCURY_ISA_VERSION
	.align		4
        /*0030*/ 	.byte	0x03, 0x5f
        /*0032*/ 	.short	0x0101


	//----- nvinfo : EIATTR_VRC_CTA_INIT_COUNT
	.align		4
        /*0034*/ 	.byte	0x02, 0x4a
	.zero		1
	.zero		1


	//----- nvinfo : EIATTR_EXIT_INSTR_OFFSETS
	.align		4
        /*0038*/ 	.byte	0x04, 0x1c
        /*003a*/ 	.short	(.L_354 - .L_353)


	//   ....[0]....
.L_353:
        /*003c*/ 	.word	0x00000130


	//   ....[1]....
        /*0040*/ 	.word	0x00000230


	//   ....[2]....
        /*0044*/ 	.word	0x00000260


	//----- nvinfo : EIATTR_MAX_THREADS
	.align		4
.L_354:
        /*0048*/ 	.byte	0x04, 0x05
        /*004a*/ 	.short	(.L_356 - .L_355)
.L_355:
        /*004c*/ 	.word	0x00000100
        /*0050*/ 	.word	0x00000001
        /*0054*/ 	.word	0x00000001


	//----- nvinfo : EIATTR_CBANK_PARAM_SIZE
	.align		4
.L_356:
        /*0058*/ 	.byte	0x03, 0x19
        /*005a*/ 	.short	0x0018


	//----- nvinfo : EIATTR_PARAM_CBANK
	.align		4
        /*005c*/ 	.byte	0x04, 0x0a
        /*005e*/ 	.short	(.L_358 - .L_357)
	.align		4
.L_357:
        /*0060*/ 	.word	index@(.nv.constant0._ZN3cub18CUB_300001_SM_10006detail8for_each13static_kernelINS2_12policy_hub_t12policy_500_tEmN6thrust24THRUST_300001_SM_1000_NS8cuda_cub20__uninitialized_fill7functorINS7_10device_ptrI6float2EESC_EEEEvT0_T1_)
        /*0064*/ 	.short	0x0380
        /*0066*/ 	.short	0x0018


	//----- nvinfo : EIATTR_SW_WAR
	.align		4
.L_358:
        /*0068*/ 	.byte	0x04, 0x36
        /*006a*/ 	.short	(.L_360 - .L_359)
.L_359:
        /*006c*/ 	.word	0x00000008
.L_360:


//--------------------- .nv.info._ZN3cub18CUB_300001_SM_10006detail11EmptyKernelIvEEvv --------------------------
	.section	.nv.info._ZN3cub18CUB_300001_SM_10006detail11EmptyKernelIvEEvv,"",@"SHT_CUDA_INFO"
	.sectionflags	@""
	.align	4


	//----- nvinfo : EIATTR_CUDA_API_VERSION
	.align		4
        /*0000*/ 	.byte	0x04, 0x37
        /*0002*/ 	.short	(.L_362 - .L_361)
.L_361:
        /*0004*/ 	.word	0x00000082


	//----- nvinfo : EIATTR_SPARSE_MMA_MASK
	.align		4
.L_362:
        /*0008*/ 	.byte	0x03, 0x50
        /*000a*/ 	.short	0x0000


	//----- nvinfo : EIATTR_MAXREG_COUNT
	.align		4
        /*000c*/ 	.byte	0x03, 0x1b
        /*000e*/ 	.short	0x00ff


	//----- nvinfo : EIATTR_MERCURY_ISA_VERSION
	.align		4
        /*0010*/ 	.byte	0x03, 0x5f
        /*0012*/ 	.short	0x0101


	//----- nvinfo : EIATTR_VRC_CTA_INIT_COUNT
	.align		4
        /*0014*/ 	.byte	0x02, 0x4a
	.zero		1
	.zero		1


	//----- nvinfo : EIATTR_EXIT_INSTR_OFFSETS
	.align		4
        /*0018*/ 	.byte	0x04, 0x1c
        /*001a*/ 	.short	(.L_364 - .L_363)


	//   ....[0]....
.L_363:
        /*001c*/ 	.word	0x00000010


	//----- nvinfo : EIATTR_SW_WAR
	.align		4
.L_364:
        /*0020*/ 	.byte	0x04, 0x36
        /*0022*/ 	.short	(.L_366 - .L_365)
.L_365:
        /*0024*/ 	.word	0x00000008
.L_366:


//--------------------- .nv.info._ZN6thrust24THRUST_300001_SM_1000_NS8cuda_cub4core6detail13_kernel_agentINS1_8__unique11UniqueAgentINS0_6detail15normal_iteratorINS0_10device_ptrI6float2EEEESC_15float2_equal_toiPiEEJSC_SC_SD_SE_iN3cub18CUB_300001_SM_100013ScanTileStateIiLb1EEEmEEEvDpT0_ --------------------------
	.section	.nv.info._ZN6thrust24THRUST_300001_SM_1000_NS8cuda_cub4core6detail13_kernel_agentINS1_8__unique11UniqueAgentINS0_6detail15normal_iteratorINS0_10device_ptrI6float2EEEESC_15float2_equal_toiPiEEJSC_SC_SD_SE_iN3cub18CUB_300001_SM_100013ScanTileStateIiLb1EEEmEEEvDpT0_,"",@"SHT_CUDA_INFO"
	.sectionflags	@""
	.align	4


	//----- nvinfo : EIATTR_CUDA_API_VERSION
	.align		4
        /*0000*/ 	.byte	0x04, 0x37
        /*0002*/ 	.short	(.L_368 - .L_367)
.L_367:
        /*0004*/ 	.word	0x00000082


	//----- nvinfo : EIATTR_KPARAM_INFO
	.align		4
.L_368:
        /*0008*/ 	.byte	0x04, 0x17
        /*000a*/ 	.short	(.L_370 - .L_369)
.L_369:
        /*000c*/ 	.word	0x00000000
        /*0010*/ 	.short	0x0006
        /*0012*/ 	.short	0x0030
        /*0014*/ 	.byte	0x00, 0xf0, 0x21, 0x00


	//----- nvinfo : EIATTR_KPARAM_INFO
	.align		4
.L_370:
        /*0018*/ 	.byte	0x04, 0x17
        /*001a*/ 	.short	(.L_372 - .L_371)
.L_371:
        /*001c*/ 	.word	0x00000000
        /*0020*/ 	.short	0x0005
        /*0022*/ 	.short	0x0028
        /*0024*/ 	.byte	0x00, 0xf0, 0x21, 0x00


	//----- nvinfo : EIATTR_KPARAM_INFO
	.align		4
.L_372:
        /*0028*/ 	.byte	0x04, 0x17
        /*002a*/ 	.short	(.L_374 - .L_373)
.L_373:
        /*002c*/ 	.word	0x00000000
        /*0030*/ 	.short	0x0004
        /*0032*/ 	.short	0x0020
        /*0034*/ 	.byte	0x00, 0xf0, 0x11, 0x00


	//----- nvinfo : EIATTR_KPARAM_INFO
	.align		4
.L_374:
        /*0038*/ 	.byte	0x04, 0x17
        /*003a*/ 	.short	(.L_376 - .L_375)
.L_375:
        /*003c*/ 	.word	0x00000000
        /*0040*/ 	.short	0x0003
        /*0042*/ 	.short	0x0018
        /*0044*/ 	.byte	0x00, 0xf5, 0x21, 0x00


	//----- nvinfo : EIATTR_KPARAM_INFO
	.align		4
.L_376:
        /*0048*/ 	.byte	0x04, 0x17
        /*004a*/ 	.short	(.L_378 - .L_377)
.L_377:
        /*004c*/ 	.word	0x00000000
        /*0050*/ 	.short	0x0002
        /*0052*/ 	.short	0x0010
        /*0054*/ 	.byte	0x00, 0xf0, 0x05, 0x00


	//----- nvinfo : EIATTR_KPARAM_INFO
	.align		4
.L_378:
        /*0058*/ 	.byte	0x04, 0x17
        /*005a*/ 	.short	(.L_380 - .L_379)
.L_379:
        /*005c*/ 	.word	0x00000000
        /*0060*/ 	.short	0x0001
        /*0062*/ 	.short	0x0008
        /*0064*/ 	.byte	0x00, 0xf0, 0x21, 0x00


	//----- nvinfo : EIATTR_KPARAM_INFO
	.align		4
.L_380:
        /*0068*/ 	.byte	0x04, 0x17
        /*006a*/ 	.short	(.L_382 - .L_381)
.L_381:
        /*006c*/ 	.word	0x00000000
        /*0070*/ 	.short	0x0000
        /*0072*/ 	.short	0x0000
        /*0074*/ 	.byte	0x00, 0xf0, 0x21, 0x00


	//----- nvinfo : EIATTR_SPARSE_MMA_MASK
	.align		4
.L_382:
        /*0078*/ 	.byte	0x03, 0x50
        /*007a*/ 	.short	0x0000


	//----- nvinfo : EIATTR_MAXREG_COUNT
	.align		4
        /*007c*/ 	.byte	0x03, 0x1b
        /*007e*/ 	.short	0x00ff


	//----- nvinfo : EIATTR_NUM_BARRIERS
	.align		4
        /*0080*/ 	.byte	0x02, 0x4c
        /*0082*/ 	.byte	0x01
	.zero		1


	//----- nvinfo : EIATTR_MERCURY_ISA_VERSION
	.align		4
        /*0084*/ 	.byte	0x03, 0x5f
        /*0086*/ 	.short	0x0101


	//----- nvinfo : EIATTR_UNUSED_LOAD_BYTE_OFFSET
	.align		4
        /*0088*/ 	.byte	0x04, 0x44
        /*008a*/ 	.short	(.L_384 - .L_383)


	//   ....[0]....
.L_383:
        /*008c*/ 	.word	0x000047b0
        /*0090*/ 	.word	0x0000fff0


	//----- nvinfo : EIATTR_COOP_GROUP_MASK_REGIDS
	.align		4
.L_384:
        /*0094*/ 	.byte	0x04, 0x29
        /*0096*/ 	.short	(.L_386 - .L_385)


	//   ....[0]....
.L_385:
        /*0098*/ 	.word	0xffffffff


	//   ....[1]....
        /*009c*/ 	.word	0xffffffff


	//   ....[2]....
        /*00a0*/ 	.word	0xffffffff


	//   ....[3]....
        /*00a4*/ 	.word	0xffffffff


	//   ....[4]....
        /*00a8*/ 	.word	0xffffffff


	//   ....[5]....
        /*00ac*/ 	.word	0xffffffff


	//   ....[6]....
        /*00b0*/ 	.word	0xffffffff


	//   ....[7]....
        /*00b4*/ 	.word	0xffffffff


	//   ....[8]....
        /*00b8*/ 	.word	0xffffffff


	//   ....[9]....
        /*00bc*/ 	.word	0xffffffff


	//   ....[10]....
        /*00c0*/ 	.word	0xffffffff


	//   ....[11]....
        /*00c4*/ 	.word	0xffffffff


	//   ....[12]....
        /*00c8*/ 	.word	0xffffffff


	//   ....[13]....
        /*00cc*/ 	.word	0xffffffff


	//   ....[14]....
        /*00d0*/ 	.word	0xffffffff


	//   ....[15]....
        /*00d4*/ 	.word	0xffffffff


	//   ....[16]....
        /*00d8*/ 	.word	0xffffffff


	//   ....[17]....
        /*00dc*/ 	.word	0xffffffff


	//   ....[18]....
        /*00e0*/ 	.word	0xffffffff


	//   ....[19]....
        /*00e4*/ 	.word	0xffffffff


	//   ....[20]....
        /*00e8*/ 	.word	0xffffffff


	//   ....[21]....
        /*00ec*/ 	.word	0xffffffff


	//   ....[22]....
        /*00f0*/ 	.word	0xffffffff


	//   ....[23]....
        /*00f4*/ 	.word	0xffffffff


	//   ....[24]....
        /*00f8*/ 	.word	0xffffffff


	//   ....[25]....
        /*00fc*/ 	.word	0xffffffff


	//   ....[26]....
        /*0100*/ 	.word	0xffffffff


	//   ....[27]....
        /*0104*/ 	.word	0xffffffff


	//   ....[28]....
        /*0108*/ 	.word	0xffffffff


	//   ....[29]....
        /*010c*/ 	.word	0xffffffff


	//   ....[30]....
        /*0110*/ 	.word	0xffffffff


	//   ....[31]....
        /*0114*/ 	.word	0xffffffff


	//   ....[32]....
        /*0118*/ 	.word	0xffffffff


	//   ....[33]....
        /*011c*/ 	.word	0xffffffff


	//   ....[34]....
        /*0120*/ 	.word	0xffffffff


	//   ....[35]....
        /*0124*/ 	.word	0xffffffff


	//   ....[36]....
        /*0128*/ 	.word	0xffffffff


	//   ....[37]....
        /*012c*/ 	.word	0xffffffff


	//   ....[38]....
        /*0130*/ 	.word	0xffffffff


	//   ....[39]....
        /*0134*/ 	.word	0xffffffff


	//   ....[40]....
        /*0138*/ 	.word	0xffffffff


	//   ....[41]....
        /*013c*/ 	.word	0xffffffff


	//   ....[42]....
        /*0140*/ 	.word	0xffffffff


	//   ....[43]....
        /*0144*/ 	.word	0xffffffff


	//   ....[44]....
        /*0148*/ 	.word	0xffffffff


	//   ....[45]....
        /*014c*/ 	.word	0xffffffff


	//   ....[46]....
        /*0150*/ 	.word	0xffffffff


	//   ....[47]....
        /*0154*/ 	.word	0xffffffff


	//   ....[48]....
        /*0158*/ 	.word	0xffffffff


	//   ....[49]....
        /*015c*/ 	.word	0xffffffff


	//   ....[50]....
        /*0160*/ 	.word	0xffffffff


	//   ....[51]....
        /*0164*/ 	.word	0xffffffff


	//   ....[52]....
        /*0168*/ 	.word	0xffffffff


	//   ....[53]....
        /*016c*/ 	.word	0xffffffff


	//   ....[54]....
        /*0170*/ 	.word	0xffffffff


	//   ....[55]....
        /*0174*/ 	.word	0xffffffff


	//   ....[56]....
        /*0178*/ 	.word	0xffffffff


	//   ....[57]....
        /*017c*/ 	.word	0xffffffff


	//   ....[58]....
        /*0180*/ 	.word	0xffffffff


	//   ....[59]....
        /*0184*/ 	.word	0xffffffff


	//   ....[60]....
        /*0188*/ 	.word	0x0500001c


	//   ....[61]....
        /*018c*/ 	.word	0x0500001c


	//   ....[62]....
        /*0190*/ 	.word	0x0500001c


	//   ....[63]....
        /*0194*/ 	.word	0x0500001c


	//   ....[64]....
        /*0198*/ 	.word	0x0500001c


	//   ....[65]....
        /*019c*/ 	.word	0x0500001c


	//   ....[66]....
        /*01a0*/ 	.word	0x0500001c


	//   ....[67]....
        /*01a4*/ 	.word	0x0500001c


	//   ....[68]....
        /*01a8*/ 	.word	0x0500001c


	//   ....[69]....
        /*01ac*/ 	.word	0x0500001c


	//   ....[70]....
        /*01b0*/ 	.word	0x0500001c


	//   ....[71]....
        /*01b4*/ 	.word	0x0500001c


	//   ....[72]....
        /*01b8*/ 	.word	0x0500001c


	//   ....[73]....
        /*01bc*/ 	.word	0x0500001c


	//   ....[74]....
        /*01c0*/ 	.word	0x0500001c


	//   ....[75]....
        /*01c4*/ 	.word	0x0500001c


	//   ....[76]....
        /*01c8*/ 	.word	0x0500001c


	//   ....[77]....
        /*01cc*/ 	.word	0x0500001c


	//   ....[78]....
        /*01d0*/ 	.word	0x0500001c


	//   ....[79]....
        /*01d4*/ 	.word	0x0500001c


	//   ....[80]....
        /*01d8*/ 	.word	0x0500001c


	//   ....[81]....
        /*01dc*/ 	.word	0x0500001c


	//   ....[82]....
        /*01e0*/ 	.word	0x0500001c


	//   ....[83]....
        /*01e4*/ 	.word	0x0500001c


	//   ....[84]....
        /*01e8*/ 	.word	0x0500001c


	//   ....[85]....
        /*01ec*/ 	.word	0x0500001c


	//   ....[86]....
        /*01f0*/ 	.word	0x0500001c


	//   ....[87]....
        /*01f4*/ 	.word	0x0500001c


	//   ....[88]....
        /*01f8*/ 	.word	0x0500001c


	//   ....[89]....
        /*01fc*/ 	.word	0x0500001c


	//   ....[90]....
        /*0200*/ 	.word	0x0500001c


	//   ....[91]....
        /*0204*/ 	.word	0x0500001c


	//   ....[92]....
        /*0208*/ 	.word	0x0500001c


	//   ....[93]....
        /*020c*/ 	.word	0x0500001c


	//   ....[94]....
        /*0210*/ 	.word	0x0500001c


	//   ....[95]....
        /*0214*/ 	.word	0x0500001c


	//----- nvinfo : EIATTR_COOP_GROUP_INSTR_OFFSETS
	.align		4
.L_386:
        /*0218*/ 	.byte	0x04, 0x28
        /*021a*/ 	.short	(.L_388 - .L_387)


	//   ....[0]....
.L_387:
        /*021c*/ 	.word	0x00000290


	//   ....[1]....
        /*0220*/ 	.word	0x00000480


	//   ....[2]....
        /*0224*/ 	.word	0x000004a0


	//   ....[3]....
        /*0228*/ 	.word	0x000004c0


	//   ....[4]....
        /*022c*/ 	.word	0x000004e0


	//   ....[5]....
        /*0230*/ 	.word	0x00000500


	//   ....[6]....
        /*0234*/ 	.word	0x00001070


	//   ....[7]....
        /*0238*/ 	.word	0x00001260


	//   ....[8]....
        /*023c*/ 	.word	0x00001280


	//   ....[9]....
        /*0240*/ 	.word	0x000012a0


	//   ....[10]....
        /*0244*/ 	.word	0x000012c0


	//   ....[11]....
        /*0248*/ 	.word	0x000012e0


	//   ....[12]....
        /*024c*/ 	.word	0x000014f0


	//   ....[13]....
        /*0250*/ 	.word	0x000015b0


	//   ....[14]....
        /*0254*/ 	.word	0x00001610


	//   ....[15]....
        /*0258*/ 	.word	0x00001670


	//   ....[16]....
        /*025c*/ 	.word	0x000016c0


	//   ....[17]....
        /*0260*/ 	.word	0x00001720


	//   ....[18]....
        /*0264*/ 	.word	0x00001770


	//   ....[19]....
        /*0268*/ 	.word	0x000017b0


	//   ....[20]....
        /*026c*/ 	.word	0x000017f0


	//   ....[21]....
        /*0270*/ 	.word	0x000018b0


	//   ....[22]....
        /*0274*/ 	.word	0x00001980


	//   ....[23]....
        /*0278*/ 	.word	0x000019d0


	//   ....[24]....
        /*027c*/ 	.word	0x00001a30


	//   ....[25]....
        /*0280*/ 	.word	0x00001a90


	//   ....[26]....
        /*0284*/ 	.word	0x00001ad0


	//   ....[27]....
        /*0288*/ 	.word	0x00001b10


	//   ....[28]....
        /*028c*/ 	.word	0x00001b50


	//   ....[29]....
        /*0290*/ 	.word	0x00001b60


	//   ....[30]....
        /*0294*/ 	.word	0x00002a20


	//   ....[31]....
        /*0298*/ 	.word	0x00002cc0


	//   ....[32]....
        /*029c*/ 	.word	0x00002ce0


	//   ....[33]....
        /*02a0*/ 	.word	0x00002d00


	//   ....[34]....
        /*02a4*/ 	.word	0x00002d20


	//   ....[35]....
        /*02a8*/ 	.word	0x00002d50


	//   ....[36]....
        /*02ac*/ 	.word	0x00003a00


	//   ....[37]....
        /*02b0*/ 	.word	0x00003c80


	//   ....[38]....
        /*02b4*/ 	.word	0x00003ca0


	//   ....[39]....
        /*02b8*/ 	.word	0x00003cc0


	//   ....[40]....
        /*02bc*/ 	.word	0x00003ce0


	//   ....[41]....
        /*02c0*/ 	.word	0x00003d00


	//   ....[42]....
        /*02c4*/ 	.word	0x00003f20


	//   ....[43]....
        /*02c8*/ 	.word	0x00003fe0


	//   ....[44]....
        /*02cc*/ 	.word	0x00004040


	//   ....[45]....
        /*02d0*/ 	.word	0x00004090


	//   ....[46]....
        /*02d4*/ 	.word	0x000040f0


	//   ....[47]....
        /*02d8*/ 	.word	0x00004140


	//   ....[48]....
        /*02dc*/ 	.word	0x00004190


	//   ....[49]....
        /*02e0*/ 	.word	0x000041e0


	//   ....[50]....
        /*02e4*/ 	.word	0x00004220


	//   ....[51]....
        /*02e8*/ 	.word	0x000042f0


	//   ....[52]....
        /*02ec*/ 	.word	0x000043c0


	//   ....[53]....
        /*02f0*/ 	.word	0x00004410


	//   ....[54]....
        /*02f4*/ 	.word	0x00004470


	//   ....[55]....
        /*02f8*/ 	.word	0x000044d0


	//   ....[56]....
        /*02fc*/ 	.word	0x00004510


	//   ....[57]....
        /*0300*/ 	.word	0x00004550


	//   ....[58]....
        /*0304*/ 	.word	0x00004590


	//   ....[59]....
        /*0308*/ 	.word	0x000045a0


	//   ....[60]....
        /*030c*/ 	.word	0x00005210


	//   ....[61]....
        /*0310*/ 	.word	0x00005290


	//   ....[62]....
        /*0314*/ 	.word	0x00005320


	//   ....[63]....
        /*0318*/ 	.word	0x00005420


	//   ....[64]....
        /*031c*/ 	.word	0x000054b0


	//   ....[65]....
        /*0320*/ 	.word	0x00005540


	//   ....[66]....
        /*0324*/ 	.word	0x000055c0


	//   ....[67]....
        /*0328*/ 	.word	0x00005640


	//   ....[68]....
        /*032c*/ 	.word	0x000056d0


	//   ....[69]....
        /*0330*/ 	.word	0x00005770


	//   ....[70]....
        /*0334*/ 	.word	0x000057f0


	//   ....[71]....
        /*0338*/ 	.word	0x00005870


	//   ....[72]....
        /*033c*/ 	.word	0x00005930


	//   ....[73]....
        /*0340*/ 	.word	0x000059b0


	//   ....[74]....
        /*0344*/ 	.word	0x00005a20


	//   ....[75]....
        /*0348*/ 	.word	0x00005aa0


	//   ....[76]....
        /*034c*/ 	.word	0x00005b20


	//   ....[77]....
        /*0350*/ 	.word	0x00005b90


	//   ....[78]....
        /*0354*/ 	.word	0x00005c00


	//   ....[79]....
        /*0358*/ 	.word	0x00005c80


	//   ....[80]....
        /*035c*/ 	.word	0x00005d10


	//   ....[81]....
        /*0360*/ 	.word	0x00005e00


	//   ....[82]....
        /*0364*/ 	.word	0x00005e80


	//   ....[83]....
        /*0368*/ 	.word	0x00005f00


	//   ....[84]....
        /*036c*/ 	.word	0x00005f90


	//   ....[85]....
        /*0370*/ 	.word	0x00006010


	//   ....[86]....
        /*0374*/ 	.word	0x000060b0


	//   ....[87]....
        /*0378*/ 	.word	0x00006170


	//   ....[88]....
        /*037c*/ 	.word	0x000061f0


	//   ....[89]....
        /*0380*/ 	.word	0x00006270


	//   ....[90]....
        /*0384*/ 	.word	0x00006330


	//   ....[91]....
        /*0388*/ 	.word	0x000063b0


	//   ....[92]....
        /*038c*/ 	.word	0x00006420


	//   ....[93]....
        /*0390*/ 	.word	0x000064a0


	//   ....[94]....
        /*0394*/ 	.word	0x00006520


	//   ....[95]....
        /*0398*/ 	.word	0x00006590


	//----- nvinfo : EIATTR_VRC_CTA_INIT_COUNT
	.align		4
.L_388:
        /*039c*/ 	.byte	0x02, 0x4a
	.zero		1
	.zero		1


	//----- nvinfo : EIATTR_EXIT_INSTR_OFFSETS
	.align		4
        /*03a0*/ 	.byte	0x04, 0x1c
        /*03a2*/ 	.short	(.L_390 - .L_389)


	//   ....[0]....
.L_389:
        /*03a4*/ 	.word	0x00000e80


	//   ....[1]....
        /*03a8*/ 	.word	0x000026c0


	//   ....[2]....
        /*03ac*/ 	.word	0x00005190


	//   ....[3]....
        /*03b0*/ 	.word	0x000051c0


	//----- nvinfo : EIATTR_MAX_THREADS
	.align		4
.L_390:
        /*03b4*/ 	.byte	0x04, 0x05
        /*03b6*/ 	.short	(.L_392 - .L_391)
.L_391:
        /*03b8*/ 	.word	0x00000040
        /*03bc*/ 	.word	0x00000001
        /*03c0*/ 	.word	0x00000001


	//----- nvinfo : EIATTR_CRS_STACK_SIZE
	.align		4
.L_392:
        /*03c4*/ 	.byte	0x04, 0x1e
        /*03c6*/ 	.short	(.L_394 - .L_393)
.L_393:
        /*03c8*/ 	.word	0x00000000


	//----- nvinfo : EIATTR_CBANK_PARAM_SIZE
	.align		4
.L_394:
        /*03cc*/ 	.byte	0x03, 0x19
        /*03ce*/ 	.short	0x0038


	//----- nvinfo : EIATTR_PARAM_CBANK
	.align		4
        /*03d0*/ 	.byte	0x04, 0x0a
        /*03d2*/ 	.short	(.L_396 - .L_395)
	.align		4
.L_395:
        /*03d4*/ 	.word	index@(.nv.constant0._ZN6thrust24THRUST_300001_SM_1000_NS8cuda_cub4core6detail13_kernel_agentINS1_8__unique11UniqueAgentINS0_6detail15normal_iteratorINS0_10device_ptrI6float2EEEESC_15float2_equal_toiPiEEJSC_SC_SD_SE_iN3cub18CUB_300001_SM_100013ScanTileStateIiLb1EEEmEEEvDpT0_)
        /*03d8*/ 	.short	0x0380
        /*03da*/ 	.short	0x0038


	//----- nvinfo : EIATTR_SW_WAR
	.align		4
.L_396:
        /*03dc*/ 	.byte	0x04, 0x36
        /*03de*/ 	.short	(.L_398 - .L_397)
.L_397:
        /*03e0*/ 	.word	0x00000008
.L_398:


//--------------------- .nv.info._ZN6thrust24THRUST_300001_SM_1000_NS8cuda_cub4core6detail13_kernel_agentINS1_8__unique9InitAgentIN3cub18CUB_300001_SM_100013ScanTileStateIiLb1EEEPiiEEJSA_mSB_EEEvDpT0_ --------------------------
	.section	.nv.info._ZN6thrust24THRUST_300001_SM_1000_NS8cuda_cub4core6detail13_kernel_agentINS1_8__unique9InitAgentIN3cub18CUB_300001_SM_100013ScanTileStateIiLb1EEEPiiEEJSA_mSB_EEEvDpT0_,"",@"SHT_CUDA_INFO"
	.sectionflags	@""
	.align	4


	//----- nvinfo : EIATTR_CUDA_API_VERSION
	.align		4
        /*0000*/ 	.byte	0x04, 0x37
        /*0002*/ 	.short	(.L_400 - .L_399)
.L_399:
        /*0004*/ 	.word	0x00000082


	//----- nvinfo : EIATTR_KPARAM_INFO
	.align		4
.L_400:
        /*0008*/ 	.byte	0x04, 0x17
        /*000a*/ 	.short	(.L_402 - .L_401)
.L_401:
        /*000c*/ 	.word	0x00000000
        /*0010*/ 	.short	0x0002
        /*0012*/ 	.short	0x0010
        /*0014*/ 	.byte	0x00, 0xf5, 0x21, 0x00


	//----- nvinfo : EIATTR_KPARAM_INFO
	.align		4
.L_402:
        /*0018*/ 	.byte	0x04, 0x17
        /*001a*/ 	.short	(.L_404 - .L_403)
.L_403:
        /*001c*/ 	.word	0x00000000
        /*0020*/ 	.short	0x0001
        /*0022*/ 	.short	0x0008
        /*0024*/ 	.byte	0x00, 0xf0, 0x21, 0x00


	//----- nvinfo : EIATTR_KPARAM_INFO
	.align		4
.L_404:
        /*0028*/ 	.byte	0x04, 0x17
        /*002a*/ 	.short	(.L_406 - .L_405)
.L_405:
        /*002c*/ 	.word	0x00000000
        /*0030*/ 	.short	0x0000
        /*0032*/ 	.short	0x0000
        /*0034*/ 	.byte	0x00, 0xf0, 0x21, 0x00


	//----- nvinfo : EIATTR_SPARSE_MMA_MASK
	.align		4
.L_406:
        /*0038*/ 	.byte	0x03, 0x50
        /*003a*/ 	.short	0x0000


	//----- nvinfo : EIATTR_MAXREG_COUNT
	.align		4
        /*003c*/ 	.byte	0x03, 0x1b
        /*003e*/ 	.short	0x00ff


	//----- nvinfo : EIATTR_MERCURY_ISA_VERSION
	.align		4
        /*0040*/ 	.byte	0x03, 0x5f
        /*0042*/ 	.short	0x0101


	//----- nvinfo : EIATTR_VRC_CTA_INIT_COUNT
	.align		4
        /*0044*/ 	.byte	0x02, 0x4a
	.zero		1
	.zero		1


	//----- nvinfo : EIATTR_EXIT_INSTR_OFFSETS
	.align		4
        /*0048*/ 	.byte	0x04, 0x1c
        /*004a*/ 	.short	(.L_408 - .L_407)


	//   ....[0]....
.L_407:
        /*004c*/ 	.word	0x00000130


	//   ....[1]....
        /*0050*/ 	.word	0x00000160


	//----- nvinfo : EIATTR_MAX_THREADS
	.align		4
.L_408:
        /*0054*/ 	.byte	0x04, 0x05
        /*0056*/ 	.short	(.L_410 - .L_409)
.L_409:
        /*0058*/ 	.word	0x00000080
        /*005c*/ 	.word	0x00000001
        /*0060*/ 	.word	0x00000001


	//----- nvinfo : EIATTR_CBANK_PARAM_SIZE
	.align		4
.L_410:
        /*0064*/ 	.byte	0x03, 0x19
        /*0066*/ 	.short	0x0018


	//----- nvinfo : EIATTR_PARAM_CBANK
	.align		4
        /*0068*/ 	.byte	0x04, 0x0a
        /*006a*/ 	.short	(.L_412 - .L_411)
	.align		4
.L_411:
        /*006c*/ 	.word	index@(.nv.constant0._ZN6thrust24THRUST_300001_SM_1000_NS8cuda_cub4core6detail13_kernel_agentINS1_8__unique9InitAgentIN3cub18CUB_300001_SM_100013ScanTileStateIiLb1EEEPiiEEJSA_mSB_EEEvDpT0_)
        /*0070*/ 	.short	0x0380
        /*0072*/ 	.short	0x0018


	//----- nvinfo : EIATTR_SW_WAR
	.align		4
.L_412:
        /*0074*/ 	.byte	0x04, 0x36
        /*0076*/ 	.short	(.L_414 - .L_413)
.L_413:
        /*0078*/ 	.word	0x00000008
.L_414:


//--------------------- .nv.callgraph             --------------------------
	.section	.nv.callgraph,"",@"SHT_CUDA_CALLGRAPH"
	.align	4
	.sectionentsize	8
	.align		4
        /*0000*/ 	.word	0x00000000
	.align		4
        /*0004*/ 	.word	0xffffffff
	.align		4
        /*0008*/ 	.word	0x00000000
	.align		4
        /*000c*/ 	.word	0xfffffffe
	.align		4
        /*0010*/ 	.word	0x00000000
	.align		4
        /*0014*/ 	.word	0xfffffffd
	.align		4
        /*0018*/ 	.word	0x00000000
	.align		4
        /*001c*/ 	.word	0xfffffffc


//--------------------- .nv.constant4             --------------------------
	.section	.nv.constant4,"a",@progbits
	.align	8
	.align		8
.nv.constant4:
        /*0000*/ 	.dword	_ZN30_INTERNAL_f8fa14f3_4_k_cu_main4cuda3std3__45__cpo5beginE
	.align		8
        /*0008*/ 	.dword	_ZN30_INTERNAL_f8fa14f3_4_k_cu_main4cuda3std3__45__cpo3endE
	.align		8
        /*0010*/ 	.dword	_ZN30_INTERNAL_f8fa14f3_4_k_cu_main4cuda3std3__45__cpo6cbeginE
	.align		8
        /*0018*/ 	.dword	_ZN30_INTERNAL_f8fa14f3_4_k_cu_main4cuda3std3__45__cpo4cendE
	.align		8
        /*0020*/ 	.dword	_ZN30_INTERNAL_f8fa14f3_4_k_cu_main4cuda3std3__45__cpo6rbeginE
	.align		8
        /*0028*/ 	.dword	_ZN30_INTERNAL_f8fa14f3_4_k_cu_main4cuda3std3__45__cpo4rendE
	.align		8
        /*0030*/ 	.dword	_ZN30_INTERNAL_f8fa14f3_4_k_cu_main4cuda3std3__45__cpo7crbeginE
	.align		8
        /*0038*/ 	.dword	_ZN30_INTERNAL_f8fa14f3_4_k_cu_main4cuda3std3__45__cpo5crendE
	.align		8
        /*0040*/ 	.dword	_ZN30_INTERNAL_f8fa14f3_4_k_cu_main4cuda3std3__432_GLOBAL__N__f8fa14f3_4_k_cu_main6ignoreE
	.align		8
        /*0048*/ 	.dword	_ZN30_INTERNAL_f8fa14f3_4_k_cu_main4cuda3std3__419piecewise_constructE
	.align		8
        /*0050*/ 	.dword	_ZN30_INTERNAL_f8fa14f3_4_k_cu_main4cuda3std3__48in_placeE
	.align		8
        /*0058*/ 	.dword	_ZN30_INTERNAL_f8fa14f3_4_k_cu_main4cuda3std3__420unreachable_sentinelE
	.align		8
        /*0060*/ 	.dword	_ZN30_INTERNAL_f8fa14f3_4_k_cu_main4cuda3std3__47nulloptE
	.align		8
        /*0068*/ 	.dword	_ZN30_INTERNAL_f8fa14f3_4_k_cu_main4cuda3std3__48unexpectE
	.align		8
        /*0070*/ 	.dword	_ZN30_INTERNAL_f8fa14f3_4_k_cu_main4cuda3std6ranges3__45__cpo4swapE
	.align		8
        /*0078*/ 	.dword	_ZN30_INTERNAL_f8fa14f3_4_k_cu_main4cuda3std6ranges3__45__cpo9iter_moveE
	.align		8
        /*0080*/ 	.dword	_ZN30_INTERNAL_f8fa14f3_4_k_cu_main4cuda3std6ranges3__45__cpo5beginE
	.align		8
        /*0088*/ 	.dword	_ZN30_INTERNAL_f8fa14f3_4_k_cu_main4cuda3std6ranges3__45__cpo3endE
	.align		8
        /*0090*/ 	.dword	_ZN30_INTERNAL_f8fa14f3_4_k_cu_main4cuda3std6ranges3__45__cpo6cbeginE
	.align		8
        /*0098*/ 	.dword	_ZN30_INTERNAL_f8fa14f3_4_k_cu_main4cuda3std6ranges3__45__cpo4cendE
	.align		8
        /*00a0*/ 	.dword	_ZN30_INTERNAL_f8fa14f3_4_k_cu_main4cuda3std6ranges3__45__cpo7advanceE
	.align		8
        /*00a8*/ 	.dword	_ZN30_INTERNAL_f8fa14f3_4_k_cu_main4cuda3std6ranges3__45__cpo9iter_swapE
	.align		8
        /*00b0*/ 	.dword	_ZN30_INTERNAL_f8fa14f3_4_k_cu_main4cuda3std6ranges3__45__cpo4nextE
	.align		8
        /*00b8*/ 	.dword	_ZN30_INTERNAL_f8fa14f3_4_k_cu_main4cuda3std6ranges3__45__cpo4prevE
	.align		8
        /*00c0*/ 	.dword	_ZN30_INTERNAL_f8fa14f3_4_k_cu_main4cuda3std6ranges3__45__cpo4dataE
	.align		8
        /*00c8*/ 	.dword	_ZN30_INTERNAL_f8fa14f3_4_k_cu_main4cuda3std6ranges3__45__cpo5cdataE
	.align		8
        /*00d0*/ 	.dword	_ZN30_INTERNAL_f8fa14f3_4_k_cu_main4cuda3std6ranges3__45__cpo4sizeE
	.align		8
        /*00d8*/ 	.dword	_ZN30_INTERNAL_f8fa14f3_4_k_cu_main4cuda3std6ranges3__45__cpo5ssizeE
	.align		8
        /*00e0*/ 	.dword	_ZN30_INTERNAL_f8fa14f3_4_k_cu_main4cuda3std6ranges3__45__cpo8distanceE
	.align		8
        /*00e8*/ 	.dword	_ZN30_INTERNAL_f8fa14f3_4_k_cu_main6thrust24THRUST_300001_SM_1000_NS8cuda_cub3parE
	.align		8
        /*00f0*/ 	.dword	_ZN30_INTERNAL_f8fa14f3_4_k_cu_main6thrust24THRUST_300001_SM_1000_NS8cuda_cub10par_nosyncE
	.align		8
        /*00f8*/ 	.dword	_ZN30_INTERNAL_f8fa14f3_4_k_cu_main6thrust24THRUST_300001_SM_1000_NS6system6detail10sequential3seqE
	.align		8
        /*0100*/ 	.dword	_ZN30_INTERNAL_f8fa14f3_4_k_cu_main6thrust24THRUST_300001_SM_1000_NS6system3cpp3parE
	.align		8
        /*0108*/ 	.dword	_ZN30_INTERNAL_f8fa14f3_4_k_cu_main6thrust24THRUST_300001_SM_1000_NS12placeholders2_1E
	.align		8
        /*0110*/ 	.dword	_ZN30_INTERNAL_f8fa14f3_4_k_cu_main6thrust24THRUST_300001_SM_1000_NS12placeholders2_2E
	.align		8
        /*0118*/ 	.dword	_ZN30_INTERNAL_f8fa14f3_4_k_cu_main6thrust24THRUST_300001_SM_1000_NS12placeholders2_3E
	.align		8
        /*0120*/ 	.dword	_ZN30_INTERNAL_f8fa14f3_4_k_cu_main6thrust24THRUST_300001_SM_1000_NS12placeholders2_4E
	.align		8
        /*0128*/ 	.dword	_ZN30_INTERNAL_f8fa14f3_4_k_cu_main6thrust24THRUST_300001_SM_1000_NS12placeholders2_5E
	.align		8
        /*0130*/ 	.dword	_ZN30_INTERNAL_f8fa14f3_4_k_cu_main6thrust24THRUST_300001_SM_1000_NS12placeholders2_6E
	.align		8
        /*0138*/ 	.dword	_ZN30_INTERNAL_f8fa14f3_4_k_cu_main6thrust24THRUST_300001_SM_1000_NS12placeholders2_7E
	.align		8
        /*0140*/ 	.dword	_ZN30_INTERNAL_f8fa14f3_4_k_cu_main6thrust24THRUST_300001_SM_1000_NS12placeholders2_8E
	.align		8
        /*0148*/ 	.dword	_ZN30_INTERNAL_f8fa14f3_4_k_cu_main6thrust24THRUST_300001_SM_1000_NS12placeholders2_9E
	.align		8
        /*0150*/ 	.dword	_ZN30_INTERNAL_f8fa14f3_4_k_cu_main6thrust24THRUST_300001_SM_1000_NS12placeholders3_10E
	.align		8
        /*0158*/ 	.dword	_ZN30_INTERNAL_f8fa14f3_4_k_cu_main6thrust24THRUST_300001_SM_1000_NS3seqE
	.align		8
        /*0160*/ 	.dword	_ZN30_INTERNAL_f8fa14f3_4_k_cu_main6thrust24THRUST_300001_SM_1000_NS6deviceE


//--------------------- .text._ZN3cub18CUB_300001_SM_10006detail10merge_sort26DeviceMergeSortMergeKernelINS2_10policy_hubIN6thrust24THRUST_300001_SM_1000_NS6detail15normal_iteratorINS6_10device_ptrI6float2EEEEE9Policy600ESC_PNS0_8NullTypeESC_SG_m11float2_lessSA_SF_EEvbT2_T3_T4_PT6_PT7_T5_PSK_SK_NS1_7vsmem_tE --------------------------
	.section	.text._ZN3cub18CUB_300001_SM_10006detail10merge_sort26DeviceMergeSortMergeKernelINS2_10policy_hubIN6thrust24THRUST_300001_SM_1000_NS6detail15normal_iteratorINS6_10device_ptrI6float2EEEEE9Policy600ESC_PNS0_8NullTypeESC_SG_m11float2_lessSA_SF_EEvbT2_T3_T4_PT6_PT7_T5_PSK_SK_NS1_7vsmem_tE,"ax",@progbits
	.align	128
        .global         _ZN3cub18CUB_300001_SM_10006detail10merge_sort26DeviceMergeSortMergeKernelINS2_10policy_hubIN6thrust24THRUST_300001_SM_1000_NS6detail15normal_iteratorINS6_10device_ptrI6float2EEEEE9Policy600ESC_PNS0_8NullTypeESC_SG_m11float2_lessSA_SF_EEvbT2_T3_T4_PT6_PT7_T5_PSK_SK_NS1_7vsmem_tE
        .type           _ZN3cub18CUB_300001_SM_10006detail10merge_sort26DeviceMergeSortMergeKernelINS2_10policy_hubIN6thrust24THRUST_300001_SM_1000_NS6detail15normal_iteratorINS6_10device_ptrI6float2EEEEE9Policy600ESC_PNS0_8NullTypeESC_SG_m11float2_lessSA_SF_EEvbT2_T3_T4_PT6_PT7_T5_PSK_SK_NS1_7vsmem_tE,@function
        .size           _ZN3cub18CUB_300001_SM_10006detail10merge_sort26DeviceMergeSortMergeKernelINS2_10policy_hubIN6thrust24THRUST_300001_SM_1000_NS6detail15normal_iteratorINS6_10device_ptrI6float2EEEEE9Policy600ESC_PNS0_8NullTypeESC_SG_m11float2_lessSA_SF_EEvbT2_T3_T4_PT6_PT7_T5_PSK_SK_NS1_7vsmem_tE,(.L_x_821 - _ZN3cub18CUB_300001_SM_10006detail10merge_sort26DeviceMergeSortMergeKernelINS2_10policy_hubIN6thrust24THRUST_300001_SM_1000_NS6detail15normal_iteratorINS6_10device_ptrI6float2EEEEE9Policy600ESC_PNS0_8NullTypeESC_SG_m11float2_lessSA_SF_EEvbT2_T3_T4_PT6_PT7_T5_PSK_SK_NS1_7vsmem_tE)
        .other          _ZN3cub18CUB_300001_SM_10006detail10merge_sort26DeviceMergeSortMergeKernelINS2_10policy_hubIN6thrust24THRUST_300001_SM_1000_NS6detail15normal_iteratorINS6_10device_ptrI6float2EEEEE9Policy600ESC_PNS0_8NullTypeESC_SG_m11float2_lessSA_SF_EEvbT2_T3_T4_PT6_PT7_T5_PSK_SK_NS1_7vsmem_tE,@"STO_CUDA_ENTRY STV_DEFAULT"
_ZN3cub18CUB_300001_SM_10006detail10merge_sort26DeviceMergeSortMergeKernelINS2_10policy_hubIN6thrust24THRUST_300001_SM_1000_NS6detail15normal_iteratorINS6_10device_ptrI6float2EEEEE9Policy600ESC_PNS0_8NullTypeESC_SG_m11float2_lessSA_SF_EEvbT2_T3_T4_PT6_PT7_T5_PSK_SK_NS1_7vsmem_tE:
.text._ZN3cub18CUB_300001_SM_10006detail10merge_sort26DeviceMergeSortMergeKernelINS2_10policy_hubIN6thrust24THRUST_300001_SM_1000_NS6detail15normal_iteratorINS6_10device_ptrI6float2EEEEE9Policy600ESC_PNS0_8NullTypeESC_SG_m11float2_lessSA_SF_EEvbT2_T3_T4_PT6_PT7_T5_PSK_SK_NS1_7vsmem_tE:
[----:B------:R-:W-:Y:S01]  /*0000*/  LDC R1, c[0x0][0x37c] ;  /* 0x0000df00ff017b82 */ /* 0x000fe20000000800 */
[----:B------:R-:W0:Y:S01]  /*0010*/  S2R R2, SR_CTAID.X ;  /* 0x0000000000027919 */ /* 0x000e220000002500 */
[----:B------:R-:W1:Y:S06]  /*0020*/  LDCU UR4, c[0x0][0x370] ;  /* 0x00006e00ff0477ac */ /* 0x000e6c0008000800 */
[----:B------:R-:W2:Y:S01]  /*0030*/  LDC.64 R4, c[0x0][0x3c0] ;  /* 0x0000f000ff047b82 */ /* 0x000ea20000000a00 */
[----:B------:R-:W3:Y:S01]  /*0040*/  S2R R0, SR_TID.X ;  /* 0x0000000000007919 */ /* 0x000ee20000002100 */
[----:B------:R-:W4:Y:S01]  /*0050*/  LDCU.64 UR6, c[0x0][0x358] ;  /* 0x00006b00ff0677ac */ /* 0x000f220008000a00 */
[----:B-1----:R-:W-:-:S06]  /*0060*/  UIADD3 UR4, UPT, UPT, UR4, -0x1, URZ ;  /* 0xffffffff04047890 */ /* 0x002fcc000fffe0ff */
[----:B0-----:R-:W-:-:S13]  /*0070*/  ISETP.GE.U32.AND P0, PT, R2, UR4, PT ;  /* 0x0000000402007c0c */ /* 0x001fda000bf06070 */
[----:B---34-:R-:W-:Y:S05]  /*0080*/  @P0 BRA `(.L_x_0) ;  /* 0x0000001c00b80947 */ /* 0x018fea0003800000 */
[----:B------:R-:W0:Y:S01]  /*0090*/  LDC.64 R16, c[0x0][0x3b8] ;  /* 0x0000ee00ff107b82 */ /* 0x000e220000000a00 */
[----:B--2---:R-:W-:-:S07]  /*00a0*/  IADD3 R21, P2, PT, RZ, -R4, RZ ;  /* 0x80000004ff157210 */ /* 0x004fce0007f5e0ff */
[----:B------:R-:W1:Y:S01]  /*00b0*/  LDC.64 R12, c[0x0][0x398] ;  /* 0x0000e600ff0c7b82 */ /* 0x000e620000000a00 */
[----:B------:R-:W-:Y:S01]  /*00c0*/  IMAD.WIDE.U32 R8, R4, 0x400, RZ ;  /* 0x0000040004087825 */ /* 0x000fe200078e00ff */
[----:B------:R-:W2:Y:S01]  /*00d0*/  LDCU.U8 UR4, c[0x0][0x380] ;  /* 0x00007000ff0477ac */ /* 0x000ea20008000000 */
[----:B0-----:R-:W-:-:S04]  /*00e0*/  LEA R16, P0, R2, R16, 0x3 ;  /* 0x0000001002107211 */ /* 0x001fc800078018ff */
[----:B------:R-:W-:-:S05]  /*00f0*/  LEA.HI.X R17, R2, R17, RZ, 0x3, P0 ;  /* 0x0000001102117211 */ /* 0x000fca00000f1cff */
[----:B------:R-:W3:Y:S04]  /*0100*/  LDG.E.64 R14, desc[UR6][R16.64+0x8] ;  /* 0x00000806100e7981 */ /* 0x000ee8000c1e1b00 */
[----:B------:R0:W4:Y:S01]  /*0110*/  LDG.E.64 R6, desc[UR6][R16.64] ;  /* 0x0000000610067981 */ /* 0x000122000c1e1b00 */
[-C--:B------:R-:W-:Y:S01]  /*0120*/  LOP3.LUT R19, R21, R2.reuse, RZ, 0xc0, !PT ;  /* 0x0000000215137212 */ /* 0x080fe200078ec0ff */
[----:B------:R-:W-:Y:S01]  /*0130*/  IMAD.SHL.U32 R3, R5, 0x400, RZ ;  /* 0x0000040005037824 */ /* 0x000fe200078e00ff */
[----:B------:R-:W-:Y:S01]  /*0140*/  LOP3.LUT R8, R8, 0xfffff800, RZ, 0xc0, !PT ;  /* 0xfffff80008087812 */ /* 0x000fe200078ec0ff */
[----:B------:R-:W-:Y:S01]  /*0150*/  IMAD.X R20, RZ, RZ, ~R5, P2 ;  /* 0x000000ffff147224 */ /* 0x000fe200010e0e05 */
[----:B------:R-:W-:Y:S01]  /*0160*/  LOP3.LUT R10, R21, R2, RZ, 0xfc, !PT ;  /* 0x00000002150a7212 */ /* 0x000fe200078efcff */
[----:B------:R-:W-:Y:S01]  /*0170*/  IMAD.SHL.U32 R11, R19, 0x800, RZ ;  /* 0x00000800130b7824 */ /* 0x000fe200078e00ff */
[----:B--2---:R-:W-:Y:S01]  /*0180*/  UPRMT UR4, UR4, 0x8880, URZ ;  /* 0x0000888004047896 */ /* 0x004fe200080000ff */
[----:B------:R-:W-:Y:S01]  /*0190*/  IMAD.IADD R4, R9, 0x1, R3 ;  /* 0x0000000109047824 */ /* 0x000fe200078e0203 */
[----:B------:R-:W-:Y:S01]  /*01a0*/  SHF.L.U64.HI R9, R19, 0xb, RZ ;  /* 0x0000000b13097819 */ /* 0x000fe200000102ff */
[----:B------:R-:W-:Y:S01]  /*01b0*/  ACQBULK ;  /* 0x000000000000782e */ /* 0x000fe20000000000 */
[----:B------:R-:W-:Y:S01]  /*01c0*/  ISETP.NE.U32.AND P0, PT, R10, -0x1, PT ;  /* 0xffffffff0a00780c */ /* 0x000fe20003f05070 */
[----:B------:R-:W-:-:S03]  /*01d0*/  UISETP.NE.AND UP0, UPT, UR4, URZ, UPT ;  /* 0x000000ff0400728c */ /* 0x000fc6000bf05270 */
[----:B------:R-:W-:Y:S02]  /*01e0*/  ISETP.NE.AND.EX P0, PT, R20, -0x1, PT, P0 ;  /* 0xffffffff1400780c */ /* 0x000fe40003f05300 */
[----:B---3--:R-:W-:Y:S02]  /*01f0*/  IADD3 R3, P1, PT, R14, -R11, RZ ;  /* 0x8000000b0e037210 */ /* 0x008fe40007f3e0ff */
[----:B------:R-:W-:-:S03]  /*0200*/  IADD3 R14, P3, PT, R2, -R19, RZ ;  /* 0x80000013020e7210 */ /* 0x000fc60007f7e0ff */
[--C-:B0-----:R-:W-:Y:S01]  /*0210*/  IMAD.X R17, R15, 0x1, ~R9.reuse, P1 ;  /* 0x000000010f117824 */ /* 0x101fe200008e0e09 */
[----:B-1----:R-:W-:Y:S01]  /*0220*/  IADD3 R15, P4, PT, -R11, R12, RZ ;  /* 0x0000000c0b0f7210 */ /* 0x002fe20007f9e1ff */
[----:B------:R-:W-:Y:S01]  /*0230*/  IMAD.X R19, RZ, RZ, -0x1, P3 ;  /* 0xffffffffff137424 */ /* 0x000fe200018e06ff */
[C---:B------:R-:W-:Y:S01]  /*0240*/  ISETP.NE.U32.AND P1, PT, R14.reuse, -0x1, PT ;  /* 0xffffffff0e00780c */ /* 0x040fe20003f25070 */
[----:B------:R-:W-:Y:S01]  /*0250*/  IMAD.MOV.U32 R12, RZ, RZ, 0x7ff ;  /* 0x000007ffff0c7424 */ /* 0x000fe200078e00ff */
[----:B------:R-:W-:Y:S01]  /*0260*/  ISETP.GT.U32.AND P2, PT, R15, R8, PT ;  /* 0x000000080f00720c */ /* 0x000fe20003f44070 */
[----:B------:R-:W-:Y:S01]  /*0270*/  IMAD.X R13, R13, 0x1, ~R9, P4 ;  /* 0x000000010d0d7824 */ /* 0x000fe200020e0e09 */
[----:B------:R-:W-:Y:S01]  /*0280*/  ISETP.NE.AND.EX P1, PT, R19, -0x1, PT, P1 ;  /* 0xffffffff1300780c */ /* 0x000fe20003f25310 */
[----:B------:R-:W-:Y:S01]  /*0290*/  IMAD.SHL.U32 R5, R14, 0x800, RZ ;  /* 0x000008000e057824 */ /* 0x000fe200078e00ff */
[----:B----4-:R-:W-:Y:S02]  /*02a0*/  IADD3 R10, P3, PT, R6, -R11, RZ ;  /* 0x8000000b060a7210 */ /* 0x010fe40007f7e0ff */
[----:B------:R-:W-:-:S02]  /*02b0*/  SEL R12, R12, 0x800, !P1 ;  /* 0x000008000c0c7807 */ /* 0x000fc40004800000 */
[----:B------:R-:W-:Y:S01]  /*02c0*/  ISETP.GT.U32.AND.EX P1, PT, R13, R4, PT, P2 ;  /* 0x000000040d00720c */ /* 0x000fe20003f24120 */
[----:B------:R-:W-:Y:S01]  /*02d0*/  IMAD.X R16, R7, 0x1, ~R9, P3 ;  /* 0x0000000107107824 */ /* 0x000fe200018e0e09 */
[----:B------:R-:W-:Y:S02]  /*02e0*/  SHF.L.U64.HI R18, R14, 0xb, R19 ;  /* 0x0000000b0e127819 */ /* 0x000fe40000010213 */
[----:B------:R-:W-:Y:S02]  /*02f0*/  IADD3 R14, P2, PT, -R10, R5, RZ ;  /* 0x000000050a0e7210 */ /* 0x000fe40007f5e1ff */
[----:B------:R-:W-:Y:S02]  /*0300*/  IADD3 R5, P3, P4, -R3, R12, R5 ;  /* 0x0000000c03057210 */ /* 0x000fe40007c7e105 */
[----:B------:R-:W-:Y:S01]  /*0310*/  SEL R19, R15, R8, P1 ;  /* 0x000000080f137207 */ /* 0x000fe20000800000 */
[----:B------:R-:W-:Y:S01]  /*0320*/  IMAD.X R12, R18, 0x1, ~R16, P2 ;  /* 0x00000001120c7824 */ /* 0x000fe200010e0e10 */
[----:B------:R-:W-:-:S02]  /*0330*/  SEL R21, R13, R4, P1 ;  /* 0x000000040d157207 */ /* 0x000fc40000800000 */
[----:B------:R-:W-:Y:S02]  /*0340*/  IADD3.X R17, PT, PT, ~R17, RZ, R18, P3, P4 ;  /* 0x000000ff11117210 */ /* 0x000fe40001fe8512 */
[----:B------:R-:W-:Y:S02]  /*0350*/  IADD3 R19, P1, PT, R19, -R8, RZ ;  /* 0x8000000813137210 */ /* 0x000fe40007f3e0ff */
[----:B------:R-:W-:Y:S02]  /*0360*/  SEL R18, R8, R5, !P0 ;  /* 0x0000000508127207 */ /* 0x000fe40004000000 */
[----:B------:R-:W-:Y:S01]  /*0370*/  SEL R5, R4, R17, !P0 ;  /* 0x0000001104057207 */ /* 0x000fe20004000000 */
[----:B------:R-:W-:Y:S01]  /*0380*/  IMAD.X R17, R21, 0x1, ~R4, P1 ;  /* 0x0000000115117824 */ /* 0x000fe200008e0e04 */
[----:B------:R-:W-:Y:S02]  /*0390*/  ISETP.LT.U32.AND P2, PT, R8, R15, PT ;  /* 0x0000000f0800720c */ /* 0x000fe40003f41070 */
[----:B------:R-:W-:-:S02]  /*03a0*/  ISETP.LT.U32.AND P1, PT, R14, R19, PT ;  /* 0x000000130e00720c */ /* 0x000fc40003f21070 */
[----:B------:R-:W-:Y:S02]  /*03b0*/  ISETP.LT.U32.AND P3, PT, R18, R19, PT ;  /* 0x000000131200720c */ /* 0x000fe40003f61070 */
[----:B------:R-:W-:Y:S02]  /*03c0*/  ISETP.LT.U32.AND.EX P2, PT, R4, R13, PT, P2 ;  /* 0x0000000d0400720c */ /* 0x000fe40003f41120 */
[-C--:B------:R-:W-:Y:S02]  /*03d0*/  ISETP.LT.U32.AND.EX P1, PT, R12, R17.reuse, PT, P1 ;  /* 0x000000110c00720c */ /* 0x080fe40003f21110 */
[----:B------:R-:W-:Y:S02]  /*03e0*/  ISETP.LT.U32.AND.EX P3, PT, R5, R17, PT, P3 ;  /* 0x000000110500720c */ /* 0x000fe40003f61130 */
[----:B------:R-:W-:Y:S02]  /*03f0*/  @!P0 SEL R3, R8, R15, P2 ;  /* 0x0000000f08038207 */ /* 0x000fe40001000000 */
[----:B------:R-:W-:-:S02]  /*0400*/  SEL R13, R14, R19, P1 ;  /* 0x000000130e0d7207 */ /* 0x000fc40000800000 */
[----:B------:R-:W-:Y:S01]  /*0410*/  SEL R18, R18, R19, P3 ;  /* 0x0000001312127207 */ /* 0x000fe20001800000 */
[----:B------:R-:W-:Y:S01]  /*0420*/  IMAD.IADD R3, R3, 0x1, -R10 ;  /* 0x0000000103037824 */ /* 0x000fe200078e0a0a */
[----:B------:R-:W-:-:S03]  /*0430*/  SEL R10, R12, R17, P1 ;  /* 0x000000110c0a7207 */ /* 0x000fc60000800000 */
[----:B------:R-:W-:Y:S01]  /*0440*/  IMAD.IADD R18, R18, 0x1, -R13 ;  /* 0x0000000112127824 */ /* 0x000fe200078e0a0d */
[----:B------:R-:W-:Y:S06]  /*0450*/  BRA.U !UP0, `(.L_x_1) ;  /* 0x0000000108b07547 */ /* 0x000fec000b800000 */
[----:B------:R-:W0:Y:S01]  /*0460*/  LDCU.64 UR4, c[0x0][0x388] ;  /* 0x00007100ff0477ac */ /* 0x000e220008000a00 */
[----:B------:R-:W-:Y:S02]  /*0470*/  IADD3 R5, P0, PT, R6, R0, RZ ;  /* 0x0000000006057210 */ /* 0x000fe40007f1e0ff */
[----:B------:R-:W-:-:S03]  /*0480*/  ISETP.GE.AND P6, PT, R0, R3, PT ;  /* 0x000000030000720c */ /* 0x000fc60003fc6270 */
[----:B------:R-:W-:Y:S01]  /*0490*/  IMAD.X R6, RZ, RZ, R7, P0 ;  /* 0x000000ffff067224 */ /* 0x000fe200000e0607 */
[----:B0-----:R-:W-:-:S04]  /*04a0*/  LEA R20, P0, R5, UR4, 0x3 ;  /* 0x0000000405147c11 */ /* 0x001fc8000f8018ff */
[----:B------:R-:W-:-:S05]  /*04b0*/  LEA.HI.X R21, R5, UR5, R6, 0x3, P0 ;  /* 0x0000000505157c11 */ /* 0x000fca00080f1c06 */
[----:B------:R0:W5:Y:S01]  /*04c0*/  @!P6 LDG.E.64 R16, desc[UR6][R20.64] ;  /* 0x000000061410e981 */ /* 0x000162000c1e1b00 */
[----:B------:R-:W-:Y:S01]  /*04d0*/  IADD3 R8, P0, P1, R13, R11, R8 ;  /* 0x0000000b0d087210 */ /* 0x000fe2000791e008 */
[C---:B------:R-:W-:Y:S02]  /*04e0*/  IMAD.IADD R5, R0.reuse, 0x1, -R3 ;  /* 0x0000000100057824 */ /* 0x040fe400078e0a03 */
[----:B------:R-:W-:Y:S01]  /*04f0*/  VIADD R6, R0, 0x100 ;  /* 0x0000010000067836 */ /* 0x000fe20000000000 */
[----:B------:R-:W-:Y:S01]  /*0500*/  IADD3.X R10, PT, PT, R10, R9, R4, P0, P1 ;  /* 0x000000090a0a7210 */ /* 0x000fe200007e2404 */
[----:B------:R-:W-:Y:S01]  /*0510*/  VIADD R4, R0, 0x200 ;  /* 0x0000020000047836 */ /* 0x000fe20000000000 */
[----:B------:R-:W-:Y:S02]  /*0520*/  IADD3 R7, P0, PT, R5, R8, RZ ;  /* 0x0000000805077210 */ /* 0x000fe40007f1e0ff */
[-C--:B------:R-:W-:Y:S01]  /*0530*/  ISETP.GE.AND P5, PT, R6, R3.reuse, PT ;  /* 0x000000030600720c */ /* 0x080fe20003fa6270 */
[----:B------:R-:W-:Y:S01]  /*0540*/  VIADD R6, R0, 0x300 ;  /* 0x0000030000067836 */ /* 0x000fe20000000000 */
[----:B------:R-:W-:-:S02]  /*0550*/  ISETP.GE.AND P4, PT, R4, R3, PT ;  /* 0x000000030400720c */ /* 0x000fc40003f86270 */
[----:B------:R-:W-:Y:S02]  /*0560*/  LEA.HI.X.SX32 R8, R5, R10, 0x1, P0 ;  /* 0x0000000a05087211 */ /* 0x000fe400000f0eff */
[C---:B------:R-:W-:Y:S02]  /*0570*/  LEA R22, P0, R7.reuse, UR4, 0x3 ;  /* 0x0000000407167c11 */ /* 0x040fe4000f8018ff */
[----:B------:R-:W-:Y:S02]  /*0580*/  LOP3.LUT R4, R0, 0x400, RZ, 0xfc, !PT ;  /* 0x0000040000047812 */ /* 0x000fe400078efcff */
[-C--:B------:R-:W-:Y:S01]  /*0590*/  ISETP.GE.AND P3, PT, R6, R3.reuse, PT ;  /* 0x000000030600720c */ /* 0x080fe20003f66270 */
[C---:B------:R-:W-:Y:S01]  /*05a0*/  VIADD R6, R0.reuse, 0x500 ;  /* 0x0000050000067836 */ /* 0x040fe20000000000 */
[----:B------:R-:W-:Y:S01]  /*05b0*/  LEA.HI.X R23, R7, UR5, R8, 0x3, P0 ;  /* 0x0000000507177c11 */ /* 0x000fe200080f1c08 */
[----:B------:R-:W-:Y:S01]  /*05c0*/  VIADD R8, R0, 0x600 ;  /* 0x0000060000087836 */ /* 0x000fe20000000000 */
[-C--:B------:R-:W-:Y:S01]  /*05d0*/  ISETP.GE.AND P2, PT, R4, R3.reuse, PT ;  /* 0x000000030400720c */ /* 0x080fe20003f46270 */
[----:B------:R-:W-:Y:S01]  /*05e0*/  VIADD R4, R0, 0x700 ;  /* 0x0000070000047836 */ /* 0x000fe20000000000 */
[-C--:B------:R-:W-:Y:S01]  /*05f0*/  ISETP.GE.AND P1, PT, R6, R3.reuse, PT ;  /* 0x000000030600720c */ /* 0x080fe20003f26270 */
[----:B------:R0:W5:Y:S01]  /*0600*/  @P5 LDG.E.64 R14, desc[UR6][R22.64+0x800] ;  /* 0x00080006160e5981 */ /* 0x000162000c1e1b00 */
[----:B------:R-:W-:-:S03]  /*0610*/  ISETP.GE.AND P0, PT, R8, R3, PT ;  /* 0x000000030800720c */ /* 0x000fc60003f06270 */
[----:B------:R0:W5:Y:S04]  /*0620*/  @P4 LDG.E.64 R12, desc[UR6][R22.64+0x1000] ;  /* 0x00100006160c4981 */ /* 0x000168000c1e1b00 */
[----:B------:R0:W5:Y:S04]  /*0630*/  @P3 LDG.E.64 R10, desc[UR6][R22.64+0x1800] ;  /* 0x00180006160a3981 */ /* 0x000168000c1e1b00 */
[----:B------:R0:W5:Y:S04]  /*0640*/  @P2 LDG.E.64 R8, desc[UR6][R22.64+0x2000] ;  /* 0x0020000616082981 */ /* 0x000168000c1e1b00 */
[----:B------:R0:W5:Y:S04]  /*0650*/  @P1 LDG.E.64 R6, desc[UR6][R22.64+0x2800] ;  /* 0x0028000616061981 */ /* 0x000168000c1e1b00 */
[----:B------:R0:W5:Y:S01]  /*0660*/  @P6 LDG.E.64 R16, desc[UR6][R22.64] ;  /* 0x0000000616106981 */ /* 0x000162000c1e1b00 */
[----:B------:R-:W-:-:S03]  /*0670*/  ISETP.GE.AND P6, PT, R4, R3, PT ;  /* 0x000000030400720c */ /* 0x000fc60003fc6270 */
[----:B------:R0:W5:Y:S10]  /*0680*/  @P0 LDG.E.64 R4, desc[UR6][R22.64+0x3000] ;  /* 0x0030000616040981 */ /* 0x000174000c1e1b00 */
[----:B------:R0:W5:Y:S04]  /*0690*/  @P6 LDG.E.64 R24, desc[UR6][R22.64+0x3800] ;  /* 0x0038000616186981 */ /* 0x000168000c1e1b00 */
[----:B------:R0:W5:Y:S04]  /*06a0*/  @!P5 LDG.E.64 R14, desc[UR6][R20.64+0x800] ;  /* 0x00080006140ed981 */ /* 0x000168000c1e1b00 */
[----:B------:R0:W5:Y:S04]  /*06b0*/  @!P4 LDG.E.64 R12, desc[UR6][R20.64+0x1000] ;  /* 0x00100006140cc981 */ /* 0x000168000c1e1b00 */
[----:B------:R0:W5:Y:S04]  /*06c0*/  @!P3 LDG.E.64 R10, desc[UR6][R20.64+0x1800] ;  /* 0x00180006140ab981 */ /* 0x000168000c1e1b00 */
[----:B------:R0:W5:Y:S04]  /*06d0*/  @!P2 LDG.E.64 R8, desc[UR6][R20.64+0x2000] ;  /* 0x002000061408a981 */ /* 0x000168000c1e1b00 */
[----:B------:R0:W5:Y:S04]  /*06e0*/  @!P1 LDG.E.64 R6, desc[UR6][R20.64+0x2800] ;  /* 0x0028000614069981 */ /* 0x000168000c1e1b00 */
[----:B------:R0:W5:Y:S04]  /*06f0*/  @!P0 LDG.E.64 R4, desc[UR6][R20.64+0x3000] ;  /* 0x0030000614048981 */ /* 0x000168000c1e1b00 */
[----:B------:R0:W5:Y:S01]  /*0700*/  @!P6 LDG.E.64 R24, desc[UR6][R20.64+0x3800] ;  /* 0x003800061418e981 */ /* 0x000162000c1e1b00 */
[----:B------:R-:W-:Y:S05]  /*0710*/  BRA `(.L_x_2) ;  /* 0x0000000000ac7947 */ /* 0x000fea0003800000 */
.L_x_1:
[----:B------:R-:W0:Y:S01]  /*0720*/  LDCU.64 UR4, c[0x0][0x3a0] ;  /* 0x00007400ff0477ac */ /* 0x000e220008000a00 */
[----:B------:R-:W-:Y:S02]  /*0730*/  IADD3 R5, P1, PT, R6, R0, RZ ;  /* 0x0000000006057210 */ /* 0x000fe40007f3e0ff */
[----:B------:R-:W-:-:S03]  /*0740*/  ISETP.GE.AND P0, PT, R0, R3, PT ;  /* 0x000000030000720c */ /* 0x000fc60003f06270 */
[----:B------:R-:W-:Y:S01]  /*0750*/  IMAD.X R6, RZ, RZ, R7, P1 ;  /* 0x000000ffff067224 */ /* 0x000fe200008e0607 */
[----:B0-----:R-:W-:-:S04]  /*0760*/  LEA R20, P1, R5, UR4, 0x3 ;  /* 0x0000000405147c11 */ /* 0x001fc8000f8218ff */
[----:B------:R-:W-:-:S05]  /*0770*/  LEA.HI.X R21, R5, UR5, R6, 0x3, P1 ;  /* 0x0000000505157c11 */ /* 0x000fca00088f1c06 */
[----:B------:R1:W5:Y:S01]  /*0780*/  @!P0 LDG.E.64 R16, desc[UR6][R20.64] ;  /* 0x0000000614108981 */ /* 0x000362000c1e1b00 */
[C---:B------:R-:W-:Y:S01]  /*0790*/  IMAD.IADD R5, R0.reuse, 0x1, -R3 ;  /* 0x0000000100057824 */ /* 0x040fe200078e0a03 */
[----:B------:R-:W-:Y:S01]  /*07a0*/  IADD3 R8, P1, P2, R13, R11, R8 ;  /* 0x0000000b0d087210 */ /* 0x000fe20007a3e008 */
[----:B------:R-:W-:-:S03]  /*07b0*/  VIADD R6, R0, 0x100 ;  /* 0x0000010000067836 */ /* 0x000fc60000000000 */
[----:B------:R-:W-:Y:S01]  /*07c0*/  IADD3.X R4, PT, PT, R10, R9, R4, P1, P2 ;  /* 0x000000090a047210 */ /* 0x000fe20000fe4404 */
[----:B------:R-:W-:Y:S01]  /*07d0*/  VIADD R10, R0, 0x200 ;  /* 0x00000200000a7836 */ /* 0x000fe20000000000 */
[C---:B------:R-:W-:Y:S02]  /*07e0*/  IADD3 R8, P3, PT, R5.reuse, R8, RZ ;  /* 0x0000000805087210 */ /* 0x040fe40007f7e0ff */
[----:B------:R-:W-:Y:S01]  /*07f0*/  ISETP.GE.AND P1, PT, R6, R3, PT ;  /* 0x000000030600720c */ /* 0x000fe20003f26270 */
[----:B------:R-:W-:Y:S01]  /*0800*/  VIADD R6, R0, 0x300 ;  /* 0x0000030000067836 */ /* 0x000fe20000000000 */
[----:B------:R-:W-:Y:S02]  /*0810*/  LEA.HI.X.SX32 R5, R5, R4, 0x1, P3 ;  /* 0x0000000405057211 */ /* 0x000fe400018f0eff */
[----:B------:R-:W-:Y:S02]  /*0820*/  LEA R22, P4, R8, UR4, 0x3 ;  /* 0x0000000408167c11 */ /* 0x000fe4000f8818ff */
[----:B------:R-:W-:-:S02]  /*0830*/  LOP3.LUT R4, R0, 0x400, RZ, 0xfc, !PT ;  /* 0x0000040000047812 */ /* 0x000fc400078efcff */
[-C--:B------:R-:W-:Y:S01]  /*0840*/  ISETP.GE.AND P3, PT, R6, R3.reuse, PT ;  /* 0x000000030600720c */ /* 0x080fe20003f66270 */
[----:B------:R-:W-:Y:S01]  /*0850*/  VIADD R6, R0, 0x500 ;  /* 0x0000050000067836 */ /* 0x000fe20000000000 */
[----:B------:R-:W-:Y:S01]  /*0860*/  LEA.HI.X R23, R8, UR5, R5, 0x3, P4 ;  /* 0x0000000508177c11 */ /* 0x000fe2000a0f1c05 */
[----:B------:R-:W-:Y:S01]  /*0870*/  VIADD R8, R0, 0x600 ;  /* 0x0000060000087836 */ /* 0x000fe20000000000 */
[-C--:B------:R-:W-:Y:S01]  /*0880*/  ISETP.GE.AND P6, PT, R4, R3.reuse, PT ;  /* 0x000000030400720c */ /* 0x080fe20003fc6270 */
[----:B------:R-:W-:Y:S01]  /*0890*/  VIADD R4, R0, 0x700 ;  /* 0x0000070000047836 */ /* 0x000fe20000000000 */
[-C--:B------:R-:W-:Y:S01]  /*08a0*/  ISETP.GE.AND P2, PT, R10, R3.reuse, PT ;  /* 0x000000030a00720c */ /* 0x080fe20003f46270 */
[----:B------:R1:W5:Y:S01]  /*08b0*/  @P1 LDG.E.64 R14, desc[UR6][R22.64+0x800] ;  /* 0x00080006160e1981 */ /* 0x000362000c1e1b00 */
[-C--:B------:R-:W-:Y:S02]  /*08c0*/  ISETP.GE.AND P5, PT, R6, R3.reuse, PT ;  /* 0x000000030600720c */ /* 0x080fe40003fa6270 */
        /* <DEDUP_REMOVED lines=15> */
[----:B------:R1:W5:Y:S02]  /*09c0*/  @!P0 LDG.E.64 R24, desc[UR6][R20.64+0x3800] ;  /* 0x0038000614188981 */ /* 0x000364000c1e1b00 */
.L_x_2:
[----:B------:R-:W2:Y:S01]  /*09d0*/  S2UR UR5, SR_CgaCtaId ;  /* 0x00000000000579c3 */ /* 0x000ea20000008800 */
[----:B------:R-:W-:Y:S01]  /*09e0*/  UMOV UR4, 0x400 ;  /* 0x0000040000047882 */ /* 0x000fe20000000000 */
[----:B------:R-:W-:Y:S01]  /*09f0*/  IMAD.SHL.U32 R19, R0, 0x8, RZ ;  /* 0x0000000800137824 */ /* 0x000fe200078e00ff */
[----:B--2---:R-:W-:-:S09]  /*0a00*/  ULEA UR4, UR5, UR4, 0x18 ;  /* 0x0000000405047291 */ /* 0x004fd2000f8ec0ff */
[----:B-----5:R2:W-:Y:S04]  /*0a10*/  STS.64 [R19+UR4], R16 ;  /* 0x0000001013007988 */ /* 0x0205e80008000a04 */
[----:B------:R-:W-:Y:S04]  /*0a20*/  STS.64 [R19+UR4+0x800], R14 ;  /* 0x0008000e13007988 */ /* 0x000fe80008000a04 */
[----:B------:R-:W-:Y:S04]  /*0a30*/  STS.64 [R19+UR4+0x1000], R12 ;  /* 0x0010000c13007988 */ /* 0x000fe80008000a04 */
[----:B------:R-:W-:Y:S04]  /*0a40*/  STS.64 [R19+UR4+0x1800], R10 ;  /* 0x0018000a13007988 */ /* 0x000fe80008000a04 */
[----:B------:R-:W-:Y:S04]  /*0a50*/  STS.64 [R19+UR4+0x2000], R8 ;  /* 0x0020000813007988 */ /* 0x000fe80008000a04 */
[----:B------:R-:W-:Y:S04]  /*0a60*/  STS.64 [R19+UR4+0x2800], R6 ;  /* 0x0028000613007988 */ /* 0x000fe80008000a04 */
[----:B------:R3:W-:Y:S04]  /*0a70*/  STS.64 [R19+UR4+0x3000], R4 ;  /* 0x0030000413007988 */ /* 0x0007e80008000a04 */
[----:B------:R4:W-:Y:S01]  /*0a80*/  STS.64 [R19+UR4+0x3800], R24 ;  /* 0x0038001813007988 */ /* 0x0009e20008000a04 */
[----:B------:R-:W-:Y:S01]  /*0a90*/  BAR.SYNC.DEFER_BLOCKING 0x0 ;  /* 0x0000000000007b1d */ /* 0x000fe20000010000 */
[----:B--2---:R-:W-:-:S07]  /*0aa0*/  IMAD.IADD R16, R3, 0x1, R18 ;  /* 0x0000000103107824 */ /* 0x004fce00078e0212 */
[----:B------:R-:W-:Y:S01]  /*0ab0*/  PREEXIT ;  /* 0x000000000000782d */ /* 0x000fe20000000000 */
[----:B------:R-:W-:Y:S01]  /*0ac0*/  BSSY.RECONVERGENT B0, `(.L_x_3) ;  /* 0x000001f000007945 */ /* 0x000fe20003800200 */
[----:B---3--:R-:W-:Y:S02]  /*0ad0*/  LEA R4, R3, UR4, 0x3 ;  /* 0x0000000403047c11 */ /* 0x008fe4000f8e18ff */
[----:B----4-:R-:W-:-:S04]  /*0ae0*/  VIMNMX R19, PT, PT, R19, R16, PT ;  /* 0x0000001013137248 */ /* 0x010fc80003fe0100 */
[C---:B------:R-:W-:Y:S01]  /*0af0*/  ISETP.GE.AND P0, PT, R19.reuse, R18, PT ;  /* 0x000000121300720c */ /* 0x040fe20003f06270 */
[----:B------:R-:W-:Y:S01]  /*0b00*/  IMAD.IADD R18, R19, 0x1, -R18 ;  /* 0x0000000113127824 */ /* 0x000fe200078e0a12 */
[----:B------:R-:W-:-:S04]  /*0b10*/  VIMNMX R5, PT, PT, R3, R19, PT ;  /* 0x0000001303057248 */ /* 0x000fc80003fe0100 */
[----:B------:R-:W-:-:S04]  /*0b20*/  SEL R6, R18, RZ, P0 ;  /* 0x000000ff12067207 */ /* 0x000fc80000000000 */
[----:B------:R-:W-:-:S13]  /*0b30*/  ISETP.GE.AND P0, PT, R6, R5, PT ;  /* 0x000000050600720c */ /* 0x000fda0003f06270 */
[----:B------:R-:W-:Y:S05]  /*0b40*/  @P0 BRA `(.L_x_4) ;  /* 0x0000000000580947 */ /* 0x000fea0003800000 */
.L_x_7:
[----:B------:R-:W-:Y:S01]  /*0b50*/  IMAD.MOV.U32 R8, RZ, RZ, R6 ;  /* 0x000000ffff087224 */ /* 0x000fe200078e0006 */
[----:B------:R-:W-:Y:S01]  /*0b60*/  BSSY.RECONVERGENT B1, `(.L_x_5) ;  /* 0x000000f000017945 */ /* 0x000fe20003800200 */
[----:B------:R-:W-:Y:S02]  /*0b70*/  PLOP3.LUT P0, PT, PT, PT, PT, 0x8, 0x80 ;  /* 0x000000000080781c */ /* 0x000fe40003f0e170 */
[----:B------:R-:W-:-:S05]  /*0b80*/  IMAD.IADD R6, R5, 0x1, -R8 ;  /* 0x0000000105067824 */ /* 0x000fca00078e0a08 */
[----:B------:R-:W-:-:S04]  /*0b90*/  LEA.HI R6, R6, R6, RZ, 0x1 ;  /* 0x0000000606067211 */ /* 0x000fc800078f08ff */
[----:B------:R-:W-:-:S04]  /*0ba0*/  LEA.HI.SX32 R10, R6, R8, 0x1f ;  /* 0x00000008060a7211 */ /* 0x000fc800078ffaff */
[----:B------:R-:W-:-:S05]  /*0bb0*/  LOP3.LUT R6, RZ, R10, RZ, 0x33, !PT ;  /* 0x0000000aff067212 */ /* 0x000fca00078e33ff */
[----:B------:R-:W-:Y:S01]  /*0bc0*/  IMAD.IADD R7, R19, 0x1, R6 ;  /* 0x0000000113077824 */ /* 0x000fe200078e0206 */
[----:B------:R-:W-:-:S03]  /*0bd0*/  LEA R6, R10, UR4, 0x3 ;  /* 0x000000040a067c11 */ /* 0x000fc6000f8e18ff */
[----:B------:R-:W-:Y:S02]  /*0be0*/  IMAD R7, R7, 0x8, R4 ;  /* 0x0000000807077824 */ /* 0x000fe400078e0204 */
[----:B------:R-:W-:Y:S04]  /*0bf0*/  LDS.64 R12, [R6] ;  /* 0x00000000060c7984 */ /* 0x000fe80000000a00 */
[----:B------:R-:W2:Y:S02]  /*0c00*/  LDS.64 R14, [R7] ;  /* 0x00000000070e7984 */ /* 0x000ea40000000a00 */
[----:B--2---:R-:W-:-:S13]  /*0c10*/  FSETP.GEU.AND P1, PT, R14, R12, PT ;  /* 0x0000000c0e00720b */ /* 0x004fda0003f2e000 */
[----:B------:R-:W-:Y:S05]  /*0c20*/  @!P1 BRA `(.L_x_6) ;  /* 0x0000000000089947 */ /* 0x000fea0003800000 */
[----:B------:R-:W-:-:S04]  /*0c30*/  FSETP.GT.AND P0, PT, R14, R12, PT ;  /* 0x0000000c0e00720b */ /* 0x000fc80003f04000 */
[----:B------:R-:W-:-:S13]  /*0c40*/  FSETP.GEU.OR P0, PT, R15, R13, P0 ;  /* 0x0000000d0f00720b */ /* 0x000fda000070e400 */
.L_x_6:
[----:B------:R-:W-:Y:S05]  /*0c50*/  BSYNC.RECONVERGENT B1 ;  /* 0x0000000000017941 */ /* 0x000fea0003800200 */
.L_x_5:
[----:B------:R-:W-:Y:S01]  /*0c60*/  @P0 VIADD R8, R10, 0x1 ;  /* 0x000000010a080836 */ /* 0x000fe20000000000 */
[----:B------:R-:W-:-:S03]  /*0c70*/  SEL R5, R5, R10, P0 ;  /* 0x0000000a05057207 */ /* 0x000fc60000000000 */
[----:B------:R-:W-:Y:S01]  /*0c80*/  IMAD.MOV.U32 R6, RZ, RZ, R8 ;  /* 0x000000ffff067224 */ /* 0x000fe200078e0008 */
[----:B------:R-:W-:-:S13]  /*0c90*/  ISETP.GE.AND P0, PT, R8, R5, PT ;  /* 0x000000050800720c */ /* 0x000fda0003f06270 */
[----:B------:R-:W-:Y:S05]  /*0ca0*/  @!P0 BRA `(.L_x_7) ;  /* 0xfffffffc00a88947 */ /* 0x000fea000383ffff */
.L_x_4:
[----:B------:R-:W-:Y:S05]  /*0cb0*/  BSYNC.RECONVERGENT B0 ;  /* 0x0000000000007941 */ /* 0x000fea0003800200 */
.L_x_3:
[----:B------:R-:W-:Y:S01]  /*0cc0*/  IMAD.IADD R5, R19, 0x1, -R6 ;  /* 0x0000000113057824 */ /* 0x000fe200078e0a06 */
[----:B------:R-:W-:Y:S01]  /*0cd0*/  LEA R12, R6, UR4, 0x3 ;  /* 0x00000004060c7c11 */ /* 0x000fe2000f8e18ff */
[----:B------:R-:W-:Y:S01]  /*0ce0*/  BSSY.RECONVERGENT B0, `(.L_x_8) ;  /* 0x000000e000007945 */ /* 0x000fe20003800200 */
[----:B------:R-:W-:Y:S01]  /*0cf0*/  PLOP3.LUT P0, PT, PT, PT, PT, 0x8, 0x80 ;  /* 0x000000000080781c */ /* 0x000fe20003f0e170 */
[----:B------:R-:W-:Y:S02]  /*0d00*/  IMAD R11, R5, 0x8, R4 ;  /* 0x00000008050b7824 */ /* 0x000fe400078e0204 */
[----:B------:R2:W3:Y:S01]  /*0d10*/  LDS.64 R18, [R12] ;  /* 0x000000000c127984 */ /* 0x0004e20000000a00 */
[----:B------:R-:W-:-:S03]  /*0d20*/  IMAD.IADD R9, R3, 0x1, R5 ;  /* 0x0000000103097824 */ /* 0x000fc600078e0205 */
[----:B01----:R2:W0:Y:S02]  /*0d30*/  LDS.64 R20, [R11] ;  /* 0x000000000b147984 */ /* 0x0034240000000a00 */
[----:B------:R-:W-:-:S13]  /*0d40*/  ISETP.GE.AND P1, PT, R9, R16, PT ;  /* 0x000000100900720c */ /* 0x000fda0003f26270 */
[----:B--2---:R-:W-:Y:S05]  /*0d50*/  @P1 BRA `(.L_x_9) ;  /* 0x0000000000181947 */ /* 0x004fea0003800000 */
[----:B0--3--:R-:W-:Y:S02]  /*0d60*/  FSETP.GEU.AND P1, PT, R20, R18, PT ;  /* 0x000000121400720b */ /* 0x009fe40003f2e000 */
[----:B------:R-:W-:Y:S02]  /*0d70*/  PLOP3.LUT P0, PT, PT, PT, PT, 0x80, 0x8 ;  /* 0x000000000008781c */ /* 0x000fe40003f0f070 */
[----:B------:R-:W-:-:S13]  /*0d80*/  ISETP.GE.OR P1, PT, R6, R3, !P1 ;  /* 0x000000030600720c */ /* 0x000fda0004f26670 */
[----:B------:R-:W-:Y:S05]  /*0d90*/  @P1 BRA `(.L_x_9) ;  /* 0x0000000000081947 */ /* 0x000fea0003800000 */
[----:B------:R-:W-:-:S04]  /*0da0*/  FSETP.GT.AND P0, PT, R20, R18, PT ;  /* 0x000000121400720b */ /* 0x000fc80003f04000 */
[----:B------:R-:W-:-:S13]  /*0db0*/  FSETP.LT.AND P0, PT, R21, R19, !P0 ;  /* 0x000000131500720b */ /* 0x000fda0004701000 */
.L_x_9:
[----:B------:R-:W-:Y:S05]  /*0dc0*/  BSYNC.RECONVERGENT B0 ;  /* 0x0000000000007941 */ /* 0x000fea0003800200 */
.L_x_8:
[----:B------:R-:W-:Y:S01]  /*0dd0*/  VIADD R7, R9, 0x1 ;  /* 0x0000000109077836 */ /* 0x000fe20000000000 */
[----:B------:R-:W-:Y:S01]  /*0de0*/  BSSY.RECONVERGENT B0, `(.L_x_10) ;  /* 0x0000013000007945 */ /* 0x000fe20003800200 */
[----:B------:R-:W-:Y:S01]  /*0df0*/  @!P0 IMAD.MOV R7, RZ, RZ, R9 ;  /* 0x000000ffff078224 */ /* 0x000fe200078e0209 */
[----:B0--3--:R-:W-:Y:S01]  /*0e00*/  FSEL R5, R21, R19, P0 ;  /* 0x0000001315057208 */ /* 0x009fe20000000000 */
[----:B------:R-:W-:Y:S01]  /*0e10*/  VIADD R8, R6, 0x1 ;  /* 0x0000000106087836 */ /* 0x000fe20000000000 */
[----:B------:R-:W-:Y:S01]  /*0e20*/  FSEL R4, R20, R18, P0 ;  /* 0x0000001214047208 */ /* 0x000fe20000000000 */
[----:B------:R-:W-:Y:S01]  /*0e30*/  @P0 IMAD.MOV R8, RZ, RZ, R6 ;  /* 0x000000ffff080224 */ /* 0x000fe200078e0206 */
[C---:B------:R-:W-:Y:S01]  /*0e40*/  ISETP.GE.AND P1, PT, R7.reuse, R16, PT ;  /* 0x000000100700720c */ /* 0x040fe20003f26270 */
[----:B------:R0:W1:Y:S01]  /*0e50*/  @P0 LDS.64 R20, [R11+0x8] ;  /* 0x000008000b140984 */ /* 0x0000620000000a00 */
[----:B------:R-:W-:Y:S02]  /*0e60*/  VIADD R9, R7, 0x1 ;  /* 0x0000000107097836 */ /* 0x000fe40000000000 */
[----:B------:R-:W-:Y:S01]  /*0e70*/  VIADD R10, R8, 0x1 ;  /* 0x00000001080a7836 */ /* 0x000fe20000000000 */
[----:B------:R0:W2:Y:S01]  /*0e80*/  @!P0 LDS.64 R18, [R12+0x8] ;  /* 0x000008000c128984 */ /* 0x0000a20000000a00 */
[----:B------:R-:W-:-:S07]  /*0e90*/  PLOP3.LUT P0, PT, PT, PT, PT, 0x8, 0x80 ;  /* 0x000000000080781c */ /* 0x000fce0003f0e170 */
[----:B0-----:R-:W-:Y:S06]  /*0ea0*/  @P1 BRA `(.L_x_11) ;  /* 0x0000000000181947 */ /* 0x001fec0003800000 */
[----:B-12---:R-:W-:Y:S02]  /*0eb0*/  FSETP.GEU.AND P1, PT, R20, R18, PT ;  /* 0x000000121400720b */ /* 0x006fe40003f2e000 */
[----:B------:R-:W-:Y:S02]  /*0ec0*/  PLOP3.LUT P0, PT, PT, PT, PT, 0x80, 0x8 ;  /* 0x000000000008781c */ /* 0x000fe40003f0f070 */
[----:B------:R-:W-:-:S13]  /*0ed0*/  ISETP.GE.OR P1, PT, R8, R3, !P1 ;  /* 0x000000030800720c */ /* 0x000fda0004f26670 */
[----:B------:R-:W-:Y:S05]  /*0ee0*/  @P1 BRA `(.L_x_11) ;  /* 0x0000000000081947 */ /* 0x000fea0003800000 */
[----:B------:R-:W-:-:S04]  /*0ef0*/  FSETP.GT.AND P0, PT, R20, R18, PT ;  /* 0x000000121400720b */ /* 0x000fc80003f04000 */
[----:B------:R-:W-:-:S13]  /*0f00*/  FSETP.LT.AND P0, PT, R21, R19, !P0 ;  /* 0x000000131500720b */ /* 0x000fda0004701000 */
.L_x_11:
[----:B------:R-:W-:Y:S05]  /*0f10*/  BSYNC.RECONVERGENT B0 ;  /* 0x0000000000007941 */ /* 0x000fea0003800200 */
.L_x_10:
[----:B------:R-:W-:Y:S01]  /*0f20*/  @!P0 IMAD.MOV R9, RZ, RZ, R7 ;  /* 0x000000ffff098224 */ /* 0x000fe200078e0207 */
[----:B------:R-:W-:Y:S01]  /*0f30*/  BSSY.RECONVERGENT B0, `(.L_x_12) ;  /* 0x0000013000007945 */ /* 0x000fe20003800200 */
[----:B------:R-:W-:Y:S01]  /*0f40*/  @P0 IMAD.MOV R10, RZ, RZ, R8 ;  /* 0x000000ffff0a0224 */ /* 0x000fe200078e0208 */
[----:B-12---:R-:W-:Y:S01]  /*0f50*/  FSEL R7, R21, R19, P0 ;  /* 0x0000001315077208 */ /* 0x006fe20000000000 */
[C---:B------:R-:W-:Y:S01]  /*0f60*/  VIADD R13, R9.reuse, 0x1 ;  /* 0x00000001090d7836 */ /* 0x040fe20000000000 */
[C---:B------:R-:W-:Y:S01]  /*0f70*/  ISETP.GE.AND P1, PT, R9.reuse, R16, PT ;  /* 0x000000100900720c */ /* 0x040fe20003f26270 */
[C---:B------:R-:W-:Y:S01]  /*0f80*/  VIADD R12, R10.reuse, 0x1 ;  /* 0x000000010a0c7836 */ /* 0x040fe20000000000 */
[----:B------:R-:W-:Y:S02]  /*0f90*/  @!P0 LEA R8, R10, UR4, 0x3 ;  /* 0x000000040a088c11 */ /* 0x000fe4000f8e18ff */
[----:B------:R-:W-:Y:S02]  /*0fa0*/  @P0 LEA R11, R9, UR4, 0x3 ;  /* 0x00000004090b0c11 */ /* 0x000fe4000f8e18ff */
[----:B------:R-:W-:-:S02]  /*0fb0*/  FSEL R6, R20, R18, P0 ;  /* 0x0000001214067208 */ /* 0x000fc40000000000 */
[----:B------:R0:W1:Y:S04]  /*0fc0*/  @!P0 LDS.64 R18, [R8] ;  /* 0x0000000008128984 */ /* 0x0000680000000a00 */
[----:B------:R0:W2:Y:S01]  /*0fd0*/  @P0 LDS.64 R20, [R11] ;  /* 0x000000000b140984 */ /* 0x0000a20000000a00 */
[----:B------:R-:W-:Y:S01]  /*0fe0*/  PLOP3.LUT P0, PT, PT, PT, PT, 0x8, 0x80 ;  /* 0x000000000080781c */ /* 0x000fe20003f0e170 */
[----:B------:R-:W-:-:S12]  /*0ff0*/  @P1 BRA `(.L_x_13) ;  /* 0x0000000000181947 */ /* 0x000fd80003800000 */
[----:B-12---:R-:W-:Y:S02]  /*1000*/  FSETP.GEU.AND P1, PT, R20, R18, PT ;  /* 0x000000121400720b */ /* 0x006fe40003f2e000 */
[----:B------:R-:W-:Y:S02]  /*1010*/  PLOP3.LUT P0, PT, PT, PT, PT, 0x80, 0x8 ;  /* 0x000000000008781c */ /* 0x000fe40003f0f070 */
[----:B------:R-:W-:-:S13]  /*1020*/  ISETP.GE.OR P1, PT, R10, R3, !P1 ;  /* 0x000000030a00720c */ /* 0x000fda0004f26670 */
[----:B------:R-:W-:Y:S05]  /*1030*/  @P1 BRA `(.L_x_13) ;  /* 0x0000000000081947 */ /* 0x000fea0003800000 */
[----:B------:R-:W-:-:S04]  /*1040*/  FSETP.GT.AND P0, PT, R20, R18, PT ;  /* 0x000000121400720b */ /* 0x000fc80003f04000 */
[----:B------:R-:W-:-:S13]  /*1050*/  FSETP.LT.AND P0, PT, R21, R19, !P0 ;  /* 0x000000131500720b */ /* 0x000fda0004701000 */
.L_x_13:
[----:B------:R-:W-:Y:S05]  /*1060*/  BSYNC.RECONVERGENT B0 ;  /* 0x0000000000007941 */ /* 0x000fea0003800200 */
.L_x_12:
        /* <DEDUP_REMOVED lines=8> */
[----:B0-----:R-:W-:Y:S02]  /*10f0*/  @P0 LEA R11, R13, UR4, 0x3 ;  /* 0x000000040d0b0c11 */ /* 0x001fe4000f8e18ff */
        /* <DEDUP_REMOVED lines=11> */
.L_x_15:
[----:B------:R-:W-:Y:S05]  /*11b0*/  BSYNC.RECONVERGENT B0 ;  /* 0x0000000000007941 */ /* 0x000fea0003800200 */
.L_x_14:
[----:B------:R-:W-:Y:S01]  /*11c0*/  @!P0 IMAD.MOV R15, RZ, RZ, R13 ;  /* 0x000000ffff0f8224 */ /* 0x000fe200078e020d */
[----:B------:R-:W-:Y:S01]  /*11d0*/  BSSY.RECONVERGENT B0, `(.L_x_16) ;  /* 0x0000013000007945 */ /* 0x000fe20003800200 */
[----:B------:R-:W-:Y:S01]  /*11e0*/  @P0 IMAD.MOV R14, RZ, RZ, R12 ;  /* 0x000000ffff0e0224 */ /* 0x000fe200078e020c */
[----:B012---:R-:W-:Y:S01]  /*11f0*/  FSEL R11, R21, R19, P0 ;  /* 0x00000013150b7208 */ /* 0x007fe20000000000 */
        /* <DEDUP_REMOVED lines=16> */
.L_x_17:
[----:B------:R-:W-:Y:S05]  /*1300*/  BSYNC.RECONVERGENT B0 ;  /* 0x0000000000007941 */ /* 0x000fea0003800200 */
.L_x_16:
        /* <DEDUP_REMOVED lines=20> */
.L_x_19:
[----:B------:R-:W-:Y:S05]  /*1450*/  BSYNC.RECONVERGENT B0 ;  /* 0x0000000000007941 */ /* 0x000fea0003800200 */
.L_x_18:
[----:B------:R-:W-:Y:S01]  /*1460*/  @!P0 IMAD.MOV R23, RZ, RZ, R17 ;  /* 0x000000ffff178224 */ /* 0x000fe200078e0211 */
[----:B------:R-:W-:Y:S01]  /*1470*/  BSSY.RECONVERGENT B0, `(.L_x_20) ;  /* 0x0000011000007945 */ /* 0x000fe20003800200 */
[----:B------:R-:W-:Y:S01]  /*1480*/  @P0 IMAD.MOV R24, RZ, RZ, R22 ;  /* 0x000000ffff180224 */ /* 0x000fe200078e0216 */
[----:B012---:R-:W-:Y:S02]  /*1490*/  FSEL R15, R21, R19, P0 ;  /* 0x00000013150f7208 */ /* 0x007fe40000000000 */
[C---:B------:R-:W-:Y:S02]  /*14a0*/  ISETP.GE.AND P1, PT, R23.reuse, R16, PT ;  /* 0x000000101700720c */ /* 0x040fe40003f26270 */
        /* <DEDUP_REMOVED lines=13> */
.L_x_21:
[----:B------:R-:W-:Y:S05]  /*1580*/  BSYNC.RECONVERGENT B0 ;  /* 0x0000000000007941 */ /* 0x000fea0003800200 */
.L_x_20:
[----:B------:R-:W3:Y:S01]  /*1590*/  S2UR UR5, SR_CgaCtaId ;  /* 0x00000000000579c3 */ /* 0x000ee20000008800 */
[----:B------:R-:W-:Y:S01]  /*15a0*/  UMOV UR4, 0x400 ;  /* 0x0000040000047882 */ /* 0x000fe20000000000 */
[----:B------:R-:W-:Y:S01]  /*15b0*/  VIADD R25, R23, 0x1 ;  /* 0x0000000117197836 */ /* 0x000fe20000000000 */
[----:B------:R-:W-:Y:S01]  /*15c0*/  BSSY.RECONVERGENT B0, `(.L_x_22) ;  /* 0x0000016000007945 */ /* 0x000fe20003800200 */
[----:B------:R-:W-:Y:S01]  /*15d0*/  @!P0 IMAD.MOV R25, RZ, RZ, R23 ;  /* 0x000000ffff198224 */ /* 0x000fe200078e0217 */
[----:B012---:R-:W-:Y:S01]  /*15e0*/  FSEL R17, R21, R19, P0 ;  /* 0x0000001315117208 */ /* 0x007fe20000000000 */
[----:B------:R-:W-:Y:S02]  /*15f0*/  VIADD R26, R24, 0x1 ;  /* 0x00000001181a7836 */ /* 0x000fe40000000000 */
[----:B------:R-:W-:Y:S01]  /*1600*/  @P0 IMAD.MOV R26, RZ, RZ, R24 ;  /* 0x000000ffff1a0224 */ /* 0x000fe200078e0218 */
[----:B------:R-:W-:Y:S02]  /*1610*/  ISETP.GE.AND P1, PT, R25, R16, PT ;  /* 0x000000101900720c */ /* 0x000fe40003f26270 */
[----:B------:R-:W-:Y:S01]  /*1620*/  FSEL R16, R20, R18, P0 ;  /* 0x0000001214107208 */ /* 0x000fe20000000000 */
[----:B---3--:R-:W-:-:S06]  /*1630*/  ULEA UR4, UR5, UR4, 0x18 ;  /* 0x0000000405047291 */ /* 0x008fcc000f8ec0ff */
[----:B------:R-:W-:-:S04]  /*1640*/  @!P0 IMAD.U32 R22, RZ, RZ, UR4 ;  /* 0x00000004ff168e24 */ /* 0x000fc8000f8e00ff */
[----:B------:R-:W-:Y:S02]  /*1650*/  @!P0 IMAD R23, R26, 0x8, R22 ;  /* 0x000000081a178824 */ /* 0x000fe400078e0216 */
[----:B------:R-:W-:-:S03]  /*1660*/  @P0 IMAD.U32 R22, RZ, RZ, UR4 ;  /* 0x00000004ff160e24 */ /* 0x000fc6000f8e00ff */
[----:B------:R0:W1:Y:S01]  /*1670*/  @!P0 LDS.64 R18, [R23] ;  /* 0x0000000017128984 */ /* 0x0000620000000a00 */
[----:B------:R-:W-:-:S05]  /*1680*/  @P0 IMAD R25, R25, 0x8, R22 ;  /* 0x0000000819190824 */ /* 0x000fca00078e0216 */
        /* <DEDUP_REMOVED lines=9> */
.L_x_23:
[----:B------:R-:W-:Y:S05]  /*1720*/  BSYNC.RECONVERGENT B0 ;  /* 0x0000000000007941 */ /* 0x000fea0003800200 */
.L_x_22:
[----:B------:R-:W3:Y:S01]  /*1730*/  LDCU.U8 UR4, c[0x0][0x380] ;  /* 0x00007000ff0477ac */ /* 0x000ee20008000000 */
[----:B-12---:R-:W-:Y:S01]  /*1740*/  FSEL R19, R21, R19, P0 ;  /* 0x0000001315137208 */ /* 0x006fe20000000000 */
[----:B------:R-:W-:Y:S01]  /*1750*/  IMAD.SHL.U32 R3, R0, 0x8, RZ ;  /* 0x0000000800037824 */ /* 0x000fe200078e00ff */
[----:B------:R-:W-:Y:S01]  /*1760*/  FSEL R18, R20, R18, P0 ;  /* 0x0000001214127208 */ /* 0x000fe20000000000 */
[----:B---3--:R-:W-:-:S04]  /*1770*/  UPRMT UR4, UR4, 0x8880, URZ ;  /* 0x0000888004047896 */ /* 0x008fc800080000ff */
[----:B------:R-:W-:Y:S01]  /*1780*/  UISETP.NE.AND UP0, UPT, UR4, URZ, UPT ;  /* 0x000000ff0400728c */ /* 0x000fe2000bf05270 */
[----:B------:R-:W-:Y:S08]  /*1790*/  BAR.SYNC.DEFER_BLOCKING 0x0 ;  /* 0x0000000000007b1d */ /* 0x000ff00000010000 */
[----:B------:R-:W-:Y:S05]  /*17a0*/  BRA.U !UP0, `(.L_x_24) ;  /* 0x0000000108f47547 */ /* 0x000fea000b800000 */
[----:B0-----:R-:W0:Y:S01]  /*17b0*/  S2R R23, SR_LANEID ;  /* 0x0000000000177919 */ /* 0x001e220000000000 */
[----:B------:R-:W-:Y:S01]  /*17c0*/  LOP3.LUT R3, R3, 0x1f00, RZ, 0xc0, !PT ;  /* 0x00001f0003037812 */ /* 0x000fe200078ec0ff */
[----:B------:R-:W1:Y:S04]  /*17d0*/  LDCU.64 UR4, c[0x0][0x3a0] ;  /* 0x00007400ff0477ac */ /* 0x000e680008000a00 */
[----:B0-----:R-:W-:-:S05]  /*17e0*/  IMAD R20, R23, 0x8, R3 ;  /* 0x0000000817147824 */ /* 0x001fca00078e0203 */
[----:B------:R-:W-:Y:S01]  /*17f0*/  LEA.HI.SX32 R21, R20, R20, 0x1b ;  /* 0x0000001414157211 */ /* 0x000fe200078fdaff */
[----:B------:R-:W-:-:S04]  /*1800*/  IMAD R20, R23, -0x7, R20 ;  /* 0xfffffff917147824 */ /* 0x000fc800078e0214 */
[----:B------:R-:W-:Y:S01]  /*1810*/  IMAD R21, R21, 0x8, R22 ;  /* 0x0000000815157824 */ /* 0x000fe200078e0216 */
[CC--:B------:R-:W-:Y:S01]  /*1820*/  LEA.HI.SX32 R23, R20.reuse, R20.reuse, 0x1b ;  /* 0x0000001414177211 */ /* 0x0c0fe200078fdaff */
[C---:B------:R-:W-:Y:S02]  /*1830*/  VIADD R25, R20.reuse, 0x20 ;  /* 0x0000002014197836 */ /* 0x040fe40000000000 */
[----:B------:R-:W-:Y:S01]  /*1840*/  VIADD R27, R20, 0x40 ;  /* 0x00000040141b7836 */ /* 0x000fe20000000000 */
[----:B------:R0:W-:Y:S02]  /*1850*/  STS.64 [R21], R4 ;  /* 0x0000000415007388 */ /* 0x0001e40000000a00 */
[-C--:B------:R-:W-:Y:S02]  /*1860*/  LEA.HI.SX32 R25, R25, R20.reuse, 0x1b ;  /* 0x0000001419197211 */ /* 0x080fe400078fdaff */
[----:B------:R2:W-:Y:S01]  /*1870*/  STS.64 [R21+0x8], R6 ;  /* 0x0000080615007388 */ /* 0x0005e20000000a00 */
[----:B------:R-:W-:-:S03]  /*1880*/  LEA.HI.SX32 R27, R27, R20, 0x1b ;  /* 0x000000141b1b7211 */ /* 0x000fc600078fdaff */
[----:B------:R3:W-:Y:S04]  /*1890*/  STS.64 [R21+0x10], R8 ;  /* 0x0000100815007388 */ /* 0x0007e80000000a00 */
[----:B------:R4:W-:Y:S01]  /*18a0*/  STS.64 [R21+0x18], R10 ;  /* 0x0000180a15007388 */ /* 0x0009e20000000a00 */
[C---:B0-----:R-:W-:Y:S02]  /*18b0*/  VIADD R5, R20.reuse, 0x60 ;  /* 0x0000006014057836 */ /* 0x041fe40000000000 */
[--C-:B------:R-:W-:Y:S01]  /*18c0*/  IMAD R4, R23, 0x8, R22.reuse ;  /* 0x0000000817047824 */ /* 0x100fe200078e0216 */
[----:B------:R0:W-:Y:S01]  /*18d0*/  STS.64 [R21+0x20], R12 ;  /* 0x0000200c15007388 */ /* 0x0001e20000000a00 */
[C---:B--2---:R-:W-:Y:S01]  /*18e0*/  VIADD R7, R20.reuse, 0x80 ;  /* 0x0000008014077836 */ /* 0x044fe20000000000 */
[-C--:B------:R-:W-:Y:S01]  /*18f0*/  LEA.HI.SX32 R5, R5, R20.reuse, 0x1b ;  /* 0x0000001405057211 */ /* 0x080fe200078fdaff */
[--C-:B------:R-:W-:Y:S01]  /*1900*/  IMAD R6, R25, 0x8, R22.reuse ;  /* 0x0000000819067824 */ /* 0x100fe200078e0216 */
[----:B------:R2:W-:Y:S01]  /*1910*/  STS.64 [R21+0x28], R14 ;  /* 0x0000280e15007388 */ /* 0x0005e20000000a00 */
[C---:B---3--:R-:W-:Y:S01]  /*1920*/  VIADD R9, R20.reuse, 0xa0 ;  /* 0x000000a014097836 */ /* 0x048fe20000000000 */
[-C--:B------:R-:W-:Y:S01]  /*1930*/  LEA.HI.SX32 R7, R7, R20.reuse, 0x1b ;  /* 0x0000001407077211 */ /* 0x080fe200078fdaff */
[--C-:B------:R-:W-:Y:S01]  /*1940*/  IMAD R8, R27, 0x8, R22.reuse ;  /* 0x000000081b087824 */ /* 0x100fe200078e0216 */
[----:B------:R3:W-:Y:S01]  /*1950*/  STS.64 [R21+0x30], R16 ;  /* 0x0000301015007388 */ /* 0x0007e20000000a00 */
[C---:B----4-:R-:W-:Y:S01]  /*1960*/  VIADD R11, R20.reuse, 0xc0 ;  /* 0x000000c0140b7836 */ /* 0x050fe20000000000 */
[-C--:B------:R-:W-:Y:S01]  /*1970*/  LEA.HI.SX32 R9, R9, R20.reuse, 0x1b ;  /* 0x0000001409097211 */ /* 0x080fe200078fdaff */
[--C-:B------:R-:W-:Y:S01]  /*1980*/  IMAD R10, R5, 0x8, R22.reuse ;  /* 0x00000008050a7824 */ /* 0x100fe200078e0216 */
[----:B------:R4:W-:Y:S01]  /*1990*/  STS.64 [R21+0x38], R18 ;  /* 0x0000381215007388 */ /* 0x0009e20000000a00 */
[----:B0-----:R-:W-:Y:S01]  /*19a0*/  VIADD R13, R20, 0xe0 ;  /* 0x000000e0140d7836 */ /* 0x001fe20000000000 */
[----:B------:R-:W-:Y:S01]  /*19b0*/  LEA.HI.SX32 R11, R11, R20, 0x1b ;  /* 0x000000140b0b7211 */ /* 0x000fe200078fdaff */
[----:B------:R-:W-:Y:S01]  /*19c0*/  IMAD R12, R7, 0x8, R22 ;  /* 0x00000008070c7824 */ /* 0x000fe200078e0216 */
[----:B------:R-:W-:-:S02]  /*19d0*/  NOP ;  /* 0x0000000000007918 */ /* 0x000fc40000000000 */
[----:B------:R-:W-:Y:S01]  /*19e0*/  LEA.HI.SX32 R13, R13, R20, 0x1b ;  /* 0x000000140d0d7211 */ /* 0x000fe200078fdaff */
[--C-:B--2---:R-:W-:Y:S01]  /*19f0*/  IMAD R14, R9, 0x8, R22.reuse ;  /* 0x00000008090e7824 */ /* 0x104fe200078e0216 */
[----:B------:R-:W0:Y:S01]  /*1a00*/  LDS.64 R4, [R4] ;  /* 0x0000000004047984 */ /* 0x000e220000000a00 */
[----:B---3--:R-:W-:Y:S01]  /*1a10*/  IMAD R16, R11, 0x8, R22 ;  /* 0x000000080b107824 */ /* 0x008fe200078e0216 */
[----:B----4-:R-:W-:Y:S01]  /*1a20*/  LOP3.LUT R18, R3, 0x1f, R0, 0xf8, !PT ;  /* 0x0000001f03127812 */ /* 0x010fe200078ef800 */
[----:B------:R-:W-:Y:S01]  /*1a30*/  IMAD R22, R13, 0x8, R22 ;  /* 0x000000080d167824 */ /* 0x000fe200078e0216 */
[----:B------:R-:W2:Y:S01]  /*1a40*/  LDS.64 R6, [R6+0x100] ;  /* 0x0001000006067984 */ /* 0x000ea20000000a00 */
[----:B------:R-:W-:-:S03]  /*1a50*/  IMAD.MOV.U32 R19, RZ, RZ, RZ ;  /* 0x000000ffff137224 */ /* 0x000fc600078e00ff */
[----:B------:R-:W3:Y:S01]  /*1a60*/  LDS.64 R8, [R8+0x200] ;  /* 0x0002000008087984 */ /* 0x000ee20000000a00 */
[----:B------:R-:W-:-:S03]  /*1a70*/  IMAD.WIDE.U32 R2, R2, 0x800, R18 ;  /* 0x0000080002027825 */ /* 0x000fc600078e0012 */
[----:B------:R-:W4:Y:S01]  /*1a80*/  LDS.64 R10, [R10+0x300] ;  /* 0x000300000a0a7984 */ /* 0x000f220000000a00 */
[----:B-1----:R-:W-:-:S03]  /*1a90*/  LEA R18, P0, R2, UR4, 0x3 ;  /* 0x0000000402127c11 */ /* 0x002fc6000f8018ff */
[----:B------:R-:W1:Y:S01]  /*1aa0*/  LDS.64 R12, [R12+0x400] ;  /* 0x000400000c0c7984 */ /* 0x000e620000000a00 */
[----:B------:R-:W-:-:S03]  /*1ab0*/  LEA.HI.X R19, R2, UR5, R3, 0x3, P0 ;  /* 0x0000000502137c11 */ /* 0x000fc600080f1c03 */
[----:B------:R-:W5:Y:S04]  /*1ac0*/  LDS.64 R14, [R14+0x500] ;  /* 0x000500000e0e7984 */ /* 0x000f680000000a00 */
[----:B------:R-:W5:Y:S04]  /*1ad0*/  LDS.64 R16, [R16+0x600] ;  /* 0x0006000010107984 */ /* 0x000f680000000a00 */
[----:B------:R-:W5:Y:S04]  /*1ae0*/  LDS.64 R22, [R22+0x700] ;  /* 0x0007000016167984 */ /* 0x000f680000000a00 */
[----:B0-----:R-:W-:Y:S04]  /*1af0*/  STG.E.64 desc[UR6][R18.64], R4 ;  /* 0x0000000412007986 */ /* 0x001fe8000c101b06 */
[----:B--2---:R-:W-:Y:S04]  /*1b00*/  STG.E.64 desc[UR6][R18.64+0x100], R6 ;  /* 0x0001000612007986 */ /* 0x004fe8000c101b06 */
[----:B---3--:R-:W-:Y:S04]  /*1b10*/  STG.E.64 desc[UR6][R18.64+0x200], R8 ;  /* 0x0002000812007986 */ /* 0x008fe8000c101b06 */
[----:B----4-:R-:W-:Y:S04]  /*1b20*/  STG.E.64 desc[UR6][R18.64+0x300], R10 ;  /* 0x0003000a12007986 */ /* 0x010fe8000c101b06 */
[----:B-1----:R-:W-:Y:S04]  /*1b30*/  STG.E.64 desc[UR6][R18.64+0x400], R12 ;  /* 0x0004000c12007986 */ /* 0x002fe8000c101b06 */
[----:B-----5:R-:W-:Y:S04]  /*1b40*/  STG.E.64 desc[UR6][R18.64+0x500], R14 ;  /* 0x0005000e12007986 */ /* 0x020fe8000c101b06 */
[----:B------:R-:W-:Y:S04]  /*1b50*/  STG.E.64 desc[UR6][R18.64+0x600], R16 ;  /* 0x0006001012007986 */ /* 0x000fe8000c101b06 */
[----:B------:R-:W-:Y:S01]  /*1b60*/  STG.E.64 desc[UR6][R18.64+0x700], R22 ;  /* 0x0007001612007986 */ /* 0x000fe2000c101b06 */
[----:B------:R-:W-:Y:S05]  /*1b70*/  EXIT ;  /* 0x000000000000794d */ /* 0x000fea0003800000 */
.L_x_24:
[----:B------:R-:W1:Y:S01]  /*1b80*/  S2R R20, SR_LANEID ;  /* 0x0000000000147919 */ /* 0x000e620000000000 */
[----:B------:R-:W-:Y:S01]  /*1b90*/  LOP3.LUT R3, R3, 0x1f00, RZ, 0xc0, !PT ;  /* 0x00001f0003037812 */ /* 0x000fe200078ec0ff */
[----:B------:R-:W2:Y:S04]  /*1ba0*/  LDCU.64 UR4, c[0x0][0x388] ;  /* 0x00007100ff0477ac */ /* 0x000ea80008000a00 */
[----:B-1----:R-:W-:-:S04]  /*1bb0*/  IMAD R21, R20, 0x8, R3 ;  /* 0x0000000814157824 */ /* 0x002fc800078e0203 */
[----:B------:R-:W-:Y:S01]  /*1bc0*/  IMAD R20, R20, -0x7, R21 ;  /* 0xfffffff914147824 */ /* 0x000fe200078e0215 */
[----:B0-----:R-:W-:-:S03]  /*1bd0*/  LEA.HI.SX32 R23, R21, R21, 0x1b ;  /* 0x0000001515177211 */ /* 0x001fc600078fdaff */
[C---:B------:R-:W-:Y:S01]  /*1be0*/  VIADD R25, R20.reuse, 0x20 ;  /* 0x0000002014197836 */ /* 0x040fe20000000000 */
[CC--:B------:R-:W-:Y:S01]  /*1bf0*/  LEA.HI.SX32 R21, R20.reuse, R20.reuse, 0x1b ;  /* 0x0000001414157211 */ /* 0x0c0fe200078fdaff */
[----:B------:R-:W-:Y:S02]  /*1c00*/  IMAD R23, R23, 0x8, R22 ;  /* 0x0000000817177824 */ /* 0x000fe400078e0216 */
[C---:B------:R-:W-:Y:S01]  /*1c10*/  VIADD R27, R20.reuse, 0x40 ;  /* 0x00000040141b7836 */ /* 0x040fe20000000000 */
[-C--:B------:R-:W-:Y:S02]  /*1c20*/  LEA.HI.SX32 R25, R25, R20.reuse, 0x1b ;  /* 0x0000001419197211 */ /* 0x080fe400078fdaff */
[----:B------:R0:W-:Y:S02]  /*1c30*/  STS.64 [R23], R4 ;  /* 0x0000000417007388 */ /* 0x0001e40000000a00 */
[----:B------:R-:W-:Y:S02]  /*1c40*/  LEA.HI.SX32 R27, R27, R20, 0x1b ;  /* 0x000000141b1b7211 */ /* 0x000fe400078fdaff */
[----:B------:R1:W-:Y:S04]  /*1c50*/  STS.64 [R23+0x8], R6 ;  /* 0x0000080617007388 */ /* 0x0003e80000000a00 */
[----:B------:R3:W-:Y:S04]  /*1c60*/  STS.64 [R23+0x10], R8 ;  /* 0x0000100817007388 */ /* 0x0007e80000000a00 */
[----:B------:R4:W-:Y:S01]  /*1c70*/  STS.64 [R23+0x18], R10 ;  /* 0x0000180a17007388 */ /* 0x0009e20000000a00 */
[----:B0-----:R-:W-:-:S03]  /*1c80*/  VIADD R5, R20, 0x60 ;  /* 0x0000006014057836 */ /* 0x001fc60000000000 */
[----:B------:R0:W-:Y:S01]  /*1c90*/  STS.64 [R23+0x20], R12 ;  /* 0x0000200c17007388 */ /* 0x0001e20000000a00 */
[C---:B-1----:R-:W-:Y:S01]  /*1ca0*/  VIADD R7, R20.reuse, 0x80 ;  /* 0x0000008014077836 */ /* 0x042fe20000000000 */
[-C--:B------:R-:W-:Y:S01]  /*1cb0*/  LEA.HI.SX32 R5, R5, R20.reuse, 0x1b ;  /* 0x0000001405057211 */ /* 0x080fe200078fdaff */
[C---:B---3--:R-:W-:Y:S01]  /*1cc0*/  VIADD R9, R20.reuse, 0xa0 ;  /* 0x000000a014097836 */ /* 0x048fe20000000000 */
[----:B------:R1:W-:Y:S02]  /*1cd0*/  STS.64 [R23+0x28], R14 ;  /* 0x0000280e17007388 */ /* 0x0003e40000000a00 */
[-C--:B------:R-:W-:Y:S01]  /*1ce0*/  LEA.HI.SX32 R7, R7, R20.reuse, 0x1b ;  /* 0x0000001407077211 */ /* 0x080fe200078fdaff */
[----:B----4-:R-:W-:Y:S01]  /*1cf0*/  VIADD R11, R20, 0xc0 ;  /* 0x000000c0140b7836 */ /* 0x010fe20000000000 */
[----:B------:R-:W-:Y:S01]  /*1d00*/  LEA.HI.SX32 R9, R9, R20, 0x1b ;  /* 0x0000001409097211 */ /* 0x000fe200078fdaff */
[----:B------:R3:W-:Y:S02]  /*1d10*/  STS.64 [R23+0x30], R16 ;  /* 0x0000301017007388 */ /* 0x0007e40000000a00 */
[----:B------:R-:W-:-:S02]  /*1d20*/  IMAD R10, R7, 0x8, R22 ;  /* 0x00000008070a7824 */ /* 0x000fc400078e0216 */
[----:B0-----:R-:W-:Y:S01]  /*1d30*/  VIADD R13, R20, 0xe0 ;  /* 0x000000e0140d7836 */ /* 0x001fe20000000000 */
[-C--:B------:R-:W-:Y:S01]  /*1d40*/  LEA.HI.SX32 R11, R11, R20.reuse, 0x1b ;  /* 0x000000140b0b7211 */ /* 0x080fe200078fdaff */
[----:B------:R0:W-:Y:S01]  /*1d50*/  STS.64 [R23+0x38], R18 ;  /* 0x0000381217007388 */ /* 0x0001e20000000a00 */
[--C-:B------:R-:W-:Y:S02]  /*1d60*/  IMAD R12, R5, 0x8, R22.reuse ;  /* 0x00000008050c7824 */ /* 0x100fe400078e0216 */
[----:B------:R-:W-:Y:S01]  /*1d70*/  LEA.HI.SX32 R13, R13, R20, 0x1b ;  /* 0x000000140d0d7211 */ /* 0x000fe200078fdaff */
[--C-:B-1----:R-:W-:Y:S01]  /*1d80*/  IMAD R14, R27, 0x8, R22.reuse ;  /* 0x000000081b0e7824 */ /* 0x102fe200078e0216 */
[----:B------:R-:W-:Y:S01]  /*1d90*/  NOP ;  /* 0x0000000000007918 */ /* 0x000fe20000000000 */
[----:B---3--:R-:W-:-:S04]  /*1da0*/  IMAD R16, R25, 0x8, R22 ;  /* 0x0000000819107824 */ /* 0x008fc800078e0216 */
[----:B------:R-:W1:Y:S01]  /*1db0*/  LDS.64 R14, [R14+0x200] ;  /* 0x000200000e0e7984 */ /* 0x000e620000000a00 */
[--C-:B0-----:R-:W-:Y:S01]  /*1dc0*/  IMAD R18, R21, 0x8, R22.reuse ;  /* 0x0000000815127824 */ /* 0x101fe200078e0216 */
[----:B------:R-:W-:Y:S01]  /*1dd0*/  LOP3.LUT R20, R0, 0x1f, RZ, 0xc0, !PT ;  /* 0x0000001f00147812 */ /* 0x000fe200078ec0ff */
[--C-:B------:R-:W-:Y:S02]  /*1de0*/  IMAD R9, R9, 0x8, R22.reuse ;  /* 0x0000000809097824 */ /* 0x100fe400078e0216 */
[--C-:B------:R-:W-:Y:S01]  /*1df0*/  IMAD R6, R11, 0x8, R22.reuse ;  /* 0x000000080b067824 */ /* 0x100fe200078e0216 */
[----:B------:R-:W0:Y:S01]  /*1e00*/  LDS.64 R16, [R16+0x100] ;  /* 0x0001000010107984 */ /* 0x000e220000000a00 */
[----:B------:R-:W-:Y:S02]  /*1e10*/  IMAD R4, R13, 0x8, R22 ;  /* 0x000000080d047824 */ /* 0x000fe400078e0216 */
[----:B------:R-:W-:Y:S01]  /*1e20*/  IMAD.MOV.U32 R21, RZ, RZ, RZ ;  /* 0x000000ffff157224 */ /* 0x000fe200078e00ff */
[----:B------:R-:W3:Y:S01]  /*1e30*/  LDS.64 R18, [R18] ;  /* 0x0000000012127984 */ /* 0x000ee20000000a00 */
[----:B------:R-:W-:-:S03]  /*1e40*/  IMAD.WIDE.U32 R20, R2, 0x800, R20 ;  /* 0x0000080002147825 */ /* 0x000fc600078e0014 */
[----:B------:R-:W4:Y:S04]  /*1e50*/  LDS.64 R12, [R12+0x300] ;  /* 0x000300000c0c7984 */ /* 0x000f280000000a00 */
[----:B------:R-:W5:Y:S01]  /*1e60*/  LDS.64 R10, [R10+0x400] ;  /* 0x000400000a0a7984 */ /* 0x000f620000000a00 */
[----:B------:R-:W-:-:S03]  /*1e70*/  IADD3 R3, P0, PT, R3, R20, RZ ;  /* 0x0000001403037210 */ /* 0x000fc60007f1e0ff */
[----:B------:R-:W5:Y:S02]  /*1e80*/  LDS.64 R8, [R9+0x500] ;  /* 0x0005000009087984 */ /* 0x000f640000000a00 */
[----:B------:R-:W-:Y:S01]  /*1e90*/  IMAD.X R20, RZ, RZ, R21, P0 ;  /* 0x000000ffff147224 */ /* 0x000fe200000e0615 */
[C---:B--2---:R-:W-:Y:S01]  /*1ea0*/  LEA R2, P0, R3.reuse, UR4, 0x3 ;  /* 0x0000000403027c11 */ /* 0x044fe2000f8018ff */
[----:B------:R-:W2:Y:S03]  /*1eb0*/  LDS.64 R6, [R6+0x600] ;  /* 0x0006000006067984 */ /* 0x000ea60000000a00 */
[----:B------:R-:W-:Y:S01]  /*1ec0*/  LEA.HI.X R3, R3, UR5, R20, 0x3, P0 ;  /* 0x0000000503037c11 */ /* 0x000fe200080f1c14 */
[----:B------:R-:W2:Y:S04]  /*1ed0*/  LDS.64 R4, [R4+0x700] ;  /* 0x0007000004047984 */ /* 0x000ea80000000a00 */
[----:B-1----:R-:W-:Y:S04]  /*1ee0*/  STG.E.64 desc[UR6][R2.64+0x200], R14 ;  /* 0x0002000e02007986 */ /* 0x002fe8000c101b06 */
[----:B0-----:R-:W-:Y:S04]  /*1ef0*/  STG.E.64 desc[UR6][R2.64+0x100], R16 ;  /* 0x0001001002007986 */ /* 0x001fe8000c101b06 */
[----:B---3--:R-:W-:Y:S04]  /*1f00*/  STG.E.64 desc[UR6][R2.64], R18 ;  /* 0x0000001202007986 */ /* 0x008fe8000c101b06 */
[----:B----4-:R-:W-:Y:S04]  /*1f10*/  STG.E.64 desc[UR6][R2.64+0x300], R12 ;  /* 0x0003000c02007986 */ /* 0x010fe8000c101b06 */
[----:B-----5:R-:W-:Y:S04]  /*1f20*/  STG.E.64 desc[UR6][R2.64+0x400], R10 ;  /* 0x0004000a02007986 */ /* 0x020fe8000c101b06 */
[----:B------:R-:W-:Y:S04]  /*1f30*/  STG.E.64 desc[UR6][R2.64+0x500], R8 ;  /* 0x0005000802007986 */ /* 0x000fe8000c101b06 */
[----:B--2---:R-:W-:Y:S04]  /*1f40*/  STG.E.64 desc[UR6][R2.64+0x600], R6 ;  /* 0x0006000602007986 */ /* 0x004fe8000c101b06 */
[----:B------:R-:W-:Y:S01]  /*1f50*/  STG.E.64 desc[UR6][R2.64+0x700], R4 ;  /* 0x0007000402007986 */ /* 0x000fe2000c101b06 */
[----:B------:R-:W-:Y:S05]  /*1f60*/  EXIT ;  /* 0x000000000000794d */ /* 0x000fea0003800000 */
.L_x_0:
[----:B------:R-:W0:Y:S01]  /*1f70*/  LDC.64 R16, c[0x0][0x3b8] ;  /* 0x0000ee00ff107b82 */ /* 0x000e220000000a00 */
[----:B--2---:R-:W-:Y:S01]  /*1f80*/  IADD3 R3, P2, PT, RZ, -R4, RZ ;  /* 0x80000004ff037210 */ /* 0x004fe20007f5e0ff */
[----:B------:R-:W1:Y:S06]  /*1f90*/  LDCU.U8 UR4, c[0x0][0x380] ;  /* 0x00007000ff0477ac */ /* 0x000e6c0008000000 */
[----:B------:R-:W2:Y:S01]  /*1fa0*/  LDC.64 R12, c[0x0][0x398] ;  /* 0x0000e600ff0c7b82 */ /* 0x000ea20000000a00 */
[----:B0-----:R-:W-:-:S04]  /*1fb0*/  LEA R16, P0, R2, R16, 0x3 ;  /* 0x0000001002107211 */ /* 0x001fc800078018ff */
[----:B------:R-:W-:-:S05]  /*1fc0*/  LEA.HI.X R17, R2, R17, RZ, 0x3, P0 ;  /* 0x0000001102117211 */ /* 0x000fca00000f1cff */
[----:B------:R-:W3:Y:S04]  /*1fd0*/  LDG.E.64 R14, desc[UR6][R16.64+0x8] ;  /* 0x00000806100e7981 */ /* 0x000ee8000c1e1b00 */
[----:B------:R0:W4:Y:S01]  /*1fe0*/  LDG.E.64 R6, desc[UR6][R16.64] ;  /* 0x0000000610067981 */ /* 0x000122000c1e1b00 */
[CC--:B------:R-:W-:Y:S01]  /*1ff0*/  LOP3.LUT R11, R3.reuse, R2.reuse, RZ, 0xc0, !PT ;  /* 0x00000002030b7212 */ /* 0x0c0fe200078ec0ff */
[----:B-1----:R-:W-:Y:S01]  /*2000*/  UPRMT UR4, UR4, 0x8880, URZ ;  /* 0x0000888004047896 */ /* 0x002fe200080000ff */
[----:B------:R-:W-:Y:S01]  /*2010*/  LOP3.LUT R8, R3, R2, RZ, 0xfc, !PT ;  /* 0x0000000203087212 */ /* 0x000fe200078efcff */
[----:B------:R-:W-:Y:S01]  /*2020*/  BSSY.RECONVERGENT B0, `(.L_x_25) ;  /* 0x00000c7000007945 */ /* 0x000fe20003800200 */
[C---:B------:R-:W-:Y:S01]  /*2030*/  SHF.L.U64.HI R3, R11.reuse, 0xb, RZ ;  /* 0x0000000b0b037819 */ /* 0x040fe200000102ff */
[----:B------:R-:W-:Y:S01]  /*2040*/  IMAD.SHL.U32 R9, R11, 0x800, RZ ;  /* 0x000008000b097824 */ /* 0x000fe200078e00ff */
[----:B------:R-:W-:Y:S01]  /*2050*/  ISETP.NE.U32.AND P0, PT, R8, -0x1, PT ;  /* 0xffffffff0800780c */ /* 0x000fe20003f05070 */
[----:B------:R-:W-:Y:S01]  /*2060*/  UISETP.NE.AND UP0, UPT, UR4, URZ, UPT ;  /* 0x000000ff0400728c */ /* 0x000fe2000bf05270 */
[C-C-:B------:R-:W-:Y:S01]  /*2070*/  SHF.L.U64.HI R8, R4.reuse, 0xa, R5.reuse ;  /* 0x0000000a04087819 */ /* 0x140fe20000010205 */
[----:B------:R-:W-:Y:S01]  /*2080*/  IMAD.SHL.U32 R4, R4, 0x400, RZ ;  /* 0x0000040004047824 */ /* 0x000fe200078e00ff */
[----:B------:R-:W-:Y:S01]  /*2090*/  ACQBULK ;  /* 0x000000000000782e */ /* 0x000fe20000000000 */
[----:B0-----:R-:W-:Y:S01]  /*20a0*/  IMAD.X R17, RZ, RZ, ~R5, P2 ;  /* 0x000000ffff117224 */ /* 0x001fe200010e0e05 */
[----:B--2---:R-:W-:-:S02]  /*20b0*/  IADD3 R5, P2, PT, -R9, R12, RZ ;  /* 0x0000000c09057210 */ /* 0x004fc40007f5e1ff */
[----:B------:R-:W-:Y:S01]  /*20c0*/  LOP3.LUT R12, R4, 0xfffff800, RZ, 0xc0, !PT ;  /* 0xfffff800040c7812 */ /* 0x000fe200078ec0ff */
[----:B------:R-:W-:Y:S01]  /*20d0*/  IMAD.MOV.U32 R4, RZ, RZ, 0x7ff ;  /* 0x000007ffff047424 */ /* 0x000fe200078e00ff */
[----:B------:R-:W-:Y:S01]  /*20e0*/  ISETP.NE.AND.EX P0, PT, R17, -0x1, PT, P0 ;  /* 0xffffffff1100780c */ /* 0x000fe20003f05300 */
[----:B------:R-:W-:Y:S01]  /*20f0*/  IMAD.X R13, R13, 0x1, ~R3, P2 ;  /* 0x000000010d0d7824 */ /* 0x000fe200010e0e03 */
[----:B---3--:R-:W-:-:S05]  /*2100*/  IADD3 R10, P1, PT, R14, -R9, RZ ;  /* 0x800000090e0a7210 */ /* 0x008fca0007f3e0ff */
[----:B------:R-:W-:Y:S01]  /*2110*/  IMAD.X R14, R15, 0x1, ~R3, P1 ;  /* 0x000000010f0e7824 */ /* 0x000fe200008e0e03 */
[----:B------:R-:W-:-:S04]  /*2120*/  IADD3 R15, P3, PT, R2, -R11, RZ ;  /* 0x8000000b020f7210 */ /* 0x000fc80007f7e0ff */
[----:B------:R-:W-:Y:S01]  /*2130*/  ISETP.NE.U32.AND P1, PT, R15, -0x1, PT ;  /* 0xffffffff0f00780c */ /* 0x000fe20003f25070 */
[----:B------:R-:W-:Y:S01]  /*2140*/  IMAD.X R16, RZ, RZ, -0x1, P3 ;  /* 0xffffffffff107424 */ /* 0x000fe200018e06ff */
[----:B----4-:R-:W-:-:S04]  /*2150*/  IADD3 R11, P3, PT, R6, -R9, RZ ;  /* 0x80000009060b7210 */ /* 0x010fc80007f7e0ff */
[----:B------:R-:W-:Y:S01]  /*2160*/  ISETP.NE.AND.EX P2, PT, R16, -0x1, PT, P1 ;  /* 0xffffffff1000780c */ /* 0x000fe20003f45310 */
[----:B------:R-:W-:Y:S01]  /*2170*/  IMAD.X R18, R7, 0x1, ~R3, P3 ;  /* 0x0000000107127824 */ /* 0x000fe200018e0e03 */
[C---:B------:R-:W-:Y:S01]  /*2180*/  SHF.L.U64.HI R21, R15.reuse, 0xb, R16 ;  /* 0x0000000b0f157819 */ /* 0x040fe20000010210 */
[----:B------:R-:W-:Y:S01]  /*2190*/  IMAD.SHL.U32 R15, R15, 0x800, RZ ;  /* 0x000008000f0f7824 */ /* 0x000fe200078e00ff */
[----:B------:R-:W-:Y:S02]  /*21a0*/  ISETP.GT.U32.AND P1, PT, R5, R12, PT ;  /* 0x0000000c0500720c */ /* 0x000fe40003f24070 */
[----:B------:R-:W-:Y:S02]  /*21b0*/  SEL R4, R4, 0x800, !P2 ;  /* 0x0000080004047807 */ /* 0x000fe40005000000 */
[----:B------:R-:W-:Y:S02]  /*21c0*/  ISETP.GT.U32.AND.EX P1, PT, R13, R8, PT, P1 ;  /* 0x000000080d00720c */ /* 0x000fe40003f24110 */
[----:B------:R-:W-:-:S02]  /*21d0*/  IADD3 R16, P2, PT, -R11, R15, RZ ;  /* 0x0000000f0b107210 */ /* 0x000fc40007f5e1ff */
[----:B------:R-:W-:Y:S02]  /*21e0*/  IADD3 R15, P3, P4, -R10, R4, R15 ;  /* 0x000000040a0f7210 */ /* 0x000fe40007c7e10f */
[----:B------:R-:W-:Y:S01]  /*21f0*/  SEL R19, R5, R12, P1 ;  /* 0x0000000c05137207 */ /* 0x000fe20000800000 */
[----:B------:R-:W-:Y:S01]  /*2200*/  IMAD.X R18, R21, 0x1, ~R18, P2 ;  /* 0x0000000115127824 */ /* 0x000fe200010e0e12 */
[----:B------:R-:W-:Y:S02]  /*2210*/  IADD3.X R17, PT, PT, ~R14, RZ, R21, P3, P4 ;  /* 0x000000ff0e117210 */ /* 0x000fe40001fe8515 */
[----:B------:R-:W-:Y:S02]  /*2220*/  SEL R21, R13, R8, P1 ;  /* 0x000000080d157207 */ /* 0x000fe40000800000 */
[----:B------:R-:W-:Y:S02]  /*2230*/  IADD3 R19, P1, PT, R19, -R12, RZ ;  /* 0x8000000c13137210 */ /* 0x000fe40007f3e0ff */
[----:B------:R-:W-:-:S02]  /*2240*/  SEL R4, R12, R15, !P0 ;  /* 0x0000000f0c047207 */ /* 0x000fc40004000000 */
[----:B------:R-:W-:Y:S01]  /*2250*/  ISETP.LT.U32.AND P2, PT, R12, R5, PT ;  /* 0x000000050c00720c */ /* 0x000fe20003f41070 */
[----:B------:R-:W-:Y:S01]  /*2260*/  IMAD.X R15, R21, 0x1, ~R8, P1 ;  /* 0x00000001150f7824 */ /* 0x000fe200008e0e08 */
[----:B------:R-:W-:Y:S02]  /*2270*/  SEL R14, R8, R17, !P0 ;  /* 0x00000011080e7207 */ /* 0x000fe40004000000 */
[-C--:B------:R-:W-:Y:S02]  /*2280*/  ISETP.LT.U32.AND P1, PT, R16, R19.reuse, PT ;  /* 0x000000131000720c */ /* 0x080fe40003f21070 */
[----:B------:R-:W-:Y:S02]  /*2290*/  ISETP.LT.U32.AND P3, PT, R4, R19, PT ;  /* 0x000000130400720c */ /* 0x000fe40003f61070 */
[----:B------:R-:W-:Y:S02]  /*22a0*/  ISETP.LT.U32.AND.EX P2, PT, R8, R13, PT, P2 ;  /* 0x0000000d0800720c */ /* 0x000fe40003f41120 */
[----:B------:R-:W-:-:S02]  /*22b0*/  ISETP.LT.U32.AND.EX P1, PT, R18, R15, PT, P1 ;  /* 0x0000000f1200720c */ /* 0x000fc40003f21110 */
[----:B------:R-:W-:Y:S02]  /*22c0*/  ISETP.LT.U32.AND.EX P3, PT, R14, R15, PT, P3 ;  /* 0x0000000f0e00720c */ /* 0x000fe40003f61130 */
[----:B------:R-:W-:Y:S02]  /*22d0*/  @!P0 SEL R10, R12, R5, P2 ;  /* 0x000000050c0a8207 */ /* 0x000fe40001000000 */
[-C--:B------:R-:W-:Y:S02]  /*22e0*/  SEL R13, R16, R19.reuse, P1 ;  /* 0x00000013100d7207 */ /* 0x080fe40000800000 */
[----:B------:R-:W-:Y:S01]  /*22f0*/  SEL R4, R4, R19, P3 ;  /* 0x0000001304047207 */ /* 0x000fe20001800000 */
[----:B------:R-:W-:Y:S01]  /*2300*/  IMAD.IADD R5, R10, 0x1, -R11 ;  /* 0x000000010a057824 */ /* 0x000fe200078e0a0b */
[----:B------:R-:W-:-:S03]  /*2310*/  SEL R10, R18, R15, P1 ;  /* 0x0000000f120a7207 */ /* 0x000fc60000800000 */
[----:B------:R-:W-:Y:S01]  /*2320*/  IMAD.IADD R4, R4, 0x1, -R13 ;  /* 0x0000000104047824 */ /* 0x000fe200078e0a0d */
[----:B------:R-:W-:Y:S06]  /*2330*/  BRA.U !UP0, `(.L_x_26) ;  /* 0x00000005082c7547 */ /* 0x000fec000b800000 */
[----:B------:R-:W-:Y:S01]  /*2340*/  IADD3 R11, P0, P1, R13, R9, R12 ;  /* 0x000000090d0b7210 */ /* 0x000fe2000791e00c */
[----:B------:R-:W0:Y:S01]  /*2350*/  LDCU.64 UR4, c[0x0][0x388] ;  /* 0x00007100ff0477ac */ /* 0x000e220008000a00 */
[----:B------:R-:W-:Y:S02]  /*2360*/  BSSY.RECONVERGENT B1, `(.L_x_27) ;  /* 0x0000011000017945 */ /* 0x000fe40003800200 */
[----:B------:R-:W-:Y:S01]  /*2370*/  IADD3.X R13, PT, PT, R10, R3, R8, P0, P1 ;  /* 0x000000030a0d7210 */ /* 0x000fe200007e2408 */
[----:B------:R-:W-:Y:S01]  /*2380*/  IMAD.IADD R3, R5, 0x1, R4 ;  /* 0x0000000105037824 */ /* 0x000fe200078e0204 */
[----:B------:R-:W-:Y:S01]  /*2390*/  IADD3 R9, P0, PT, R6, R0, RZ ;  /* 0x0000000006097210 */ /* 0x000fe20007f1e0ff */
[----:B------:R-:W-:-:S04]  /*23a0*/  IMAD.IADD R8, R0, 0x1, -R5 ;  /* 0x0000000100087824 */ /* 0x000fc800078e0a05 */
[----:B------:R-:W-:Y:S01]  /*23b0*/  IMAD.X R10, RZ, RZ, R7, P0 ;  /* 0x000000ffff0a7224 */ /* 0x000fe200000e0607 */
[----:B------:R-:W-:Y:S02]  /*23c0*/  ISETP.GE.AND P0, PT, R0, R3, PT ;  /* 0x000000030000720c */ /* 0x000fe40003f06270 */
[----:B------:R-:W-:-:S04]  /*23d0*/  IADD3 R6, P1, PT, R8, R11, RZ ;  /* 0x0000000b08067210 */ /* 0x000fc80007f3e0ff */
[----:B------:R-:W-:Y:S02]  /*23e0*/  LEA.HI.X.SX32 R7, R8, R13, 0x1, P1 ;  /* 0x0000000d08077211 */ /* 0x000fe400008f0eff */
[C---:B0-----:R-:W-:Y:S02]  /*23f0*/  LEA R22, P1, R9.reuse, UR4, 0x3 ;  /* 0x0000000409167c11 */ /* 0x041fe4000f8218ff */
[C---:B------:R-:W-:Y:S02]  /*2400*/  LEA R24, P2, R6.reuse, UR4, 0x3 ;  /* 0x0000000406187c11 */ /* 0x040fe4000f8418ff */
[----:B------:R-:W-:Y:S02]  /*2410*/  LEA.HI.X R23, R9, UR5, R10, 0x3, P1 ;  /* 0x0000000509177c11 */ /* 0x000fe400088f1c0a */
[----:B------:R-:W-:Y:S01]  /*2420*/  LEA.HI.X R25, R6, UR5, R7, 0x3, P2 ;  /* 0x0000000506197c11 */ /* 0x000fe200090f1c07 */
[----:B------:R-:W-:Y:S08]  /*2430*/  @P0 BRA `(.L_x_28) ;  /* 0x00000000000c0947 */ /* 0x000ff00003800000 */
[----:B------:R-:W-:-:S13]  /*2440*/  ISETP.GE.AND P0, PT, R0, R5, PT ;  /* 0x000000050000720c */ /* 0x000fda0003f06270 */
[----:B------:R0:W5:Y:S04]  /*2450*/  @!P0 LDG.E.64 R20, desc[UR6][R22.64] ;  /* 0x0000000616148981 */ /* 0x000168000c1e1b00 */
[----:B------:R0:W5:Y:S02]  /*2460*/  @P0 LDG.E.64 R20, desc[UR6][R24.64] ;  /* 0x0000000618140981 */ /* 0x000164000c1e1b00 */
.L_x_28:
[----:B------:R-:W-:Y:S05]  /*2470*/  BSYNC.RECONVERGENT B1 ;  /* 0x0000000000017941 */ /* 0x000fea0003800200 */
.L_x_27:
[----:B------:R-:W-:Y:S01]  /*2480*/  VIADD R6, R0, 0x100 ;  /* 0x0000010000067836 */ /* 0x000fe20000000000 */
[----:B------:R-:W-:Y:S04]  /*2490*/  BSSY.RECONVERGENT B1, `(.L_x_29) ;  /* 0x0000006000017945 */ /* 0x000fe80003800200 */
[----:B------:R-:W-:-:S13]  /*24a0*/  ISETP.GE.AND P0, PT, R6, R3, PT ;  /* 0x000000030600720c */ /* 0x000fda0003f06270 */
[----:B------:R-:W-:Y:S05]  /*24b0*/  @P0 BRA `(.L_x_30) ;  /* 0x00000000000c0947 */ /* 0x000fea0003800000 */
[----:B------:R-:W-:-:S13]  /*24c0*/  ISETP.GE.AND P0, PT, R6, R5, PT ;  /* 0x000000050600720c */ /* 0x000fda0003f06270 */
[----:B------:R1:W5:Y:S04]  /*24d0*/  @P0 LDG.E.64 R18, desc[UR6][R24.64+0x800] ;  /* 0x0008000618120981 */ /* 0x000368000c1e1b00 */
[----:B------:R1:W5:Y:S02]  /*24e0*/  @!P0 LDG.E.64 R18, desc[UR6][R22.64+0x800] ;  /* 0x0008000616128981 */ /* 0x000364000c1e1b00 */
.L_x_30:
[----:B------:R-:W-:Y:S05]  /*24f0*/  BSYNC.RECONVERGENT B1 ;  /* 0x0000000000017941 */ /* 0x000fea0003800200 */
.L_x_29:
[----:B------:R-:W-:Y:S01]  /*2500*/  VIADD R6, R0, 0x200 ;  /* 0x0000020000067836 */ /* 0x000fe20000000000 */
[----:B------:R-:W-:Y:S04]  /*2510*/  BSSY.RECONVERGENT B1, `(.L_x_31) ;  /* 0x0000006000017945 */ /* 0x000fe80003800200 */
[----:B------:R-:W-:-:S13]  /*2520*/  ISETP.GE.AND P0, PT, R6, R3, PT ;  /* 0x000000030600720c */ /* 0x000fda0003f06270 */
[----:B------:R-:W-:Y:S05]  /*2530*/  @P0 BRA `(.L_x_32) ;  /* 0x00000000000c0947 */ /* 0x000fea0003800000 */
[----:B------:R-:W-:-:S13]  /*2540*/  ISETP.GE.AND P0, PT, R6, R5, PT ;  /* 0x000000050600720c */ /* 0x000fda0003f06270 */
[----:B------:R2:W5:Y:S04]  /*2550*/  @P0 LDG.E.64 R16, desc[UR6][R24.64+0x1000] ;  /* 0x0010000618100981 */ /* 0x000568000c1e1b00 */
[----:B------:R2:W5:Y:S02]  /*2560*/  @!P0 LDG.E.64 R16, desc[UR6][R22.64+0x1000] ;  /* 0x0010000616108981 */ /* 0x000564000c1e1b00 */
.L_x_32:
[----:B------:R-:W-:Y:S05]  /*2570*/  BSYNC.RECONVERGENT B1 ;  /* 0x0000000000017941 */ /* 0x000fea0003800200 */
.L_x_31:
[----:B------:R-:W-:Y:S01]  /*2580*/  VIADD R6, R0, 0x300 ;  /* 0x0000030000067836 */ /* 0x000fe20000000000 */
[----:B------:R-:W-:Y:S04]  /*2590*/  BSSY.RECONVERGENT B1, `(.L_x_33) ;  /* 0x0000006000017945 */ /* 0x000fe80003800200 */
[----:B------:R-:W-:-:S13]  /*25a0*/  ISETP.GE.AND P0, PT, R6, R3, PT ;  /* 0x000000030600720c */ /* 0x000fda0003f06270 */
[----:B------:R-:W-:Y:S05]  /*25b0*/  @P0 BRA `(.L_x_34) ;  /* 0x00000000000c0947 */ /* 0x000fea0003800000 */
[----:B------:R-:W-:-:S13]  /*25c0*/  ISETP.GE.AND P0, PT, R6, R5, PT ;  /* 0x000000050600720c */ /* 0x000fda0003f06270 */
[----:B------:R3:W5:Y:S04]  /*25d0*/  @P0 LDG.E.64 R14, desc[UR6][R24.64+0x1800] ;  /* 0x00180006180e0981 */ /* 0x000768000c1e1b00 */
[----:B------:R3:W5:Y:S02]  /*25e0*/  @!P0 LDG.E.64 R14, desc[UR6][R22.64+0x1800] ;  /* 0x00180006160e8981 */ /* 0x000764000c1e1b00 */
.L_x_34:
[----:B------:R-:W-:Y:S05]  /*25f0*/  BSYNC.RECONVERGENT B1 ;  /* 0x0000000000017941 */ /* 0x000fea0003800200 */
.L_x_33:
[----:B------:R-:W-:Y:S01]  /*2600*/  LOP3.LUT R6, R0, 0x400, RZ, 0xfc, !PT ;  /* 0x0000040000067812 */ /* 0x000fe200078efcff */
[----:B------:R-:W-:Y:S03]  /*2610*/  BSSY.RECONVERGENT B1, `(.L_x_35) ;  /* 0x0000006000017945 */ /* 0x000fe60003800200 */
[----:B------:R-:W-:-:S13]  /*2620*/  ISETP.GE.AND P0, PT, R6, R3, PT ;  /* 0x000000030600720c */ /* 0x000fda0003f06270 */
[----:B------:R-:W-:Y:S05]  /*2630*/  @P0 BRA `(.L_x_36) ;  /* 0x00000000000c0947 */ /* 0x000fea0003800000 */
[----:B------:R-:W-:-:S13]  /*2640*/  ISETP.GE.AND P0, PT, R6, R5, PT ;  /* 0x000000050600720c */ /* 0x000fda0003f06270 */
[----:B------:R4:W5:Y:S04]  /*2650*/  @P0 LDG.E.64 R12, desc[UR6][R24.64+0x2000] ;  /* 0x00200006180c0981 */ /* 0x000968000c1e1b00 */
[----:B------:R4:W5:Y:S02]  /*2660*/  @!P0 LDG.E.64 R12, desc[UR6][R22.64+0x2000] ;  /* 0x00200006160c8981 */ /* 0x000964000c1e1b00 */
.L_x_36:
[----:B------:R-:W-:Y:S05]  /*2670*/  BSYNC.RECONVERGENT B1 ;  /* 0x0000000000017941 */ /* 0x000fea0003800200 */
.L_x_35:
[----:B------:R-:W-:Y:S01]  /*2680*/  VIADD R6, R0, 0x500 ;  /* 0x0000050000067836 */ /* 0x000fe20000000000 */
[----:B------:R-:W-:Y:S04]  /*2690*/  BSSY.RECONVERGENT B1, `(.L_x_37) ;  /* 0x0000006000017945 */ /* 0x000fe80003800200 */
[----:B------:R-:W-:-:S13]  /*26a0*/  ISETP.GE.AND P0, PT, R6, R3, PT ;  /* 0x000000030600720c */ /* 0x000fda0003f06270 */
[----:B------:R-:W-:Y:S05]  /*26b0*/  @P0 BRA `(.L_x_38) ;  /* 0x00000000000c0947 */ /* 0x000fea0003800000 */
[----:B------:R-:W-:-:S13]  /*26c0*/  ISETP.GE.AND P0, PT, R6, R5, PT ;  /* 0x000000050600720c */ /* 0x000fda0003f06270 */
[----:B------:R0:W5:Y:S04]  /*26d0*/  @P0 LDG.E.64 R10, desc[UR6][R24.64+0x2800] ;  /* 0x00280006180a0981 */ /* 0x000168000c1e1b00 */
[----:B------:R0:W5:Y:S02]  /*26e0*/  @!P0 LDG.E.64 R10, desc[UR6][R22.64+0x2800] ;  /* 0x00280006160a8981 */ /* 0x000164000c1e1b00 */
.L_x_38:
[----:B------:R-:W-:Y:S05]  /*26f0*/  BSYNC.RECONVERGENT B1 ;  /* 0x0000000000017941 */ /* 0x000fea0003800200 */
.L_x_37:
[----:B------:R-:W-:Y:S01]  /*2700*/  VIADD R6, R0, 0x600 ;  /* 0x0000060000067836 */ /* 0x000fe20000000000 */
[----:B------:R-:W-:Y:S04]  /*2710*/  BSSY.RECONVERGENT B1, `(.L_x_39) ;  /* 0x0000006000017945 */ /* 0x000fe80003800200 */
[----:B------:R-:W-:-:S13]  /*2720*/  ISETP.GE.AND P0, PT, R6, R3, PT ;  /* 0x000000030600720c */ /* 0x000fda0003f06270 */
[----:B------:R-:W-:Y:S05]  /*2730*/  @P0 BRA `(.L_x_40) ;  /* 0x00000000000c0947 */ /* 0x000fea0003800000 */
[----:B------:R-:W-:-:S13]  /*2740*/  ISETP.GE.AND P0, PT, R6, R5, PT ;  /* 0x000000050600720c */ /* 0x000fda0003f06270 */
[----:B------:R0:W5:Y:S04]  /*2750*/  @P0 LDG.E.64 R8, desc[UR6][R24.64+0x3000] ;  /* 0x0030000618080981 */ /* 0x000168000c1e1b00 */
[----:B------:R0:W5:Y:S02]  /*2760*/  @!P0 LDG.E.64 R8, desc[UR6][R22.64+0x3000] ;  /* 0x0030000616088981 */ /* 0x000164000c1e1b00 */
.L_x_40:
[----:B------:R-:W-:Y:S05]  /*2770*/  BSYNC.RECONVERGENT B1 ;  /* 0x0000000000017941 */ /* 0x000fea0003800200 */
.L_x_39:
[----:B------:R-:W-:-:S05]  /*2780*/  VIADD R6, R0, 0x700 ;  /* 0x0000070000067836 */ /* 0x000fca0000000000 */
[----:B------:R-:W-:-:S13]  /*2790*/  ISETP.GE.AND P0, PT, R6, R3, PT ;  /* 0x000000030600720c */ /* 0x000fda0003f06270 */
[----:B------:R-:W-:Y:S05]  /*27a0*/  @P0 BRA `(.L_x_41) ;  /* 0x0000000400380947 */ /* 0x000fea0003800000 */
[----:B------:R-:W-:-:S13]  /*27b0*/  ISETP.GE.AND P0, PT, R6, R5, PT ;  /* 0x000000050600720c */ /* 0x000fda0003f06270 */
[----:B------:R0:W5:Y:S04]  /*27c0*/  @P0 LDG.E.64 R6, desc[UR6][R24.64+0x3800] ;  /* 0x0038000618060981 */ /* 0x000168000c1e1b00 */
[----:B------:R0:W5:Y:S01]  /*27d0*/  @!P0 LDG.E.64 R6, desc[UR6][R22.64+0x3800] ;  /* 0x0038000616068981 */ /* 0x000162000c1e1b00 */
[----:B------:R-:W-:Y:S05]  /*27e0*/  BRA `(.L_x_41) ;  /* 0x0000000400287947 */ /* 0x000fea0003800000 */
.L_x_26:
[----:B------:R-:W0:Y:S01]  /*27f0*/  LDCU.64 UR4, c[0x0][0x3a0] ;  /* 0x00007400ff0477ac */ /* 0x000e220008000a00 */
[----:B------:R-:W-:Y:S01]  /*2800*/  IADD3 R9, P0, P1, R13, R9, R12 ;  /* 0x000000090d097210 */ /* 0x000fe2000791e00c */
[----:B------:R-:W-:Y:S03]  /*2810*/  BSSY.RECONVERGENT B1, `(.L_x_42) ;  /* 0x0000011000017945 */ /* 0x000fe60003800200 */
[----:B------:R-:W-:Y:S01]  /*2820*/  IADD3.X R8, PT, PT, R10, R3, R8, P0, P1 ;  /* 0x000000030a087210 */ /* 0x000fe200007e2408 */
[----:B------:R-:W-:Y:S01]  /*2830*/  IMAD.IADD R3, R5, 0x1, R4 ;  /* 0x0000000105037824 */ /* 0x000fe200078e0204 */
[----:B------:R-:W-:Y:S01]  /*2840*/  IADD3 R6, P0, PT, R6, R0, RZ ;  /* 0x0000000006067210 */ /* 0x000fe20007f1e0ff */
[----:B------:R-:W-:-:S03]  /*2850*/  IMAD.IADD R10, R0, 0x1, -R5 ;  /* 0x00000001000a7824 */ /* 0x000fc600078e0a05 */
[----:B------:R-:W-:Y:S01]  /*2860*/  ISETP.GE.AND P2, PT, R0, R3, PT ;  /* 0x000000030000720c */ /* 0x000fe20003f46270 */
[----:B------:R-:W-:Y:S01]  /*2870*/  IMAD.X R7, RZ, RZ, R7, P0 ;  /* 0x000000ffff077224 */ /* 0x000fe200000e0607 */
        /* <DEDUP_REMOVED lines=10> */
.L_x_43:
[----:B------:R-:W-:Y:S05]  /*2920*/  BSYNC.RECONVERGENT B1 ;  /* 0x0000000000017941 */ /* 0x000fea0003800200 */
.L_x_42:
[----:B------:R-:W-:Y:S01]  /*2930*/  VIADD R6, R0, 0x100 ;  /* 0x0000010000067836 */ /* 0x000fe20000000000 */
[----:B------:R-:W-:Y:S04]  /*2940*/  BSSY.RECONVERGENT B1, `(.L_x_44) ;  /* 0x0000006000017945 */ /* 0x000fe80003800200 */
[----:B------:R-:W-:-:S13]  /*2950*/  ISETP.GE.AND P0, PT, R6, R3, PT ;  /* 0x000000030600720c */ /* 0x000fda0003f06270 */
[----:B------:R-:W-:Y:S05]  /*2960*/  @P0 BRA `(.L_x_45) ;  /* 0x00000000000c0947 */ /* 0x000fea0003800000 */
[----:B------:R-:W-:-:S13]  /*2970*/  ISETP.GE.AND P0, PT, R6, R5, PT ;  /* 0x000000050600720c */ /* 0x000fda0003f06270 */
[----:B------:R1:W5:Y:S04]  /*2980*/  @P0 LDG.E.64 R18, desc[UR6][R24.64+0x800] ;  /* 0x0008000618120981 */ /* 0x000368000c1e1b00 */
[----:B------:R1:W5:Y:S02]  /*2990*/  @!P0 LDG.E.64 R18, desc[UR6][R22.64+0x800] ;  /* 0x0008000616128981 */ /* 0x000364000c1e1b00 */
.L_x_45:
[----:B------:R-:W-:Y:S05]  /*29a0*/  BSYNC.RECONVERGENT B1 ;  /* 0x0000000000017941 */ /* 0x000fea0003800200 */
.L_x_44:
[----:B------:R-:W-:Y:S01]  /*29b0*/  VIADD R6, R0, 0x200 ;  /* 0x0000020000067836 */ /* 0x000fe20000000000 */
[----:B------:R-:W-:Y:S04]  /*29c0*/  BSSY.RECONVERGENT B1, `(.L_x_46) ;  /* 0x0000006000017945 */ /* 0x000fe80003800200 */
[----:B------:R-:W-:-:S13]  /*29d0*/  ISETP.GE.AND P0, PT, R6, R3, PT ;  /* 0x000000030600720c */ /* 0x000fda0003f06270 */
[----:B------:R-:W-:Y:S05]  /*29e0*/  @P0 BRA `(.L_x_47) ;  /* 0x00000000000c0947 */ /* 0x000fea0003800000 */
[----:B------:R-:W-:-:S13]  /*29f0*/  ISETP.GE.AND P0, PT, R6, R5, PT ;  /* 0x000000050600720c */ /* 0x000fda0003f06270 */
[----:B------:R2:W5:Y:S04]  /*2a00*/  @P0 LDG.E.64 R16, desc[UR6][R24.64+0x1000] ;  /* 0x0010000618100981 */ /* 0x000568000c1e1b00 */
[----:B------:R2:W5:Y:S02]  /*2a10*/  @!P0 LDG.E.64 R16, desc[UR6][R22.64+0x1000] ;  /* 0x0010000616108981 */ /* 0x000564000c1e1b00 */
.L_x_47:
[----:B------:R-:W-:Y:S05]  /*2a20*/  BSYNC.RECONVERGENT B1 ;  /* 0x0000000000017941 */ /* 0x000fea0003800200 */
.L_x_46:
[----:B------:R-:W-:Y:S01]  /*2a30*/  VIADD R6, R0, 0x300 ;  /* 0x0000030000067836 */ /* 0x000fe20000000000 */
[----:B------:R-:W-:Y:S04]  /*2a40*/  BSSY.RECONVERGENT B1, `(.L_x_48) ;  /* 0x0000006000017945 */ /* 0x000fe80003800200 */
[----:B------:R-:W-:-:S13]  /*2a50*/  ISETP.GE.AND P0, PT, R6, R3, PT ;  /* 0x000000030600720c */ /* 0x000fda0003f06270 */
[----:B------:R-:W-:Y:S05]  /*2a60*/  @P0 BRA `(.L_x_49) ;  /* 0x00000000000c0947 */ /* 0x000fea0003800000 */
[----:B------:R-:W-:-:S13]  /*2a70*/  ISETP.GE.AND P0, PT, R6, R5, PT ;  /* 0x000000050600720c */ /* 0x000fda0003f06270 */
[----:B------:R3:W5:Y:S04]  /*2a80*/  @P0 LDG.E.64 R14, desc[UR6][R24.64+0x1800] ;  /* 0x00180006180e0981 */ /* 0x000768000c1e1b00 */
[----:B------:R3:W5:Y:S02]  /*2a90*/  @!P0 LDG.E.64 R14, desc[UR6][R22.64+0x1800] ;  /* 0x00180006160e8981 */ /* 0x000764000c1e1b00 */
.L_x_49:
[----:B------:R-:W-:Y:S05]  /*2aa0*/  BSYNC.RECONVERGENT B1 ;  /* 0x0000000000017941 */ /* 0x000fea0003800200 */
.L_x_48:
[----:B------:R-:W-:Y:S01]  /*2ab0*/  LOP3.LUT R6, R0, 0x400, RZ, 0xfc, !PT ;  /* 0x0000040000067812 */ /* 0x000fe200078efcff */
[----:B------:R-:W-:Y:S03]  /*2ac0*/  BSSY.RECONVERGENT B1, `(.L_x_50) ;  /* 0x0000006000017945 */ /* 0x000fe60003800200 */
[----:B------:R-:W-:-:S13]  /*2ad0*/  ISETP.GE.AND P0, PT, R6, R3, PT ;  /* 0x000000030600720c */ /* 0x000fda0003f06270 */
[----:B------:R-:W-:Y:S05]  /*2ae0*/  @P0 BRA `(.L_x_51) ;  /* 0x00000000000c0947 */ /* 0x000fea0003800000 */
[----:B------:R-:W-:-:S13]  /*2af0*/  ISETP.GE.AND P0, PT, R6, R5, PT ;  /* 0x000000050600720c */ /* 0x000fda0003f06270 */
[----:B------:R4:W5:Y:S04]  /*2b00*/  @P0 LDG.E.64 R12, desc[UR6][R24.64+0x2000] ;  /* 0x00200006180c0981 */ /* 0x000968000c1e1b00 */
[----:B------:R4:W5:Y:S02]  /*2b10*/  @!P0 LDG.E.64 R12, desc[UR6][R22.64+0x2000] ;  /* 0x00200006160c8981 */ /* 0x000964000c1e1b00 */
.L_x_51:
[----:B------:R-:W-:Y:S05]  /*2b20*/  BSYNC.RECONVERGENT B1 ;  /* 0x0000000000017941 */ /* 0x000fea0003800200 */
.L_x_50:
[----:B------:R-:W-:Y:S01]  /*2b30*/  VIADD R6, R0, 0x500 ;  /* 0x0000050000067836 */ /* 0x000fe20000000000 */
[----:B------:R-:W-:Y:S04]  /*2b40*/  BSSY.RECONVERGENT B1, `(.L_x_52) ;  /* 0x0000006000017945 */ /* 0x000fe80003800200 */
[----:B------:R-:W-:-:S13]  /*2b50*/  ISETP.GE.AND P0, PT, R6, R3, PT ;  /* 0x000000030600720c */ /* 0x000fda0003f06270 */
[----:B------:R-:W-:Y:S05]  /*2b60*/  @P0 BRA `(.L_x_53) ;  /* 0x00000000000c0947 */ /* 0x000fea0003800000 */
[----:B------:R-:W-:-:S13]  /*2b70*/  ISETP.GE.AND P0, PT, R6, R5, PT ;  /* 0x000000050600720c */ /* 0x000fda0003f06270 */
[----:B------:R0:W5:Y:S04]  /*2b80*/  @P0 LDG.E.64 R10, desc[UR6][R24.64+0x2800] ;  /* 0x00280006180a0981 */ /* 0x000168000c1e1b00 */
[----:B------:R0:W5:Y:S02]  /*2b90*/  @!P0 LDG.E.64 R10, desc[UR6][R22.64+0x2800] ;  /* 0x00280006160a8981 */ /* 0x000164000c1e1b00 */
.L_x_53:
[----:B------:R-:W-:Y:S05]  /*2ba0*/  BSYNC.RECONVERGENT B1 ;  /* 0x0000000000017941 */ /* 0x000fea0003800200 */
.L_x_52:
[----:B------:R-:W-:Y:S01]  /*2bb0*/  VIADD R6, R0, 0x600 ;  /* 0x0000060000067836 */ /* 0x000fe20000000000 */
[----:B------:R-:W-:Y:S04]  /*2bc0*/  BSSY.RECONVERGENT B1, `(.L_x_54) ;  /* 0x0000006000017945 */ /* 0x000fe80003800200 */
[----:B------:R-:W-:-:S13]  /*2bd0*/  ISETP.GE.AND P0, PT, R6, R3, PT ;  /* 0x000000030600720c */ /* 0x000fda0003f06270 */
[----:B------:R-:W-:Y:S05]  /*2be0*/  @P0 BRA `(.L_x_55) ;  /* 0x00000000000c0947 */ /* 0x000fea0003800000 */
[----:B------:R-:W-:-:S13]  /*2bf0*/  ISETP.GE.AND P0, PT, R6, R5, PT ;  /* 0x000000050600720c */ /* 0x000fda0003f06270 */
[----:B------:R0:W5:Y:S04]  /*2c00*/  @P0 LDG.E.64 R8, desc[UR6][R24.64+0x3000] ;  /* 0x0030000618080981 */ /* 0x000168000c1e1b00 */
[----:B------:R0:W5:Y:S02]  /*2c10*/  @!P0 LDG.E.64 R8, desc[UR6][R22.64+0x3000] ;  /* 0x0030000616088981 */ /* 0x000164000c1e1b00 */
.L_x_55:
[----:B------:R-:W-:Y:S05]  /*2c20*/  BSYNC.RECONVERGENT B1 ;  /* 0x0000000000017941 */ /* 0x000fea0003800200 */
.L_x_54:
[----:B------:R-:W-:-:S05]  /*2c30*/  VIADD R6, R0, 0x700 ;  /* 0x0000070000067836 */ /* 0x000fca0000000000 */
[----:B------:R-:W-:-:S13]  /*2c40*/  ISETP.GE.AND P0, PT, R6, R3, PT ;  /* 0x000000030600720c */ /* 0x000fda0003f06270 */
[----:B------:R-:W-:Y:S05]  /*2c50*/  @P0 BRA `(.L_x_41) ;  /* 0x00000000000c0947 */ /* 0x000fea0003800000 */
[----:B------:R-:W-:-:S13]  /*2c60*/  ISETP.GE.AND P0, PT, R6, R5, PT ;  /* 0x000000050600720c */ /* 0x000fda0003f06270 */
[----:B------:R0:W5:Y:S04]  /*2c70*/  @P0 LDG.E.64 R6, desc[UR6][R24.64+0x3800] ;  /* 0x0038000618060981 */ /* 0x000168000c1e1b00 */
[----:B------:R0:W5:Y:S02]  /*2c80*/  @!P0 LDG.E.64 R6, desc[UR6][R22.64+0x3800] ;  /* 0x0038000616068981 */ /* 0x000164000c1e1b00 */
.L_x_41:
[----:B------:R-:W-:Y:S05]  /*2c90*/  BSYNC.RECONVERGENT B0 ;  /* 0x0000000000007941 */ /* 0x000fea0003800200 */
.L_x_25:
[----:B------:R-:W0:Y:S01]  /*2ca0*/  S2UR UR5, SR_CgaCtaId ;  /* 0x00000000000579c3 */ /* 0x000e220000008800 */
[----:B------:R-:W-:Y:S01]  /*2cb0*/  UMOV UR4, 0x400 ;  /* 0x0000040000047882 */ /* 0x000fe20000000000 */
[----:B01234-:R-:W-:Y:S01]  /*2cc0*/  IMAD.SHL.U32 R22, R0, 0x8, RZ ;  /* 0x0000000800167824 */ /* 0x01ffe200078e00ff */
[----:B------:R-:W-:-:S09]  /*2cd0*/  ULEA UR4, UR5, UR4, 0x18 ;  /* 0x0000000405047291 */ /* 0x000fd2000f8ec0ff */
[----:B-----5:R-:W-:Y:S04]  /*2ce0*/  STS.64 [R22+UR4], R20 ;  /* 0x0000001416007988 */ /* 0x020fe80008000a04 */
[----:B------:R-:W-:Y:S04]  /*2cf0*/  STS.64 [R22+UR4+0x800], R18 ;  /* 0x0008001216007988 */ /* 0x000fe80008000a04 */
[----:B------:R-:W-:Y:S04]  /*2d00*/  STS.64 [R22+UR4+0x1000], R16 ;  /* 0x0010001016007988 */ /* 0x000fe80008000a04 */
[----:B------:R-:W-:Y:S04]  /*2d10*/  STS.64 [R22+UR4+0x1800], R14 ;  /* 0x0018000e16007988 */ /* 0x000fe80008000a04 */
[----:B------:R-:W-:Y:S04]  /*2d20*/  STS.64 [R22+UR4+0x2000], R12 ;  /* 0x0020000c16007988 */ /* 0x000fe80008000a04 */
[----:B------:R-:W-:Y:S04]  /*2d30*/  STS.64 [R22+UR4+0x2800], R10 ;  /* 0x0028000a16007988 */ /* 0x000fe80008000a04 */
[----:B------:R-:W-:Y:S04]  /*2d40*/  STS.64 [R22+UR4+0x3000], R8 ;  /* 0x0030000816007988 */ /* 0x000fe80008000a04 */
[----:B------:R0:W-:Y:S01]  /*2d50*/  STS.64 [R22+UR4+0x3800], R6 ;  /* 0x0038000616007988 */ /* 0x0001e20008000a04 */
[----:B------:R-:W-:Y:S01]  /*2d60*/  BAR.SYNC.DEFER_BLOCKING 0x0 ;  /* 0x0000000000007b1d */ /* 0x000fe20000010000 */
[----:B0-----:R-:W-:-:S07]  /*2d70*/  VIMNMX R7, PT, PT, R22, R3, PT ;  /* 0x0000000316077248 */ /* 0x001fce0003fe0100 */
[----:B------:R-:W-:Y:S01]  /*2d80*/  PREEXIT ;  /* 0x000000000000782d */ /* 0x000fe20000000000 */
[----:B------:R-:W-:Y:S01]  /*2d90*/  BSSY.RECONVERGENT B0, `(.L_x_56) ;  /* 0x000001e000007945 */ /* 0x000fe20003800200 */
[C---:B------:R-:W-:Y:S01]  /*2da0*/  ISETP.GE.AND P0, PT, R7.reuse, R4, PT ;  /* 0x000000040700720c */ /* 0x040fe20003f06270 */
[----:B------:R-:W-:Y:S01]  /*2db0*/  IMAD.IADD R4, R7, 0x1, -R4 ;  /* 0x0000000107047824 */ /* 0x000fe200078e0a04 */
[----:B------:R-:W-:-:S04]  /*2dc0*/  VIMNMX R6, PT, PT, R5, R7, PT ;  /* 0x0000000705067248 */ /* 0x000fc80003fe0100 */
[----:B------:R-:W-:Y:S02]  /*2dd0*/  SEL R8, R4, RZ, P0 ;  /* 0x000000ff04087207 */ /* 0x000fe40000000000 */
[----:B------:R-:W-:Y:S02]  /*2de0*/  LEA R4, R5, UR4, 0x3 ;  /* 0x0000000405047c11 */ /* 0x000fe4000f8e18ff */
[----:B------:R-:W-:-:S13]  /*2df0*/  ISETP.GE.AND P0, PT, R8, R6, PT ;  /* 0x000000060800720c */ /* 0x000fda0003f06270 */
[----:B------:R-:W-:Y:S05]  /*2e00*/  @P0 BRA `(.L_x_57) ;  /* 0x0000000000580947 */ /* 0x000fea0003800000 */
.L_x_60:
        /* <DEDUP_REMOVED lines=11> */
[----:B------:R-:W0:Y:S02]  /*2ec0*/  LDS.64 R16, [R9] ;  /* 0x0000000009107984 */ /* 0x000e240000000a00 */
[----:B0-----:R-:W-:-:S13]  /*2ed0*/  FSETP.GEU.AND P1, PT, R16, R14, PT ;  /* 0x0000000e1000720b */ /* 0x001fda0003f2e000 */
[----:B------:R-:W-:Y:S05]  /*2ee0*/  @!P1 BRA `(.L_x_59) ;  /* 0x0000000000089947 */ /* 0x000fea0003800000 */
[----:B------:R-:W-:-:S04]  /*2ef0*/  FSETP.GT.AND P0, PT, R16, R14, PT ;  /* 0x0000000e1000720b */ /* 0x000fc80003f04000 */
[----:B------:R-:W-:-:S13]  /*2f00*/  FSETP.GEU.OR P0, PT, R17, R15, P0 ;  /* 0x0000000f1100720b */ /* 0x000fda000070e400 */
.L_x_59:
[----:B------:R-:W-:Y:S05]  /*2f10*/  BSYNC.RECONVERGENT B1 ;  /* 0x0000000000017941 */ /* 0x000fea0003800200 */
.L_x_58:
[----:B------:R-:W-:Y:S01]  /*2f20*/  @P0 VIADD R11, R13, 0x1 ;  /* 0x000000010d0b0836 */ /* 0x000fe20000000000 */
[----:B------:R-:W-:-:S03]  /*2f30*/  SEL R6, R6, R13, P0 ;  /* 0x0000000d06067207 */ /* 0x000fc60000000000 */
[----:B------:R-:W-:Y:S01]  /*2f40*/  IMAD.MOV.U32 R8, RZ, RZ, R11 ;  /* 0x000000ffff087224 */ /* 0x000fe200078e000b */
[----:B------:R-:W-:-:S13]  /*2f50*/  ISETP.GE.AND P0, PT, R11, R6, PT ;  /* 0x000000060b00720c */ /* 0x000fda0003f06270 */
[----:B------:R-:W-:Y:S05]  /*2f60*/  @!P0 BRA `(.L_x_60) ;  /* 0xfffffffc00a88947 */ /* 0x000fea000383ffff */
.L_x_57:
[----:B------:R-:W-:Y:S05]  /*2f70*/  BSYNC.RECONVERGENT B0 ;  /* 0x0000000000007941 */ /* 0x000fea0003800200 */
.L_x_56:
[----:B------:R-:W-:Y:S01]  /*2f80*/  IMAD.IADD R7, R7, 0x1, -R8 ;  /* 0x0000000107077824 */ /* 0x000fe200078e0a08 */
[----:B------:R-:W-:Y:S01]  /*2f90*/  LEA R11, R8, UR4, 0x3 ;  /* 0x00000004080b7c11 */ /* 0x000fe2000f8e18ff */
[----:B------:R-:W-:Y:S01]  /*2fa0*/  BSSY.RECONVERGENT B0, `(.L_x_61) ;  /* 0x000000e000007945 */ /* 0x000fe20003800200 */
[----:B------:R-:W-:Y:S01]  /*2fb0*/  PLOP3.LUT P0, PT, PT, PT, PT, 0x8, 0x80 ;  /* 0x000000000080781c */ /* 0x000fe20003f0e170 */
[----:B------:R-:W-:Y:S02]  /*2fc0*/  IMAD R9, R7, 0x8, R4 ;  /* 0x0000000807097824 */ /* 0x000fe400078e0204 */
[----:B------:R0:W1:Y:S01]  /*2fd0*/  LDS.64 R22, [R11] ;  /* 0x000000000b167984 */ /* 0x0000620000000a00 */
[----:B------:R-:W-:-:S03]  /*2fe0*/  IMAD.IADD R6, R5, 0x1, R7 ;  /* 0x0000000105067824 */ /* 0x000fc600078e0207 */
[----:B------:R0:W2:Y:S02]  /*2ff0*/  LDS.64 R20, [R9] ;  /* 0x0000000009147984 */ /* 0x0000a40000000a00 */
[----:B------:R-:W-:-:S13]  /*3000*/  ISETP.GE.AND P1, PT, R6, R3, PT ;  /* 0x000000030600720c */ /* 0x000fda0003f26270 */
[----:B0-----:R-:W-:Y:S05]  /*3010*/  @P1 BRA `(.L_x_62) ;  /* 0x0000000000181947 */ /* 0x001fea0003800000 */
[----:B-12---:R-:W-:Y:S02]  /*3020*/  FSETP.GEU.AND P1, PT, R20, R22, PT ;  /* 0x000000161400720b */ /* 0x006fe40003f2e000 */
[----:B------:R-:W-:Y:S02]  /*3030*/  PLOP3.LUT P0, PT, PT, PT, PT, 0x80, 0x8 ;  /* 0x000000000008781c */ /* 0x000fe40003f0f070 */
[----:B------:R-:W-:-:S13]  /*3040*/  ISETP.GE.OR P1, PT, R8, R5, !P1 ;  /* 0x000000050800720c */ /* 0x000fda0004f26670 */
[----:B------:R-:W-:Y:S05]  /*3050*/  @P1 BRA `(.L_x_62) ;  /* 0x0000000000081947 */ /* 0x000fea0003800000 */
[----:B------:R-:W-:-:S04]  /*3060*/  FSETP.GT.AND P0, PT, R20, R22, PT ;  /* 0x000000161400720b */ /* 0x000fc80003f04000 */
[----:B------:R-:W-:-:S13]  /*3070*/  FSETP.LT.AND P0, PT, R21, R23, !P0 ;  /* 0x000000171500720b */ /* 0x000fda0004701000 */
.L_x_62:
[----:B------:R-:W-:Y:S05]  /*3080*/  BSYNC.RECONVERGENT B0 ;  /* 0x0000000000007941 */ /* 0x000fea0003800200 */
.L_x_61:
[----:B------:R-:W-:Y:S01]  /*3090*/  VIADD R4, R6, 0x1 ;  /* 0x0000000106047836 */ /* 0x000fe20000000000 */
[----:B------:R-:W-:Y:S01]  /*30a0*/  BSSY.RECONVERGENT B0, `(.L_x_63) ;  /* 0x0000013000007945 */ /* 0x000fe20003800200 */
[----:B------:R-:W-:Y:S01]  /*30b0*/  @!P0 IMAD.MOV R4, RZ, RZ, R6 ;  /* 0x000000ffff048224 */ /* 0x000fe200078e0206 */
[----:B-12---:R-:W-:Y:S01]  /*30c0*/  FSEL R19, R21, R23, P0 ;  /* 0x0000001715137208 */ /* 0x006fe20000000000 */
        /* <DEDUP_REMOVED lines=16> */
.L_x_64:
[----:B------:R-:W-:Y:S05]  /*31d0*/  BSYNC.RECONVERGENT B0 ;  /* 0x0000000000007941 */ /* 0x000fea0003800200 */
.L_x_63:
[----:B------:R-:W-:Y:S01]  /*31e0*/  @!P0 IMAD.MOV R8, RZ, RZ, R4 ;  /* 0x000000ffff088224 */ /* 0x000fe200078e0204 */
[----:B------:R-:W-:Y:S01]  /*31f0*/  BSSY.RECONVERGENT B0, `(.L_x_65) ;  /* 0x0000013000007945 */ /* 0x000fe20003800200 */
[----:B------:R-:W-:Y:S01]  /*3200*/  @P0 IMAD.MOV R10, RZ, RZ, R6 ;  /* 0x000000ffff0a0224 */ /* 0x000fe200078e0206 */
[----:B-12---:R-:W-:Y:S01]  /*3210*/  FSEL R17, R21, R23, P0 ;  /* 0x0000001715117208 */ /* 0x006fe20000000000 */
[C---:B------:R-:W-:Y:S01]  /*3220*/  VIADD R12, R8.reuse, 0x1 ;  /* 0x00000001080c7836 */ /* 0x040fe20000000000 */
[----:B------:R-:W-:Y:S01]  /*3230*/  ISETP.GE.AND P1, PT, R8, R3, PT ;  /* 0x000000030800720c */ /* 0x000fe20003f26270 */
        /* <DEDUP_REMOVED lines=14> */
.L_x_66:
[----:B------:R-:W-:Y:S05]  /*3320*/  BSYNC.RECONVERGENT B0 ;  /* 0x0000000000007941 */ /* 0x000fea0003800200 */
.L_x_65:
[----:B------:R-:W-:Y:S01]  /*3330*/  @!P0 IMAD.MOV R12, RZ, RZ, R8 ;  /* 0x000000ffff0c8224 */ /* 0x000fe200078e0208 */
[----:B------:R-:W-:Y:S01]  /*3340*/  BSSY.RECONVERGENT B0, `(.L_x_67) ;  /* 0x0000013000007945 */ /* 0x000fe20003800200 */
[----:B------:R-:W-:Y:S01]  /*3350*/  @P0 IMAD.MOV R24, RZ, RZ, R10 ;  /* 0x000000ffff180224 */ /* 0x000fe200078e020a */
[----:B-12---:R-:W-:Y:S01]  /*3360*/  FSEL R15, R21, R23, P0 ;  /* 0x00000017150f7208 */ /* 0x006fe20000000000 */
[C---:B------:R-:W-:Y:S01]  /*3370*/  VIADD R8, R12.reuse, 0x1 ;  /* 0x000000010c087836 */ /* 0x040fe20000000000 */
[----:B------:R-:W-:Y:S01]  /*3380*/  ISETP.GE.AND P1, PT, R12, R3, PT ;  /* 0x000000030c00720c */ /* 0x000fe20003f26270 */
[C---:B------:R-:W-:Y:S01]  /*3390*/  VIADD R10, R24.reuse, 0x1 ;  /* 0x00000001180a7836 */ /* 0x040fe20000000000 */
[----:B0-----:R-:W-:Y:S02]  /*33a0*/  @!P0 LEA R4, R24, UR4, 0x3 ;  /* 0x0000000418048c11 */ /* 0x001fe4000f8e18ff */
        /* <DEDUP_REMOVED lines=12> */
.L_x_68:
[----:B------:R-:W-:Y:S05]  /*3470*/  BSYNC.RECONVERGENT B0 ;  /* 0x0000000000007941 */ /* 0x000fea0003800200 */
.L_x_67:
        /* <DEDUP_REMOVED lines=20> */
.L_x_70:
[----:B------:R-:W-:Y:S05]  /*35c0*/  BSYNC.RECONVERGENT B0 ;  /* 0x0000000000007941 */ /* 0x000fea0003800200 */
.L_x_69:
[----:B------:R-:W-:Y:S01]  /*35d0*/  @!P0 IMAD.MOV R24, RZ, RZ, R8 ;  /* 0x000000ffff188224 */ /* 0x000fe200078e0208 */
[----:B------:R-:W-:Y:S01]  /*35e0*/  BSSY.RECONVERGENT B0, `(.L_x_71) ;  /* 0x0000013000007945 */ /* 0x000fe20003800200 */
[----:B------:R-:W-:Y:S01]  /*35f0*/  @P0 IMAD.MOV R26, RZ, RZ, R10 ;  /* 0x000000ffff1a0224 */ /* 0x000fe200078e020a */
[----:B-12---:R-:W-:Y:S01]  /*3600*/  FSEL R11, R21, R23, P0 ;  /* 0x00000017150b7208 */ /* 0x006fe20000000000 */
[C---:B0-----:R-:W-:Y:S01]  /*3610*/  VIADD R6, R24.reuse, 0x1 ;  /* 0x0000000118067836 */ /* 0x041fe20000000000 */
        /* <DEDUP_REMOVED lines=15> */
.L_x_72:
[----:B------:R-:W-:Y:S05]  /*3710*/  BSYNC.RECONVERGENT B0 ;  /* 0x0000000000007941 */ /* 0x000fea0003800200 */
.L_x_71:
[----:B------:R-:W-:Y:S01]  /*3720*/  @!P0 IMAD.MOV R6, RZ, RZ, R24 ;  /* 0x000000ffff068224 */ /* 0x000fe200078e0218 */
[----:B------:R-:W-:Y:S01]  /*3730*/  BSSY.RECONVERGENT B0, `(.L_x_73) ;  /* 0x0000011000007945 */ /* 0x000fe20003800200 */
[----:B------:R-:W-:Y:S01]  /*3740*/  @P0 IMAD.MOV R28, RZ, RZ, R26 ;  /* 0x000000ffff1c0224 */ /* 0x000fe200078e021a */
[----:B-12---:R-:W-:Y:S02]  /*3750*/  FSEL R9, R21, R23, P0 ;  /* 0x0000001715097208 */ /* 0x006fe40000000000 */
[----:B------:R-:W-:Y:S02]  /*3760*/  ISETP.GE.AND P1, PT, R6, R3, PT ;  /* 0x000000030600720c */ /* 0x000fe40003f26270 */
        /* <DEDUP_REMOVED lines=13> */
.L_x_74:
[----:B------:R-:W-:Y:S05]  /*3840*/  BSYNC.RECONVERGENT B0 ;  /* 0x0000000000007941 */ /* 0x000fea0003800200 */
.L_x_73:
[----:B------:R-:W3:Y:S01]  /*3850*/  S2UR UR5, SR_CgaCtaId ;  /* 0x00000000000579c3 */ /* 0x000ee20000008800 */
[----:B------:R-:W-:Y:S01]  /*3860*/  UMOV UR4, 0x400 ;  /* 0x0000040000047882 */ /* 0x000fe20000000000 */
[----:B------:R-:W-:Y:S01]  /*3870*/  VIADD R24, R6, 0x1 ;  /* 0x0000000106187836 */ /* 0x000fe20000000000 */
[----:B------:R-:W-:Y:S01]  /*3880*/  BSSY.RECONVERGENT B0, `(.L_x_75) ;  /* 0x0000016000007945 */ /* 0x000fe20003800200 */
[----:B------:R-:W-:Y:S01]  /*3890*/  @!P0 IMAD.MOV R24, RZ, RZ, R6 ;  /* 0x000000ffff188224 */ /* 0x000fe200078e0206 */
[----:B012---:R-:W-:Y:S01]  /*38a0*/  FSEL R7, R21, R23, P0 ;  /* 0x0000001715077208 */ /* 0x007fe20000000000 */
[----:B------:R-:W-:Y:S01]  /*38b0*/  VIADD R25, R28, 0x1 ;  /* 0x000000011c197836 */ /* 0x000fe20000000000 */
[----:B------:R-:W-:Y:S01]  /*38c0*/  FSEL R6, R20, R22, P0 ;  /* 0x0000001614067208 */ /* 0x000fe20000000000 */
[----:B------:R-:W-:Y:S01]  /*38d0*/  @P0 IMAD.MOV R25, RZ, RZ, R28 ;  /* 0x000000ffff190224 */ /* 0x000fe200078e021c */
[----:B------:R-:W-:Y:S01]  /*38e0*/  ISETP.GE.AND P1, PT, R24, R3, PT ;  /* 0x000000031800720c */ /* 0x000fe20003f26270 */
        /* <DEDUP_REMOVED lines=15> */
.L_x_76:
[----:B------:R-:W-:Y:S05]  /*39e0*/  BSYNC.RECONVERGENT B0 ;  /* 0x0000000000007941 */ /* 0x000fea0003800200 */
.L_x_75:
        /* <DEDUP_REMOVED lines=8> */
[----:B------:R-:W1:Y:S01]  /*3a70*/  S2R R22, SR_LANEID ;  /* 0x0000000000167919 */ /* 0x000e620000000000 */
[----:B------:R-:W-:Y:S01]  /*3a80*/  LOP3.LUT R5, R5, 0x1f00, RZ, 0xc0, !PT ;  /* 0x00001f0005057812 */ /* 0x000fe200078ec0ff */
[----:B------:R-:W2:Y:S01]  /*3a90*/  LDCU.64 UR4, c[0x0][0x3a0] ;  /* 0x00007400ff0477ac */ /* 0x000ea20008000a00 */
[C---:B------:R-:W-:Y:S02]  /*3aa0*/  ISETP.NE.AND P0, PT, R0.reuse, RZ, PT ;  /* 0x000000ff0000720c */ /* 0x040fe40003f05270 */
[----:B------:R-:W-:Y:S01]  /*3ab0*/  LOP3.LUT R0, R0, 0x1f, RZ, 0xc0, !PT ;  /* 0x0000001f00007812 */ /* 0x000fe200078ec0ff */
[----:B-1----:R-:W-:-:S04]  /*3ac0*/  IMAD R23, R22, 0x8, R5 ;  /* 0x0000000816177824 */ /* 0x002fc800078e0205 */
[----:B------:R-:W-:Y:S01]  /*3ad0*/  IMAD R22, R22, -0x7, R23 ;  /* 0xfffffff916167824 */ /* 0x000fe200078e0217 */
[----:B------:R-:W-:-:S03]  /*3ae0*/  LEA.HI.SX32 R25, R23, R23, 0x1b ;  /* 0x0000001717197211 */ /* 0x000fc600078fdaff */
[C---:B------:R-:W-:Y:S02]  /*3af0*/  VIADD R23, R22.reuse, 0x20 ;  /* 0x0000002016177836 */ /* 0x040fe40000000000 */
[----:B------:R-:W-:Y:S02]  /*3b00*/  IMAD R25, R25, 0x8, R4 ;  /* 0x0000000819197824 */ /* 0x000fe400078e0204 */
[C---:B------:R-:W-:Y:S01]  /*3b10*/  VIADD R27, R22.reuse, 0x40 ;  /* 0x00000040161b7836 */ /* 0x040fe20000000000 */
[-C--:B------:R-:W-:Y:S01]  /*3b20*/  LEA.HI.SX32 R23, R23, R22.reuse, 0x1b ;  /* 0x0000001617177211 */ /* 0x080fe200078fdaff */
[----:B------:R-:W-:Y:S01]  /*3b30*/  VIADD R29, R22, 0x60 ;  /* 0x00000060161d7836 */ /* 0x000fe20000000000 */
[----:B------:R1:W-:Y:S02]  /*3b40*/  STS.64 [R25], R18 ;  /* 0x0000001219007388 */ /* 0x0003e40000000a00 */
[-C--:B------:R-:W-:Y:S02]  /*3b50*/  LEA.HI.SX32 R27, R27, R22.reuse, 0x1b ;  /* 0x000000161b1b7211 */ /* 0x080fe400078fdaff */
[----:B------:R3:W-:Y:S01]  /*3b60*/  STS.64 [R25+0x8], R16 ;  /* 0x0000081019007388 */ /* 0x0007e20000000a00 */
[----:B------:R-:W-:-:S03]  /*3b70*/  LEA.HI.SX32 R29, R29, R22, 0x1b ;  /* 0x000000161d1d7211 */ /* 0x000fc600078fdaff */
[----:B------:R4:W-:Y:S04]  /*3b80*/  STS.64 [R25+0x10], R14 ;  /* 0x0000100e19007388 */ /* 0x0009e80000000a00 */
[----:B------:R5:W-:Y:S01]  /*3b90*/  STS.64 [R25+0x20], R10 ;  /* 0x0000200a19007388 */ /* 0x000be20000000a00 */
[C---:B-1----:R-:W-:Y:S02]  /*3ba0*/  VIADD R19, R22.reuse, 0x80 ;  /* 0x0000008016137836 */ /* 0x042fe40000000000 */
[C---:B---3--:R-:W-:Y:S01]  /*3bb0*/  VIADD R17, R22.reuse, 0xa0 ;  /* 0x000000a016117836 */ /* 0x048fe20000000000 */
[----:B------:R1:W-:Y:S02]  /*3bc0*/  STS.64 [R25+0x18], R12 ;  /* 0x0000180c19007388 */ /* 0x0003e40000000a00 */
[-C--:B------:R-:W-:Y:S01]  /*3bd0*/  LEA.HI.SX32 R19, R19, R22.reuse, 0x1b ;  /* 0x0000001613137211 */ /* 0x080fe200078fdaff */
[----:B----4-:R-:W-:Y:S01]  /*3be0*/  VIADD R15, R22, 0xc0 ;  /* 0x000000c0160f7836 */ /* 0x010fe20000000000 */
[----:B------:R-:W-:Y:S01]  /*3bf0*/  LEA.HI.SX32 R17, R17, R22, 0x1b ;  /* 0x0000001611117211 */ /* 0x000fe200078fdaff */
[----:B------:R3:W-:Y:S01]  /*3c00*/  STS.64 [R25+0x28], R8 ;  /* 0x0000280819007388 */ /* 0x0007e20000000a00 */
[----:B------:R-:W-:-:S02]  /*3c10*/  IMAD R14, R29, 0x8, R4 ;  /* 0x000000081d0e7824 */ /* 0x000fc400078e0204 */
[C---:B-----5:R-:W-:Y:S01]  /*3c20*/  VIADD R11, R22.reuse, 0xe0 ;  /* 0x000000e0160b7836 */ /* 0x060fe20000000000 */
[-C--:B------:R-:W-:Y:S01]  /*3c30*/  LEA.HI.SX32 R15, R15, R22.reuse, 0x1b ;  /* 0x000000160f0f7211 */ /* 0x080fe200078fdaff */
[----:B------:R-:W-:Y:S01]  /*3c40*/  STS.64 [R25+0x30], R6 ;  /* 0x0000300619007388 */ /* 0x000fe20000000a00 */
[--C-:B------:R-:W-:Y:S01]  /*3c50*/  IMAD R10, R23, 0x8, R4.reuse ;  /* 0x00000008170a7824 */ /* 0x100fe200078e0204 */
[-C--:B-1----:R-:W-:Y:S01]  /*3c60*/  LEA.HI.SX32 R13, R22, R22.reuse, 0x1b ;  /* 0x00000016160d7211 */ /* 0x082fe200078fdaff */
[--C-:B------:R-:W-:Y:S01]  /*3c70*/  IMAD R12, R27, 0x8, R4.reuse ;  /* 0x000000081b0c7824 */ /* 0x100fe200078e0204 */
[----:B------:R-:W-:Y:S01]  /*3c80*/  LEA.HI.SX32 R11, R11, R22, 0x1b ;  /* 0x000000160b0b7211 */ /* 0x000fe200078fdaff */
[----:B------:R1:W-:Y:S01]  /*3c90*/  STS.64 [R25+0x38], R20 ;  /* 0x0000381419007388 */ /* 0x0003e20000000a00 */
[--C-:B------:R-:W-:Y:S02]  /*3ca0*/  IMAD R16, R19, 0x8, R4.reuse ;  /* 0x0000000813107824 */ /* 0x100fe400078e0204 */
[--C-:B---3--:R-:W-:Y:S01]  /*3cb0*/  IMAD R8, R13, 0x8, R4.reuse ;  /* 0x000000080d087824 */ /* 0x108fe200078e0204 */
[----:B------:R-:W-:Y:S01]  /*3cc0*/  NOP ;  /* 0x0000000000007918 */ /* 0x000fe20000000000 */
[----:B------:R-:W-:-:S04]  /*3cd0*/  IMAD R18, R17, 0x8, R4 ;  /* 0x0000000811127824 */ /* 0x000fc800078e0204 */
[----:B------:R-:W-:Y:S01]  /*3ce0*/  LDS.64 R8, [R8] ;  /* 0x0000000008087984 */ /* 0x000fe20000000a00 */
[--C-:B-1----:R-:W-:Y:S02]  /*3cf0*/  IMAD R20, R15, 0x8, R4.reuse ;  /* 0x000000080f147824 */ /* 0x102fe400078e0204 */
[----:B------:R-:W-:Y:S01]  /*3d00*/  IMAD R6, R11, 0x8, R4 ;  /* 0x000000080b067824 */ /* 0x000fe200078e0204 */
[----:B------:R-:W-:Y:S01]  /*3d10*/  LDS.64 R12, [R12+0x200] ;  /* 0x000200000c0c7984 */ /* 0x000fe20000000a00 */
[----:B------:R-:W-:Y:S02]  /*3d20*/  IMAD.IADD R22, R5, 0x1, R0 ;  /* 0x0000000105167824 */ /* 0x000fe400078e0200 */
[----:B------:R-:W-:Y:S01]  /*3d30*/  IMAD.MOV.U32 R23, RZ, RZ, RZ ;  /* 0x000000ffff177224 */ /* 0x000fe200078e00ff */
[----:B------:R-:W-:Y:S01]  /*3d40*/  LDS.64 R10, [R10+0x100] ;  /* 0x000100000a0a7984 */ /* 0x000fe20000000a00 */
[----:B------:R-:W-:Y:S02]  /*3d50*/  VIADD R0, R22, 0x20 ;  /* 0x0000002016007836 */ /* 0x000fe40000000000 */
[----:B------:R-:W-:Y:S01]  /*3d60*/  IMAD.WIDE.U32 R28, R2, 0x800, R22 ;  /* 0x00000800021c7825 */ /* 0x000fe200078e0016 */
[----:B------:R-:W-:Y:S03]  /*3d70*/  LDS.64 R14, [R14+0x300] ;  /* 0x000300000e0e7984 */ /* 0x000fe60000000a00 */
[C---:B------:R-:W-:Y:S01]  /*3d80*/  VIADD R2, R22.reuse, 0x40 ;  /* 0x0000004016027836 */ /* 0x040fe20000000000 */
[----:B------:R-:W-:Y:S01]  /*3d90*/  LDS.64 R16, [R16+0x400] ;  /* 0x0004000010107984 */ /* 0x000fe20000000a00 */
[----:B0-----:R-:W-:-:S03]  /*3da0*/  VIADD R26, R22, 0xc0 ;  /* 0x000000c0161a7836 */ /* 0x001fc60000000000 */
[----:B------:R-:W-:Y:S04]  /*3db0*/  LDS.64 R18, [R18+0x500] ;  /* 0x0005000012127984 */ /* 0x000fe80000000a00 */
[----:B------:R-:W-:Y:S04]  /*3dc0*/  LDS.64 R20, [R20+0x600] ;  /* 0x0006000014147984 */ /* 0x000fe80000000a00 */
[----:B------:R-:W-:Y:S04]  /*3dd0*/  LDS.64 R6, [R6+0x700] ;  /* 0x0007000006067984 */ /* 0x000fe80000000a00 */
[----:B------:R-:W-:Y:S01]  /*3de0*/  @!P0 STS [R4+0x4200], R3 ;  /* 0x0042000304008388 */ /* 0x000fe20000000800 */
[----:B------:R-:W-:Y:S01]  /*3df0*/  BAR.SYNC.DEFER_BLOCKING 0x0 ;  /* 0x0000000000007b1d */ /* 0x000fe20000010000 */
[----:B--2---:R-:W-:-:S04]  /*3e00*/  LEA R24, P0, R28, UR4, 0x3 ;  /* 0x000000041c187c11 */ /* 0x004fc8000f8018ff */
[----:B------:R-:W-:Y:S01]  /*3e10*/  LEA.HI.X R25, R28, UR5, R29, 0x3, P0 ;  /* 0x000000051c197c11 */ /* 0x000fe200080f1c1d */
[----:B------:R0:W1:Y:S02]  /*3e20*/  LDS R27, [R4+0x4200] ;  /* 0x00420000041b7984 */ /* 0x0000640000000800 */
[C---:B0-----:R-:W-:Y:S01]  /*3e30*/  VIADD R4, R22.reuse, 0xa0 ;  /* 0x000000a016047836 */ /* 0x041fe20000000000 */
[-C--:B-1----:R-:W-:Y:S02]  /*3e40*/  ISETP.GE.AND P0, PT, R22, R27.reuse, PT ;  /* 0x0000001b1600720c */ /* 0x082fe40003f06270 */
[-C--:B------:R-:W-:Y:S01]  /*3e50*/  ISETP.GE.AND P1, PT, R0, R27.reuse, PT ;  /* 0x0000001b0000720c */ /* 0x080fe20003f26270 */
[----:B------:R-:W-:Y:S01]  /*3e60*/  VIADD R0, R22, 0x60 ;  /* 0x0000006016007836 */ /* 0x000fe20000000000 */
[-C--:B------:R-:W-:Y:S01]  /*3e70*/  ISETP.GE.AND P2, PT, R2, R27.reuse, PT ;  /* 0x0000001b0200720c */ /* 0x080fe20003f46270 */
[----:B------:R-:W-:Y:S01]  /*3e80*/  VIADD R2, R22, 0x80 ;  /* 0x0000008016027836 */ /* 0x000fe20000000000 */
[-C--:B------:R-:W-:Y:S01]  /*3e90*/  ISETP.GE.AND P5, PT, R4, R27.reuse, PT ;  /* 0x0000001b0400720c */ /* 0x080fe20003fa6270 */
[----:B------:R-:W-:Y:S01]  /*3ea0*/  VIADD R22, R22, 0xe0 ;  /* 0x000000e016167836 */ /* 0x000fe20000000000 */
[----:B------:R-:W-:-:S02]  /*3eb0*/  ISETP.GE.AND P3, PT, R0, R27, PT ;  /* 0x0000001b0000720c */ /* 0x000fc40003f66270 */
[-C--:B------:R-:W-:Y:S02]  /*3ec0*/  ISETP.GE.AND P4, PT, R2, R27.reuse, PT ;  /* 0x0000001b0200720c */ /* 0x080fe40003f86270 */
[-C--:B------:R-:W-:Y:S01]  /*3ed0*/  ISETP.GE.AND P6, PT, R26, R27.reuse, PT ;  /* 0x0000001b1a00720c */ /* 0x080fe20003fc6270 */
[----:B------:R0:W-:Y:S01]  /*3ee0*/  @!P0 STG.E.64 desc[UR6][R24.64], R8 ;  /* 0x0000000818008986 */ /* 0x0001e2000c101b06 */
[----:B------:R-:W-:-:S03]  /*3ef0*/  ISETP.GE.AND P0, PT, R22, R27, PT ;  /* 0x0000001b1600720c */ /* 0x000fc60003f06270 */
[----:B------:R0:W-:Y:S04]  /*3f00*/  @!P1 STG.E.64 desc[UR6][R24.64+0x100], R10 ;  /* 0x0001000a18009986 */ /* 0x0001e8000c101b06 */
[----:B------:R0:W-:Y:S04]  /*3f10*/  @!P2 STG.E.64 desc[UR6][R24.64+0x200], R12 ;  /* 0x0002000c1800a986 */ /* 0x0001e8000c101b06 */
[----:B------:R0:W-:Y:S04]  /*3f20*/  @!P3 STG.E.64 desc[UR6][R24.64+0x300], R14 ;  /* 0x0003000e1800b986 */ /* 0x0001e8000c101b06 */
[----:B------:R0:W-:Y:S04]  /*3f30*/  @!P4 STG.E.64 desc[UR6][R24.64+0x400], R16 ;  /* 0x000400101800c986 */ /* 0x0001e8000c101b06 */
[----:B------:R0:W-:Y:S04]  /*3f40*/  @!P5 STG.E.64 desc[UR6][R24.64+0x500], R18 ;  /* 0x000500121800d986 */ /* 0x0001e8000c101b06 */
[----:B------:R0:W-:Y:S01]  /*3f50*/  @!P6 STG.E.64 desc[UR6][R24.64+0x600], R20 ;  /* 0x000600141800e986 */ /* 0x0001e2000c101b06 */
[----:B------:R-:W-:Y:S05]  /*3f60*/  @P0 EXIT ;  /* 0x000000000000094d */ /* 0x000fea0003800000 */
[----:B------:R-:W-:Y:S01]  /*3f70*/  STG.E.64 desc[UR6][R24.64+0x700], R6 ;  /* 0x0007000618007986 */ /* 0x000fe2000c101b06 */
[----:B------:R-:W-:Y:S05]  /*3f80*/  EXIT ;  /* 0x000000000000794d */ /* 0x000fea0003800000 */
.L_x_77:
[----:B------:R-:W1:Y:S01]  /*3f90*/  S2R R22, SR_LANEID ;  /* 0x0000000000167919 */ /* 0x000e620000000000 */
[----:B------:R-:W-:Y:S01]  /*3fa0*/  LOP3.LUT R5, R5, 0x1f00, RZ, 0xc0, !PT ;  /* 0x00001f0005057812 */ /* 0x000fe200078ec0ff */
[----:B------:R-:W2:Y:S01]  /*3fb0*/  LDCU.64 UR4, c[0x0][0x388] ;  /* 0x00007100ff0477ac */ /* 0x000ea20008000a00 */
[C---:B------:R-:W-:Y:S02]  /*3fc0*/  ISETP.NE.AND P0, PT, R0.reuse, RZ, PT ;  /* 0x000000ff0000720c */ /* 0x040fe40003f05270 */
[----:B0-----:R-:W-:Y:S01]  /*3fd0*/  LOP3.LUT R24, R0, 0x1f, RZ, 0xc0, !PT ;  /* 0x0000001f00187812 */ /* 0x001fe200078ec0ff */
        /* <DEDUP_REMOVED lines=15> */
[C---:B-1----:R-:W-:Y:S01]  /*40d0*/  VIADD R17, R22.reuse, 0xa0 ;  /* 0x000000a016117836 */ /* 0x042fe20000000000 */
[----:B------:R0:W-:Y:S02]  /*40e0*/  STS.64 [R25+0x18], R12 ;  /* 0x0000180c19007388 */ /* 0x0001e40000000a00 */
[-C--:B------:R-:W-:Y:S01]  /*40f0*/  LEA.HI.SX32 R19, R19, R22.reuse, 0x1b ;  /* 0x0000001613137211 */ /* 0x080fe200078fdaff */
[----:B---3--:R-:W-:Y:S01]  /*4100*/  VIADD R15, R22, 0xc0 ;  /* 0x000000c0160f7836 */ /* 0x008fe20000000000 */
[----:B------:R-:W-:Y:S01]  /*4110*/  LEA.HI.SX32 R17, R17, R22, 0x1b ;  /* 0x0000001611117211 */ /* 0x000fe200078fdaff */
[----:B------:R1:W-:Y:S01]  /*4120*/  STS.64 [R25+0x28], R8 ;  /* 0x0000280819007388 */ /* 0x0003e20000000a00 */
[----:B------:R-:W-:-:S02]  /*4130*/  IMAD R14, R29, 0x8, R4 ;  /* 0x000000081d0e7824 */ /* 0x000fc400078e0204 */
[C---:B----4-:R-:W-:Y:S01]  /*4140*/  VIADD R11, R22.reuse, 0xe0 ;  /* 0x000000e0160b7836 */ /* 0x050fe20000000000 */
[-C--:B------:R-:W-:Y:S01]  /*4150*/  LEA.HI.SX32 R15, R15, R22.reuse, 0x1b ;  /* 0x000000160f0f7211 */ /* 0x080fe200078fdaff */
[----:B------:R-:W-:Y:S01]  /*4160*/  STS.64 [R25+0x30], R6 ;  /* 0x0000300619007388 */ /* 0x000fe20000000a00 */
[--C-:B------:R-:W-:Y:S01]  /*4170*/  IMAD R10, R23, 0x8, R4.reuse ;  /* 0x00000008170a7824 */ /* 0x100fe200078e0204 */
[-C--:B0-----:R-:W-:Y:S01]  /*4180*/  LEA.HI.SX32 R13, R22, R22.reuse, 0x1b ;  /* 0x00000016160d7211 */ /* 0x081fe200078fdaff */
[--C-:B------:R-:W-:Y:S01]  /*4190*/  IMAD R12, R27, 0x8, R4.reuse ;  /* 0x000000081b0c7824 */ /* 0x100fe200078e0204 */
[----:B------:R-:W-:Y:S01]  /*41a0*/  LEA.HI.SX32 R11, R11, R22, 0x1b ;  /* 0x000000160b0b7211 */ /* 0x000fe200078fdaff */
[----:B------:R0:W-:Y:S01]  /*41b0*/  STS.64 [R25+0x38], R20 ;  /* 0x0000381419007388 */ /* 0x0001e20000000a00 */
[--C-:B------:R-:W-:Y:S02]  /*41c0*/  IMAD R16, R19, 0x8, R4.reuse ;  /* 0x0000000813107824 */ /* 0x100fe400078e0204 */
[--C-:B-1----:R-:W-:Y:S01]  /*41d0*/  IMAD R8, R13, 0x8, R4.reuse ;  /* 0x000000080d087824 */ /* 0x102fe200078e0204 */
[----:B------:R-:W-:Y:S01]  /*41e0*/  NOP ;  /* 0x0000000000007918 */ /* 0x000fe20000000000 */
[----:B------:R-:W-:-:S04]  /*41f0*/  IMAD R18, R17, 0x8, R4 ;  /* 0x0000000811127824 */ /* 0x000fc800078e0204 */
[----:B------:R-:W-:Y:S01]  /*4200*/  LDS.64 R8, [R8] ;  /* 0x0000000008087984 */ /* 0x000fe20000000a00 */
[--C-:B0-----:R-:W-:Y:S02]  /*4210*/  IMAD R20, R15, 0x8, R4.reuse ;  /* 0x000000080f147824 */ /* 0x101fe400078e0204 */
[----:B------:R-:W-:Y:S01]  /*4220*/  IMAD R6, R11, 0x8, R4 ;  /* 0x000000080b067824 */ /* 0x000fe200078e0204 */
[----:B------:R-:W-:Y:S01]  /*4230*/  LDS.64 R12, [R12+0x200] ;  /* 0x000200000c0c7984 */ /* 0x000fe20000000a00 */
[----:B------:R-:W-:-:S03]  /*4240*/  IMAD.MOV.U32 R25, RZ, RZ, RZ ;  /* 0x000000ffff197224 */ /* 0x000fc600078e00ff */
[----:B------:R-:W-:Y:S01]  /*4250*/  LDS.64 R10, [R10+0x100] ;  /* 0x000100000a0a7984 */ /* 0x000fe20000000a00 */
[----:B------:R-:W-:-:S03]  /*4260*/  IMAD.WIDE.U32 R26, R2, 0x800, R24 ;  /* 0x00000800021a7825 */ /* 0x000fc600078e0018 */
[----:B------:R-:W-:Y:S04]  /*4270*/  LDS.64 R14, [R14+0x300] ;  /* 0x000300000e0e7984 */ /* 0x000fe80000000a00 */
[----:B------:R-:W-:Y:S04]  /*4280*/  LDS.64 R16, [R16+0x400] ;  /* 0x0004000010107984 */ /* 0x000fe80000000a00 */
[----:B------:R-:W-:Y:S04]  /*4290*/  LDS.64 R18, [R18+0x500] ;  /* 0x0005000012127984 */ /* 0x000fe80000000a00 */
[----:B------:R-:W-:Y:S04]  /*42a0*/  LDS.64 R20, [R20+0x600] ;  /* 0x0006000014147984 */ /* 0x000fe80000000a00 */
[----:B------:R-:W-:Y:S04]  /*42b0*/  LDS.64 R6, [R6+0x700] ;  /* 0x0007000006067984 */ /* 0x000fe80000000a00 */
[----:B------:R0:W-:Y:S01]  /*42c0*/  @!P0 STS [R4+0x4200], R3 ;  /* 0x0042000304008388 */ /* 0x0001e20000000800 */
[----:B------:R-:W-:Y:S01]  /*42d0*/  BAR.SYNC.DEFER_BLOCKING 0x0 ;  /* 0x0000000000007b1d */ /* 0x000fe20000010000 */
[C---:B------:R-:W-:Y:S01]  /*42e0*/  IADD3 R0, P0, PT, R5.reuse, R26, RZ ;  /* 0x0000001a05007210 */ /* 0x040fe20007f1e0ff */
[----:B------:R-:W-:-:S04]  /*42f0*/  IMAD.IADD R5, R5, 0x1, R24 ;  /* 0x0000000105057824 */ /* 0x000fc800078e0218 */
[----:B------:R-:W-:Y:S01]  /*4300*/  IMAD.X R27, RZ, RZ, R27, P0 ;  /* 0x000000ffff1b7224 */ /* 0x000fe200000e061b */
[C---:B--2---:R-:W-:Y:S01]  /*4310*/  LEA R24, P0, R0.reuse, UR4, 0x3 ;  /* 0x0000000400187c11 */ /* 0x044fe2000f8018ff */
[C---:B0-----:R-:W-:Y:S02]  /*4320*/  VIADD R3, R5.reuse, 0x20 ;  /* 0x0000002005037836 */ /* 0x041fe40000000000 */
[C---:B------:R-:W-:Y:S01]  /*4330*/  VIADD R23, R5.reuse, 0x40 ;  /* 0x0000004005177836 */ /* 0x040fe20000000000 */
[----:B------:R-:W-:Y:S01]  /*4340*/  LEA.HI.X R25, R0, UR5, R27, 0x3, P0 ;  /* 0x0000000500197c11 */ /* 0x000fe200080f1c1b */
[C---:B------:R-:W-:Y:S02]  /*4350*/  VIADD R27, R5.reuse, 0xa0 ;  /* 0x000000a0051b7836 */ /* 0x040fe40000000000 */
[C---:B------:R-:W-:Y:S01]  /*4360*/  VIADD R29, R5.reuse, 0xc0 ;  /* 0x000000c0051d7836 */ /* 0x040fe20000000000 */
[----:B------:R-:W0:Y:S02]  /*4370*/  LDS R22, [R4+0x4200] ;  /* 0x0042000004167984 */ /* 0x000e240000000800 */
[----:B0-----:R-:W-:-:S02]  /*4380*/  ISETP.GE.AND P6, PT, R5, R22, PT ;  /* 0x000000160500720c */ /* 0x001fc40003fc6270 */
[-C--:B------:R-:W-:Y:S01]  /*4390*/  ISETP.GE.AND P5, PT, R3, R22.reuse, PT ;  /* 0x000000160300720c */ /* 0x080fe20003fa6270 */
[----:B------:R-:W-:Y:S01]  /*43a0*/  VIADD R3, R5, 0x60 ;  /* 0x0000006005037836 */ /* 0x000fe20000000000 */
[-C--:B------:R-:W-:Y:S01]  /*43b0*/  ISETP.GE.AND P4, PT, R23, R22.reuse, PT ;  /* 0x000000161700720c */ /* 0x080fe20003f86270 */
[----:B------:R-:W-:Y:S01]  /*43c0*/  VIADD R23, R5, 0x80 ;  /* 0x0000008005177836 */ /* 0x000fe20000000000 */
[-C--:B------:R-:W-:Y:S01]  /*43d0*/  ISETP.GE.AND P1, PT, R27, R22.reuse, PT ;  /* 0x000000161b00720c */ /* 0x080fe20003f26270 */
[----:B------:R-:W-:Y:S01]  /*43e0*/  VIADD R5, R5, 0xe0 ;  /* 0x000000e005057836 */ /* 0x000fe20000000000 */
[-C--:B------:R-:W-:Y:S02]  /*43f0*/  ISETP.GE.AND P3, PT, R3, R22.reuse, PT ;  /* 0x000000160300720c */ /* 0x080fe40003f66270 */
        /* <DEDUP_REMOVED lines=13> */
.L_x_78:
[----:B------:R-:W-:-:S00]  /*44d0*/  BRA `(.L_x_78) ;  /* 0xfffffffc00fc7947 */ /* 0x000fc0000383ffff */
[----:B------:R-:W-:-:S00]  /*44e0*/  NOP ;  /* 0x0000000000007918 */ /* 0x000fc00000000000 */
        /* <DEDUP_REMOVED lines=9> */
.L_x_821:


//--------------------- .text._ZN3cub18CUB_300001_SM_10006detail10merge_sort30DeviceMergeSortPartitionKernelIN6thrust24THRUST_300001_SM_1000_NS6detail15normal_iteratorINS5_10device_ptrI6float2EEEEm11float2_lessS9_EEvbT_PT2_T0_SG_PSG_T1_SG_i --------------------------
	.section	.text._ZN3cub18CUB_300001_SM_10006detail10merge_sort30DeviceMergeSortPartitionKernelIN6thrust24THRUST_300001_SM_1000_NS6detail15normal_iteratorINS5_10device_ptrI6float2EEEEm11float2_lessS9_EEvbT_PT2_T0_SG_PSG_T1_SG_i,"ax",@progbits
	.align	128
        .global         _ZN3cub18CUB_300001_SM_10006detail10merge_sort30DeviceMergeSortPartitionKernelIN6thrust24THRUST_300001_SM_1000_NS6detail15normal_iteratorINS5_10device_ptrI6float2EEEEm11float2_lessS9_EEvbT_PT2_T0_SG_PSG_T1_SG_i
        .type           _ZN3cub18CUB_300001_SM_10006detail10merge_sort30DeviceMergeSortPartitionKernelIN6thrust24THRUST_300001_SM_1000_NS6detail15normal_iteratorINS5_10device_ptrI6float2EEEEm11float2_lessS9_EEvbT_PT2_T0_SG_PSG_T1_SG_i,@function
        .size           _ZN3cub18CUB_300001_SM_10006detail10merge_sort30DeviceMergeSortPartitionKernelIN6thrust24THRUST_300001_SM_1000_NS6detail15normal_iteratorINS5_10device_ptrI6float2EEEEm11float2_lessS9_EEvbT_PT2_T0_SG_PSG_T1_SG_i,(.L_x_822 - _ZN3cub18CUB_300001_SM_10006detail10merge_sort30DeviceMergeSortPartitionKernelIN6thrust24THRUST_300001_SM_1000_NS6detail15normal_iteratorINS5_10device_ptrI6float2EEEEm11float2_lessS9_EEvbT_PT2_T0_SG_PSG_T1_SG_i)
        .other          _ZN3cub18CUB_300001_SM_10006detail10merge_sort30DeviceMergeSortPartitionKernelIN6thrust24THRUST_300001_SM_1000_NS6detail15normal_iteratorINS5_10device_ptrI6float2EEEEm11float2_lessS9_EEvbT_PT2_T0_SG_PSG_T1_SG_i,@"STO_CUDA_ENTRY STV_DEFAULT"
_ZN3cub18CUB_300001_SM_10006detail10merge_sort30DeviceMergeSortPartitionKernelIN6thrust24THRUST_300001_SM_1000_NS6detail15normal_iteratorINS5_10device_ptrI6float2EEEEm11float2_lessS9_EEvbT_PT2_T0_SG_PSG_T1_SG_i:
.text._ZN3cub18CUB_300001_SM_10006detail10merge_sort30DeviceMergeSortPartitionKernelIN6thrust24THRUST_300001_SM_1000_NS6detail15normal_iteratorINS5_10device_ptrI6float2EEEEm11float2_lessS9_EEvbT_PT2_T0_SG_PSG_T1_SG_i:
[----:B------:R-:W-:Y:S01]  /*0000*/  LDC R1, c[0x0][0x37c] ;  /* 0x0000df00ff017b82 */ /* 0x000fe20000000800 */
[----:B------:R-:W0:Y:S01]  /*0010*/  S2R R0, SR_CTAID.X ;  /* 0x0000000000007919 */ /* 0x000e220000002500 */
[----:B------:R-:W0:Y:S01]  /*0020*/  LDCU UR4, c[0x0][0x360] ;  /* 0x00006c00ff0477ac */ /* 0x000e220008000800 */
[----:B------:R-:W0:Y:S01]  /*0030*/  S2R R3, SR_TID.X ;  /* 0x0000000000037919 */ /* 0x000e220000002100 */
[----:B------:R-:W1:Y:S01]  /*0040*/  LDCU.64 UR10, c[0x0][0x3a0] ;  /* 0x00007400ff0a77ac */ /* 0x000e620008000a00 */
[----:B0-----:R-:W-:-:S05]  /*0050*/  IMAD R0, R0, UR4, R3 ;  /* 0x0000000400007c24 */ /* 0x001fca000f8e0203 */
[----:B-1----:R-:W-:-:S04]  /*0060*/  ISETP.GE.U32.AND P0, PT, R0, UR10, PT ;  /* 0x0000000a00007c0c */ /* 0x002fc8000bf06070 */
[----:B------:R-:W-:-:S13]  /*0070*/  ISETP.GE.U32.AND.EX P0, PT, RZ, UR11, PT, P0 ;  /* 0x0000000bff007c0c */ /* 0x000fda000bf06100 */
[----:B------:R-:W-:Y:S05]  /*0080*/  @P0 EXIT ;  /* 0x000000000000094d */ /* 0x000fea0003800000 */
[----:B------:R-:W0:Y:S01]  /*0090*/  LDCU.64 UR6, c[0x0][0x3b8] ;  /* 0x00007700ff0677ac */ /* 0x000e220008000a00 */
[----:B------:R-:W1:Y:S01]  /*00a0*/  LDC R8, c[0x0][0x3c0] ;  /* 0x0000f000ff087b82 */ /* 0x000e620000000800 */
[----:B------:R-:W-:Y:S01]  /*00b0*/  ACQBULK ;  /* 0x000000000000782e */ /* 0x000fe20000000000 */
[----:B------:R-:W2:Y:S01]  /*00c0*/  LDCU.64 UR8, c[0x0][0x358] ;  /* 0x00006b00ff0877ac */ /* 0x000ea20008000a00 */
[----:B0-----:R-:W-:Y:S02]  /*00d0*/  UIADD3 UR4, UPT, UPT, -UR6, URZ, URZ ;  /* 0x000000ff06047290 */ /* 0x001fe4000fffe1ff */
[----:B------:R-:W-:-:S04]  /*00e0*/  USHF.R.U32.HI UR5, URZ, 0x1, UR7 ;  /* 0x00000001ff057899 */ /* 0x000fc80008011607 */
[----:B------:R-:W-:Y:S01]  /*00f0*/  LOP3.LUT R3, R0, UR4, RZ, 0xc0, !PT ;  /* 0x0000000400037c12 */ /* 0x000fe2000f8ec0ff */
[----:B------:R-:W-:Y:S01]  /*0100*/  USHF.R.U64 UR4, UR6, 0x1, UR7 ;  /* 0x0000000106047899 */ /* 0x000fe20008001207 */
[----:B-1----:R-:W-:Y:S01]  /*0110*/  SHF.R.S32.HI R9, RZ, 0x1f, R8 ;  /* 0x0000001fff097819 */ /* 0x002fe20000011408 */
[----:B------:R-:W-:Y:S02]  /*0120*/  IMAD R2, R8, UR5, RZ ;  /* 0x0000000508027c24 */ /* 0x000fe4000f8e02ff */
[----:B------:R-:W-:-:S04]  /*0130*/  IMAD.WIDE.U32 R4, R3, R8, RZ ;  /* 0x0000000803047225 */ /* 0x000fc800078e00ff */
[----:B------:R-:W-:-:S04]  /*0140*/  IMAD.WIDE.U32 R10, R8, UR4, RZ ;  /* 0x00000004080a7c25 */ /* 0x000fc8000f8e00ff */
[C---:B------:R-:W-:Y:S01]  /*0150*/  IMAD R7, R9.reuse, UR4, R2 ;  /* 0x0000000409077c24 */ /* 0x040fe2000f8e0202 */
[----:B------:R-:W-:Y:S01]  /*0160*/  IADD3 R2, P2, PT, R0, 0x1, RZ ;  /* 0x0000000100027810 */ /* 0x000fe20007f5e0ff */
[----:B------:R-:W-:Y:S01]  /*0170*/  IMAD R5, R9, R3, R5 ;  /* 0x0000000309057224 */ /* 0x000fe200078e0205 */
[----:B------:R-:W-:Y:S01]  /*0180*/  LOP3.LUT R3, RZ, R4, RZ, 0x33, !PT ;  /* 0x00000004ff037212 */ /* 0x000fe200078e33ff */
[----:B------:R-:W-:Y:S01]  /*0190*/  IMAD.IADD R11, R11, 0x1, R7 ;  /* 0x000000010b0b7824 */ /* 0x000fe200078e0207 */
[----:B------:R-:W0:Y:S01]  /*01a0*/  LDCU.64 UR4, c[0x0][0x398] ;  /* 0x00007300ff0477ac */ /* 0x000e220008000a00 */
[----:B------:R-:W-:Y:S01]  /*01b0*/  ISETP.NE.U32.AND P0, PT, R2, UR10, PT ;  /* 0x0000000a02007c0c */ /* 0x000fe2000bf05070 */
[----:B------:R-:W-:Y:S01]  /*01c0*/  IMAD.X R2, RZ, RZ, RZ, P2 ;  /* 0x000000ffff027224 */ /* 0x000fe200010e06ff */
[----:B------:R-:W-:Y:S02]  /*01d0*/  ISETP.LT.U32.AND P1, PT, R10, R3, PT ;  /* 0x000000030a00720c */ /* 0x000fe40003f21070 */
[----:B------:R-:W-:-:S02]  /*01e0*/  LOP3.LUT R6, RZ, R5, RZ, 0x33, !PT ;  /* 0x00000005ff067212 */ /* 0x000fc400078e33ff */
[----:B------:R-:W-:Y:S02]  /*01f0*/  ISETP.NE.AND.EX P0, PT, R2, UR11, PT, P0 ;  /* 0x0000000b02007c0c */ /* 0x000fe4000bf05300 */
[----:B------:R-:W-:-:S04]  /*0200*/  ISETP.LT.U32.AND.EX P1, PT, R11, R6, PT, P1 ;  /* 0x000000060b00720c */ /* 0x000fc80003f21110 */
[----:B------:R-:W-:Y:S02]  /*0210*/  SEL R3, R10, R3, P1 ;  /* 0x000000030a037207 */ /* 0x000fe40000800000 */
[----:B------:R-:W-:Y:S02]  /*0220*/  SEL R6, R11, R6, P1 ;  /* 0x000000060b067207 */ /* 0x000fe40000800000 */
[----:B------:R-:W-:-:S05]  /*0230*/  IADD3 R2, P1, PT, R3, R4, RZ ;  /* 0x0000000403027210 */ /* 0x000fca0007f3e0ff */
[----:B------:R-:W-:Y:S01]  /*0240*/  IMAD.X R3, R6, 0x1, R5, P1 ;  /* 0x0000000106037824 */ /* 0x000fe200008e0605 */
[----:B0-----:R-:W-:Y:S01]  /*0250*/  ISETP.LT.U32.AND P1, PT, R2, UR4, PT ;  /* 0x0000000402007c0c */ /* 0x001fe2000bf21070 */
[----:B------:R-:W0:Y:S03]  /*0260*/  @!P0 LDC.64 R6, c[0x0][0x3a8] ;  /* 0x0000ea00ff068b82 */ /* 0x000e260000000a00 */
[----:B------:R-:W-:-:S04]  /*0270*/  ISETP.LT.U32.AND.EX P1, PT, R3, UR5, PT, P1 ;  /* 0x0000000503007c0c */ /* 0x000fc8000bf21110 */
[----:B------:R-:W-:Y:S02]  /*0280*/  SEL R2, R2, UR4, P1 ;  /* 0x0000000402027c07 */ /* 0x000fe40008800000 */
[----:B------:R-:W-:Y:S02]  /*0290*/  SEL R3, R3, UR5, P1 ;  /* 0x0000000503037c07 */ /* 0x000fe40008800000 */
[----:B------:R-:W-:Y:S02]  /*02a0*/  LOP3.LUT R17, RZ, R2, RZ, 0x33, !PT ;  /* 0x00000002ff117212 */ /* 0x000fe400078e33ff */
[----:B------:R-:W-:Y:S02]  /*02b0*/  LOP3.LUT R19, RZ, R3, RZ, 0x33, !PT ;  /* 0x00000003ff137212 */ /* 0x000fe400078e33ff */
[----:B------:R-:W-:-:S04]  /*02c0*/  ISETP.LT.U32.AND P1, PT, R10, R17, PT ;  /* 0x000000110a00720c */ /* 0x000fc80003f21070 */
[----:B------:R-:W-:-:S04]  /*02d0*/  ISETP.LT.U32.AND.EX P1, PT, R11, R19, PT, P1 ;  /* 0x000000130b00720c */ /* 0x000fc80003f21110 */
[----:B------:R-:W-:Y:S02]  /*02e0*/  SEL R17, R10, R17, P1 ;  /* 0x000000110a117207 */ /* 0x000fe40000800000 */
[----:B------:R-:W-:Y:S02]  /*02f0*/  SEL R19, R11, R19, P1 ;  /* 0x000000130b137207 */ /* 0x000fe40000800000 */
[----:B------:R-:W-:Y:S02]  /*0300*/  IADD3 R17, P3, PT, R17, R2, RZ ;  /* 0x0000000211117210 */ /* 0x000fe40007f7e0ff */
[----:B0-----:R-:W-:Y:S02]  /*0310*/  @!P0 LEA R10, P2, R0, R6, 0x3 ;  /* 0x00000006000a8211 */ /* 0x001fe400078418ff */
[----:B------:R-:W-:Y:S01]  /*0320*/  ISETP.LT.U32.AND P1, PT, R4, UR4, PT ;  /* 0x0000000404007c0c */ /* 0x000fe2000bf21070 */
[----:B------:R-:W-:Y:S01]  /*0330*/  IMAD.X R19, R19, 0x1, R3, P3 ;  /* 0x0000000113137824 */ /* 0x000fe200018e0603 */
[----:B------:R-:W-:-:S02]  /*0340*/  @!P0 LEA.HI.X R11, R0, R7, RZ, 0x3, P2 ;  /* 0x00000007000b8211 */ /* 0x000fc400010f1cff */
[----:B------:R-:W-:Y:S02]  /*0350*/  ISETP.LT.U32.AND P2, PT, R17, UR4, PT ;  /* 0x0000000411007c0c */ /* 0x000fe4000bf41070 */
[----:B------:R-:W-:Y:S01]  /*0360*/  ISETP.LT.U32.AND.EX P1, PT, R5, UR5, PT, P1 ;  /* 0x0000000505007c0c */ /* 0x000fe2000bf21110 */
[----:B--2---:R0:W-:Y:S01]  /*0370*/  @!P0 STG.E.64 desc[UR8][R10.64], R2 ;  /* 0x000000020a008986 */ /* 0x0041e2000c101b08 */
[----:B------:R-:W-:Y:S02]  /*0380*/  ISETP.LT.U32.AND.EX P2, PT, R19, UR5, PT, P2 ;  /* 0x0000000513007c0c */ /* 0x000fe4000bf41120 */
[----:B------:R-:W-:Y:S02]  /*0390*/  SEL R7, R4, UR4, P1 ;  /* 0x0000000404077c07 */ /* 0x000fe40008800000 */
[----:B------:R-:W-:Y:S02]  /*03a0*/  SEL R5, R5, UR5, P1 ;  /* 0x0000000505057c07 */ /* 0x000fe40008800000 */
[----:B------:R-:W-:-:S02]  /*03b0*/  SEL R17, R17, UR4, P2 ;  /* 0x0000000411117c07 */ /* 0x000fc40009000000 */
[----:B------:R-:W-:Y:S01]  /*03c0*/  SEL R19, R19, UR5, P2 ;  /* 0x0000000513137c07 */ /* 0x000fe20009000000 */
[----:B------:R-:W-:Y:S06]  /*03d0*/  @!P0 EXIT ;  /* 0x000000000000894d */ /* 0x000fec0003800000 */
[----:B------:R-:W1:Y:S01]  /*03e0*/  LDCU.U8 UR5, c[0x0][0x380] ;  /* 0x00007000ff0577ac */ /* 0x000e620008000000 */
[----:B------:R-:W-:Y:S01]  /*03f0*/  IADD3 R15, P0, PT, R17, -R7, RZ ;  /* 0x80000007110f7210 */ /* 0x000fe20007f1e0ff */
[----:B------:R-:W-:Y:S01]  /*0400*/  BSSY.RECONVERGENT B0, `(.L_x_79) ;  /* 0x000007c000007945 */ /* 0x000fe20003800200 */
[----:B------:R-:W-:-:S03]  /*0410*/  UIADD3 UR4, UPT, UPT, UR6, -0x1, URZ ;  /* 0xffffffff06047890 */ /* 0x000fc6000fffe0ff */
[----:B------:R-:W-:-:S03]  /*0420*/  IMAD.X R4, R19, 0x1, ~R5, P0 ;  /* 0x0000000113047824 */ /* 0x000fc600000e0e05 */
[----:B------:R-:W-:-:S05]  /*0430*/  LOP3.LUT R13, R0, UR4, RZ, 0xc0, !PT ;  /* 0x00000004000d7c12 */ /* 0x000fca000f8ec0ff */
[----:B0-----:R-:W-:Y:S01]  /*0440*/  IMAD.WIDE.U32 R10, R13, R8, RZ ;  /* 0x000000080d0a7225 */ /* 0x001fe200078e00ff */
[----:B-1----:R-:W-:-:S03]  /*0450*/  UPRMT UR4, UR5, 0x8880, URZ ;  /* 0x0000888005047896 */ /* 0x002fc600080000ff */
[----:B------:R-:W-:Y:S01]  /*0460*/  IMAD R9, R9, R13, R11 ;  /* 0x0000000d09097224 */ /* 0x000fe200078e020b */
[----:B------:R-:W-:Y:S01]  /*0470*/  ISETP.LT.U32.AND P0, PT, R10, R15, PT ;  /* 0x0000000f0a00720c */ /* 0x000fe20003f01070 */
[----:B------:R-:W-:-:S03]  /*0480*/  UISETP.NE.AND UP0, UPT, UR4, URZ, UPT ;  /* 0x000000ff0400728c */ /* 0x000fc6000bf05270 */
[----:B------:R-:W-:-:S04]  /*0490*/  ISETP.LT.U32.AND.EX P0, PT, R9, R4, PT, P0 ;  /* 0x000000040900720c */ /* 0x000fc80003f01100 */
[----:B------:R-:W-:Y:S02]  /*04a0*/  SEL R15, R10, R15, P0 ;  /* 0x0000000f0a0f7207 */ /* 0x000fe40000000000 */
[----:B------:R-:W-:Y:S01]  /*04b0*/  SEL R9, R9, R4, P0 ;  /* 0x0000000409097207 */ /* 0x000fe20000000000 */
[----:B------:R-:W-:Y:S06]  /*04c0*/  BRA.U !UP0, `(.L_x_80) ;  /* 0x0000000108e47547 */ /* 0x000fec000b800000 */
[----:B------:R-:W-:Y:S01]  /*04d0*/  IADD3 R11, P0, PT, R17, -R2, RZ ;  /* 0x80000002110b7210 */ /* 0x000fe20007f1e0ff */
[----:B------:R-:W0:Y:S01]  /*04e0*/  LDCU.64 UR4, c[0x0][0x388] ;  /* 0x00007100ff0477ac */ /* 0x000e220008000a00 */
[----:B------:R-:W-:Y:S01]  /*04f0*/  IADD3 R10, P2, PT, R2, -R7, RZ ;  /* 0x80000007020a7210 */ /* 0x000fe20007f5e0ff */
[----:B------:R-:W-:Y:S02]  /*0500*/  BSSY.RECONVERGENT B1, `(.L_x_81) ;  /* 0x0000034000017945 */ /* 0x000fe40003800200 */
[----:B------:R-:W-:Y:S01]  /*0510*/  IMAD.X R8, R19, 0x1, ~R3, P0 ;  /* 0x0000000113087824 */ /* 0x000fe200000e0e03 */
[----:B------:R-:W-:Y:S01]  /*0520*/  ISETP.GT.U32.AND P0, PT, R15, R11, PT ;  /* 0x0000000b0f00720c */ /* 0x000fe20003f04070 */
[----:B------:R-:W-:Y:S01]  /*0530*/  IMAD.X R12, R3, 0x1, ~R5, P2 ;  /* 0x00000001030c7824 */ /* 0x000fe200010e0e05 */
[----:B------:R-:W-:Y:S02]  /*0540*/  ISETP.LT.U32.AND P1, PT, R10, R15, PT ;  /* 0x0000000f0a00720c */ /* 0x000fe40003f21070 */
[----:B------:R-:W-:-:S02]  /*0550*/  ISETP.GT.U32.AND.EX P0, PT, R9, R8, PT, P0 ;  /* 0x000000080900720c */ /* 0x000fc40003f04100 */
[----:B------:R-:W-:Y:S02]  /*0560*/  ISETP.LT.U32.AND.EX P1, PT, R12, R9, PT, P1 ;  /* 0x000000090c00720c */ /* 0x000fe40003f21110 */
[-C--:B------:R-:W-:Y:S02]  /*0570*/  SEL R6, R15, R11.reuse, P0 ;  /* 0x0000000b0f067207 */ /* 0x080fe40000000000 */
[----:B------:R-:W-:Y:S02]  /*0580*/  SEL R4, R9, R8, P0 ;  /* 0x0000000809047207 */ /* 0x000fe40000000000 */
[----:B------:R-:W-:Y:S02]  /*0590*/  IADD3 R6, P0, PT, R6, -R11, RZ ;  /* 0x8000000b06067210 */ /* 0x000fe40007f1e0ff */
[----:B------:R-:W-:Y:S02]  /*05a0*/  SEL R11, R10, R15, P1 ;  /* 0x0000000f0a0b7207 */ /* 0x000fe40000800000 */
[----:B------:R-:W-:Y:S01]  /*05b0*/  SEL R13, R12, R9, P1 ;  /* 0x000000090c0d7207 */ /* 0x000fe20000800000 */
[----:B------:R-:W-:Y:S01]  /*05c0*/  IMAD.X R4, R4, 0x1, ~R8, P0 ;  /* 0x0000000104047824 */ /* 0x000fe200000e0e08 */
[----:B------:R-:W-:-:S04]  /*05d0*/  ISETP.GE.U32.AND P0, PT, R6, R11, PT ;  /* 0x0000000b0600720c */ /* 0x000fc80003f06070 */
[----:B------:R-:W-:-:S13]  /*05e0*/  ISETP.GE.U32.AND.EX P0, PT, R4, R13, PT, P0 ;  /* 0x0000000d0400720c */ /* 0x000fda0003f06100 */
[----:B0-----:R-:W-:Y:S05]  /*05f0*/  @P0 BRA `(.L_x_82) ;  /* 0x0000000000900947 */ /* 0x001fea0003800000 */
[----:B------:R-:W-:-:S05]  /*0600*/  IADD3 R10, P0, PT, R15, R2, RZ ;  /* 0x000000020f0a7210 */ /* 0x000fca0007f1e0ff */
[----:B------:R-:W-:-:S08]  /*0610*/  IMAD.X R12, R9, 0x1, R3, P0 ;  /* 0x00000001090c7824 */ /* 0x000fd000000e0603 */
.L_x_85:
[----:B------:R-:W-:-:S05]  /*0620*/  IADD3 R3, P0, PT, -R6, R11, RZ ;  /* 0x0000000b06037210 */ /* 0x000fca0007f1e1ff */
[----:B------:R-:W-:-:S05]  /*0630*/  IMAD.X R2, R13, 0x1, ~R4, P0 ;  /* 0x000000010d027824 */ /* 0x000fca00000e0e04 */
[----:B------:R-:W-:-:S04]  /*0640*/  SHF.R.U64 R3, R3, 0x1, R2 ;  /* 0x0000000103037819 */ /* 0x000fc80000001202 */
[----:B------:R-:W-:Y:S02]  /*0650*/  IADD3 R18, P0, PT, R6, R3, RZ ;  /* 0x0000000306127210 */ /* 0x000fe40007f1e0ff */
[----:B------:R-:W-:Y:S02]  /*0660*/  SHF.R.U32.HI R3, RZ, 0x1, R2 ;  /* 0x00000001ff037819 */ /* 0x000fe40000011602 */
[----:B------:R-:W-:-:S03]  /*0670*/  LOP3.LUT R9, RZ, R18, RZ, 0x33, !PT ;  /* 0x00000012ff097212 */ /* 0x000fc600078e33ff */
[----:B------:R-:W-:Y:S01]  /*0680*/  IMAD.X R20, R4, 0x1, R3, P0 ;  /* 0x0000000104147824 */ /* 0x000fe200000e0603 */
[----:B------:R-:W-:Y:S02]  /*0690*/  IADD3 R15, P0, PT, R18, R7, RZ ;  /* 0x00000007120f7210 */ /* 0x000fe40007f1e0ff */
[----:B------:R-:W-:Y:S02]  /*06a0*/  IADD3 R9, P1, PT, R9, R10, RZ ;  /* 0x0000000a09097210 */ /* 0x000fe40007f3e0ff */
[----:B------:R-:W-:Y:S01]  /*06b0*/  LOP3.LUT R3, RZ, R20, RZ, 0x33, !PT ;  /* 0x00000014ff037212 */ /* 0x000fe200078e33ff */
[----:B------:R-:W-:Y:S01]  /*06c0*/  IMAD.X R16, R20, 0x1, R5, P0 ;  /* 0x0000000114107824 */ /* 0x000fe200000e0605 */
[----:B------:R-:W-:-:S03]  /*06d0*/  LEA R2, P0, R15, UR4, 0x3 ;  /* 0x000000040f027c11 */ /* 0x000fc6000f8018ff */
[----:B------:R-:W-:Y:S01]  /*06e0*/  IMAD.X R14, R3, 0x1, R12, P1 ;  /* 0x00000001030e7824 */ /* 0x000fe200008e060c */
[----:B------:R-:W-:Y:S02]  /*06f0*/  LEA R8, P1, R9, UR4, 0x3 ;  /* 0x0000000409087c11 */ /* 0x000fe4000f8218ff */
[----:B------:R-:W-:Y:S02]  /*0700*/  LEA.HI.X R3, R15, UR5, R16, 0x3, P0 ;  /* 0x000000050f037c11 */ /* 0x000fe400080f1c10 */
[----:B------:R-:W-:-:S04]  /*0710*/  LEA.HI.X R9, R9, UR5, R14, 0x3, P1 ;  /* 0x0000000509097c11 */ /* 0x000fc800088f1c0e */
[----:B------:R-:W2:Y:S04]  /*0720*/  LDG.E.64 R2, desc[UR8][R2.64] ;  /* 0x0000000802027981 */ /* 0x000ea8000c1e1b00 */
[----:B------:R-:W2:Y:S01]  /*0730*/  LDG.E.64 R8, desc[UR8][R8.64] ;  /* 0x0000000808087981 */ /* 0x000ea2000c1e1b00 */
[----:B------:R-:W-:Y:S01]  /*0740*/  IADD3 R15, P0, PT, R18, 0x1, RZ ;  /* 0x00000001120f7810 */ /* 0x000fe20007f1e0ff */
[----:B------:R-:W-:Y:S04]  /*0750*/  BSSY.RECONVERGENT B2, `(.L_x_83) ;  /* 0x0000007000027945 */ /* 0x000fe80003800200 */
[----:B------:R-:W-:Y:S01]  /*0760*/  IMAD.X R17, RZ, RZ, R20, P0 ;  /* 0x000000ffff117224 */ /* 0x000fe200000e0614 */
[----:B------:R-:W-:-:S02]  /*0770*/  PLOP3.LUT P0, PT, PT, PT, PT, 0x8, 0x80 ;  /* 0x000000000080781c */ /* 0x000fc40003f0e170 */
[----:B--2---:R-:W-:-:S13]  /*0780*/  FSETP.GEU.AND P1, PT, R8, R2, PT ;  /* 0x000000020800720b */ /* 0x004fda0003f2e000 */
[----:B------:R-:W-:Y:S05]  /*0790*/  @!P1 BRA `(.L_x_84) ;  /* 0x0000000000089947 */ /* 0x000fea0003800000 */
[----:B------:R-:W-:-:S04]  /*07a0*/  FSETP.GT.AND P0, PT, R8, R2, PT ;  /* 0x000000020800720b */ /* 0x000fc80003f04000 */
[----:B------:R-:W-:-:S13]  /*07b0*/  FSETP.GEU.OR P0, PT, R9, R3, P0 ;  /* 0x000000030900720b */ /* 0x000fda000070e400 */
.L_x_84:
[----:B------:R-:W-:Y:S05]  /*07c0*/  BSYNC.RECONVERGENT B2 ;  /* 0x0000000000027941 */ /* 0x000fea0003800200 */
.L_x_83:
[----:B------:R-:W-:Y:S02]  /*07d0*/  SEL R6, R15, R6, P0 ;  /* 0x000000060f067207 */ /* 0x000fe40000000000 */
[----:B------:R-:W-:Y:S02]  /*07e0*/  SEL R11, R11, R18, P0 ;  /* 0x000000120b0b7207 */ /* 0x000fe40000000000 */
[----:B------:R-:W-:Y:S02]  /*07f0*/  SEL R4, R17, R4, P0 ;  /* 0x0000000411047207 */ /* 0x000fe40000000000 */
[----:B------:R-:W-:Y:S02]  /*0800*/  SEL R13, R13, R20, P0 ;  /* 0x000000140d0d7207 */ /* 0x000fe40000000000 */
[----:B------:R-:W-:-:S04]  /*0810*/  ISETP.GE.U32.AND P0, PT, R6, R11, PT ;  /* 0x0000000b0600720c */ /* 0x000fc80003f06070 */
[----:B------:R-:W-:-:S13]  /*0820*/  ISETP.GE.U32.AND.EX P0, PT, R4, R13, PT, P0 ;  /* 0x0000000d0400720c */ /* 0x000fda0003f06100 */
[----:B------:R-:W-:Y:S05]  /*0830*/  @!P0 BRA `(.L_x_85) ;  /* 0xfffffffc00788947 */ /* 0x000fea000383ffff */
.L_x_82:
[----:B------:R-:W-:Y:S05]  /*0840*/  BSYNC.RECONVERGENT B1 ;  /* 0x0000000000017941 */ /* 0x000fea0003800200 */
.L_x_81:
[----:B------:R-:W-:Y:S05]  /*0850*/  BRA `(.L_x_86) ;  /* 0x0000000000d87947 */ /* 0x000fea0003800000 */
.L_x_80:
[----:B------:R-:W-:Y:S01]  /*0860*/  IADD3 R6, P0, PT, R17, -R2, RZ ;  /* 0x8000000211067210 */ /* 0x000fe20007f1e0ff */
[----:B------:R-:W0:Y:S01]  /*0870*/  LDCU.64 UR4, c[0x0][0x390] ;  /* 0x00007200ff0477ac */ /* 0x000e220008000a00 */
[----:B------:R-:W-:-:S03]  /*0880*/  IADD3 R4, P2, PT, R2, -R7, RZ ;  /* 0x8000000702047210 */ /* 0x000fc60007f5e0ff */
[----:B------:R-:W-:Y:S01]  /*0890*/  IMAD.X R10, R19, 0x1, ~R3, P0 ;  /* 0x00000001130a7824 */ /* 0x000fe200000e0e03 */
[----:B------:R-:W-:Y:S01]  /*08a0*/  ISETP.GT.U32.AND P0, PT, R15, R6, PT ;  /* 0x000000060f00720c */ /* 0x000fe20003f04070 */
[----:B------:R-:W-:Y:S01]  /*08b0*/  IMAD.X R8, R3, 0x1, ~R5, P2 ;  /* 0x0000000103087824 */ /* 0x000fe200010e0e05 */
[----:B------:R-:W-:Y:S02]  /*08c0*/  ISETP.LT.U32.AND P1, PT, R4, R15, PT ;  /* 0x0000000f0400720c */ /* 0x000fe40003f21070 */
[----:B------:R-:W-:Y:S02]  /*08d0*/  ISETP.GT.U32.AND.EX P0, PT, R9, R10, PT, P0 ;  /* 0x0000000a0900720c */ /* 0x000fe40003f04100 */
[----:B------:R-:W-:Y:S02]  /*08e0*/  ISETP.LT.U32.AND.EX P1, PT, R8, R9, PT, P1 ;  /* 0x000000090800720c */ /* 0x000fe40003f21110 */
[----:B------:R-:W-:Y:S02]  /*08f0*/  SEL R11, R15, R6, P0 ;  /* 0x000000060f0b7207 */ /* 0x000fe40000000000 */
[----:B------:R-:W-:-:S02]  /*0900*/  SEL R13, R9, R10, P0 ;  /* 0x0000000a090d7207 */ /* 0x000fc40000000000 */
[----:B------:R-:W-:Y:S02]  /*0910*/  IADD3 R6, P0, PT, R11, -R6, RZ ;  /* 0x800000060b067210 */ /* 0x000fe40007f1e0ff */
[----:B------:R-:W-:-:S03]  /*0920*/  SEL R11, R4, R15, P1 ;  /* 0x0000000f040b7207 */ /* 0x000fc60000800000 */
[----:B------:R-:W-:Y:S01]  /*0930*/  IMAD.X R4, R13, 0x1, ~R10, P0 ;  /* 0x000000010d047824 */ /* 0x000fe200000e0e0a */
[----:B------:R-:W-:Y:S02]  /*0940*/  SEL R13, R8, R9, P1 ;  /* 0x00000009080d7207 */ /* 0x000fe40000800000 */
[----:B------:R-:W-:-:S04]  /*0950*/  ISETP.GE.U32.AND P0, PT, R6, R11, PT ;  /* 0x0000000b0600720c */ /* 0x000fc80003f06070 */
[----:B------:R-:W-:-:S13]  /*0960*/  ISETP.GE.U32.AND.EX P0, PT, R4, R13, PT, P0 ;  /* 0x0000000d0400720c */ /* 0x000fda0003f06100 */
[----:B0-----:R-:W-:Y:S05]  /*0970*/  @P0 BRA `(.L_x_86) ;  /* 0x0000000000900947 */ /* 0x001fea0003800000 */
[----:B------:R-:W-:-:S05]  /*0980*/  IADD3 R10, P0, PT, R15, R2, RZ ;  /* 0x000000020f0a7210 */ /* 0x000fca0007f1e0ff */
[----:B------:R-:W-:-:S08]  /*0990*/  IMAD.X R12, R9, 0x1, R3, P0 ;  /* 0x00000001090c7824 */ /* 0x000fd000000e0603 */
.L_x_89:
        /* <DEDUP_REMOVED lines=26> */
.L_x_88:
[----:B------:R-:W-:Y:S05]  /*0b40*/  BSYNC.RECONVERGENT B1 ;  /* 0x0000000000017941 */ /* 0x000fea0003800200 */
.L_x_87:
[----:B------:R-:W-:Y:S02]  /*0b50*/  SEL R6, R15, R6, P0 ;  /* 0x000000060f067207 */ /* 0x000fe40000000000 */
[----:B------:R-:W-:Y:S02]  /*0b60*/  SEL R11, R11, R18, P0 ;  /* 0x000000120b0b7207 */ /* 0x000fe40000000000 */
[----:B------:R-:W-:Y:S02]  /*0b70*/  SEL R4, R17, R4, P0 ;  /* 0x0000000411047207 */ /* 0x000fe40000000000 */
[----:B------:R-:W-:Y:S02]  /*0b80*/  SEL R13, R13, R20, P0 ;  /* 0x000000140d0d7207 */ /* 0x000fe40000000000 */
[----:B------:R-:W-:-:S04]  /*0b90*/  ISETP.GE.U32.AND P0, PT, R6, R11, PT ;  /* 0x0000000b0600720c */ /* 0x000fc80003f06070 */
[----:B------:R-:W-:-:S13]  /*0ba0*/  ISETP.GE.U32.AND.EX P0, PT, R4, R13, PT, P0 ;  /* 0x0000000d0400720c */ /* 0x000fda0003f06100 */
[----:B------:R-:W-:Y:S05]  /*0bb0*/  @!P0 BRA `(.L_x_89) ;  /* 0xfffffffc00788947 */ /* 0x000fea000383ffff */
.L_x_86:
[----:B------:R-:W-:Y:S05]  /*0bc0*/  BSYNC.RECONVERGENT B0 ;  /* 0x0000000000007941 */ /* 0x000fea0003800200 */
.L_x_79:
[----:B------:R-:W0:Y:S01]  /*0bd0*/  LDCU.64 UR6, c[0x0][0x3a8] ;  /* 0x00007500ff0677ac */ /* 0x000e220008000a00 */
[----:B------:R-:W-:-:S05]  /*0be0*/  IADD3 R6, P0, PT, R7, R6, RZ ;  /* 0x0000000607067210 */ /* 0x000fca0007f1e0ff */
[----:B------:R-:W-:Y:S01]  /*0bf0*/  IMAD.X R7, R5, 0x1, R4, P0 ;  /* 0x0000000105077824 */ /* 0x000fe200000e0604 */
[----:B0-----:R-:W-:-:S04]  /*0c00*/  LEA R2, P1, R0, UR6, 0x3 ;  /* 0x0000000600027c11 */ /* 0x001fc8000f8218ff */
[----:B------:R-:W-:-:S05]  /*0c10*/  LEA.HI.X R3, R0, UR7, RZ, 0x3, P1 ;  /* 0x0000000700037c11 */ /* 0x000fca00088f1cff */
[----:B------:R-:W-:Y:S01]  /*0c20*/  STG.E.64 desc[UR8][R2.64], R6 ;  /* 0x0000000602007986 */ /* 0x000fe2000c101b08 */
[----:B------:R-:W-:Y:S05]  /*0c30*/  EXIT ;  /* 0x000000000000794d */ /* 0x000fea0003800000 */
.L_x_90:
        /* <DEDUP_REMOVED lines=12> */
.L_x_822:


//--------------------- .text._ZN3cub18CUB_300001_SM_10006detail10merge_sort30DeviceMergeSortBlockSortKernelINS2_10policy_hubIN6thrust24THRUST_300001_SM_1000_NS6detail15normal_iteratorINS6_10device_ptrI6float2EEEEE9Policy600ESC_PNS0_8NullTypeESC_SG_m11float2_lessSA_SF_EEvbT0_T1_T2_T3_T4_PT6_PT7_T5_NS1_7vsmem_tE --------------------------
	.section	.text._ZN3cub18CUB_300001_SM_10006detail10merge_sort30DeviceMergeSortBlockSortKernelINS2_10policy_hubIN6thrust24THRUST_300001_SM_1000_NS6detail15normal_iteratorINS6_10device_ptrI6float2EEEEE9Policy600ESC_PNS0_8NullTypeESC_SG_m11float2_lessSA_SF_EEvbT0_T1_T2_T3_T4_PT6_PT7_T5_NS1_7vsmem_tE,"ax",@progbits
	.align	128
        .global         _ZN3cub18CUB_300001_SM_10006detail10merge_sort30DeviceMergeSortBlockSortKernelINS2_10policy_hubIN6thrust24THRUST_300001_SM_1000_NS6detail15normal_iteratorINS6_10device_ptrI6float2EEEEE9Policy600ESC_PNS0_8NullTypeESC_SG_m11float2_lessSA_SF_EEvbT0_T1_T2_T3_T4_PT6_PT7_T5_NS1_7vsmem_tE
        .type           _ZN3cub18CUB_300001_SM_10006detail10merge_sort30DeviceMergeSortBlockSortKernelINS2_10policy_hubIN6thrust24THRUST_300001_SM_1000_NS6detail15normal_iteratorINS6_10device_ptrI6float2EEEEE9Policy600ESC_PNS0_8NullTypeESC_SG_m11float2_lessSA_SF_EEvbT0_T1_T2_T3_T4_PT6_PT7_T5_NS1_7vsmem_tE,@function
        .size           _ZN3cub18CUB_300001_SM_10006detail10merge_sort30DeviceMergeSortBlockSortKernelINS2_10policy_hubIN6thrust24THRUST_300001_SM_1000_NS6detail15normal_iteratorINS6_10device_ptrI6float2EEEEE9Policy600ESC_PNS0_8NullTypeESC_SG_m11float2_lessSA_SF_EEvbT0_T1_T2_T3_T4_PT6_PT7_T5_NS1_7vsmem_tE,(.L_x_823 - _ZN3cub18CUB_300001_SM_10006detail10merge_sort30DeviceMergeSortBlockSortKernelINS2_10policy_hubIN6thrust24THRUST_300001_SM_1000_NS6detail15normal_iteratorINS6_10device_ptrI6float2EEEEE9Policy600ESC_PNS0_8NullTypeESC_SG_m11float2_lessSA_SF_EEvbT0_T1_T2_T3_T4_PT6_PT7_T5_NS1_7vsmem_tE)
        .other          _ZN3cub18CUB_300001_SM_10006detail10merge_sort30DeviceMergeSortBlockSortKernelINS2_10policy_hubIN6thrust24THRUST_300001_SM_1000_NS6detail15normal_iteratorINS6_10device_ptrI6float2EEEEE9Policy600ESC_PNS0_8NullTypeESC_SG_m11float2_lessSA_SF_EEvbT0_T1_T2_T3_T4_PT6_PT7_T5_NS1_7vsmem_tE,@"STO_CUDA_ENTRY STV_DEFAULT"
_ZN3cub18CUB_300001_SM_10006detail10merge_sort30DeviceMergeSortBlockSortKernelINS2_10policy_hubIN6thrust24THRUST_300001_SM_1000_NS6detail15normal_iteratorINS6_10device_ptrI6float2EEEEE9Policy600ESC_PNS0_8NullTypeESC_SG_m11float2_lessSA_SF_EEvbT0_T1_T2_T3_T4_PT6_PT7_T5_NS1_7vsmem_tE:
.text._ZN3cub18CUB_300001_SM_10006detail10merge_sort30DeviceMergeSortBlockSortKernelINS2_10policy_hubIN6thrust24THRUST_300001_SM_1000_NS6detail15normal_iteratorINS6_10device_ptrI6float2EEEEE9Policy600ESC_PNS0_8NullTypeESC_SG_m11float2_lessSA_SF_EEvbT0_T1_T2_T3_T4_PT6_PT7_T5_NS1_7vsmem_tE:
[----:B------:R-:W-:Y:S01]  /*0000*/  LDC R1, c[0x0][0x37c] ;  /* 0x0000df00ff017b82 */ /* 0x000fe20000000800 */
[----:B------:R-:W0:Y:S01]  /*0010*/  S2R R3, SR_CTAID.X ;  /* 0x0000000000037919 */ /* 0x000e220000002500 */
[----:B------:R-:W1:Y:S01]  /*0020*/  LDCU UR4, c[0x0][0x370] ;  /* 0x00006e00ff0477ac */ /* 0x000e620008000800 */
[----:B------:R-:W2:Y:S01]  /*0030*/  LDCU.64 UR6, c[0x0][0x358] ;  /* 0x00006b00ff0677ac */ /* 0x000ea20008000a00 */
[----:B-1----:R-:W-:-:S04]  /*0040*/  UIADD3 UR4, UP0, UPT, UR4, -0x1, URZ ;  /* 0xffffffff04047890 */ /* 0x002fc8000ff1e0ff */
[----:B------:R-:W-:-:S06]  /*0050*/  UIADD3.X UR5, UPT, UPT, URZ, -0x1, URZ, UP0, !UPT ;  /* 0xffffffffff057890 */ /* 0x000fcc00087fe4ff */
[----:B------:R-:W-:Y:S01]  /*0060*/  IMAD.U32 R0, RZ, RZ, UR5 ;  /* 0x00000005ff007e24 */ /* 0x000fe2000f8e00ff */
[C---:B0-----:R-:W-:Y:S01]  /*0070*/  ISETP.LT.U32.AND P0, PT, R3.reuse, UR4, PT ;  /* 0x0000000403007c0c */ /* 0x041fe2000bf01070 */
[----:B------:R-:W-:-:S03]  /*0080*/  IMAD.WIDE.U32 R4, R3, 0x800, RZ ;  /* 0x0000080003047825 */ /* 0x000fc600078e00ff */
[----:B------:R-:W-:-:S13]  /*0090*/  ISETP.GT.U32.AND.EX P0, PT, R0, RZ, PT, P0 ;  /* 0x000000ff0000720c */ /* 0x000fda0003f04100 */
[----:B--2---:R-:W-:Y:S05]  /*00a0*/  @!P0 BRA `(.L_x_91) ;  /* 0x0000002c00c48947 */ /* 0x004fea0003800000 */
[----:B------:R-:W0:Y:S01]  /*00b0*/  S2R R32, SR_TID.X ;  /* 0x0000000000207919 */ /* 0x000e220000002100 */
[----:B------:R-:W1:Y:S01]  /*00c0*/  LDCU.64 UR4, c[0x0][0x388] ;  /* 0x00007100ff0477ac */ /* 0x000e620008000a00 */
[----:B------:R-:W-:Y:S01]  /*00d0*/  ACQBULK ;  /* 0x000000000000782e */ /* 0x000fe20000000000 */
[----:B0-----:R-:W-:-:S05]  /*00e0*/  IMAD.SHL.U32 R0, R32, 0x8, RZ ;  /* 0x0000000820007824 */ /* 0x001fca00078e00ff */
[----:B------:R-:W-:-:S04]  /*00f0*/  LOP3.LUT R21, R0, 0x1f00, RZ, 0xc0, !PT ;  /* 0x00001f0000157812 */ /* 0x000fc800078ec0ff */
[----:B------:R-:W-:-:S04]  /*0100*/  LOP3.LUT R3, R21, 0x1f, R32, 0xf8, !PT ;  /* 0x0000001f15037812 */ /* 0x000fc800078ef820 */
[----:B------:R-:W-:-:S05]  /*0110*/  IADD3 R3, P0, PT, R4, R3, RZ ;  /* 0x0000000304037210 */ /* 0x000fca0007f1e0ff */
[----:B------:R-:W-:Y:S02]  /*0120*/  IMAD.X R28, RZ, RZ, R5, P0 ;  /* 0x000000ffff1c7224 */ /* 0x000fe400000e0605 */
[----:B------:R-:W-:-:S03]  /*0130*/  IMAD.SHL.U32 R29, R3, 0x8, RZ ;  /* 0x00000008031d7824 */ /* 0x000fc600078e00ff */
[----:B------:R-:W-:Y:S02]  /*0140*/  SHF.L.U64.HI R28, R3, 0x3, R28 ;  /* 0x00000003031c7819 */ /* 0x000fe4000001021c */
[----:B-1----:R-:W-:-:S04]  /*0150*/  IADD3 R18, P0, PT, R29, UR4, RZ ;  /* 0x000000041d127c10 */ /* 0x002fc8000ff1e0ff */
[----:B------:R-:W-:-:S05]  /*0160*/  IADD3.X R19, PT, PT, R28, UR5, RZ, P0, !PT ;  /* 0x000000051c137c10 */ /* 0x000fca00087fe4ff */
[----:B------:R-:W2:Y:S04]  /*0170*/  LDG.E.64 R16, desc[UR6][R18.64] ;  /* 0x0000000612107981 */ /* 0x000ea8000c1e1b00 */
[----:B------:R-:W3:Y:S04]  /*0180*/  LDG.E.64 R14, desc[UR6][R18.64+0x100] ;  /* 0x00010006120e7981 */ /* 0x000ee8000c1e1b00 */
[----:B------:R-:W4:Y:S04]  /*0190*/  LDG.E.64 R6, desc[UR6][R18.64+0x200] ;  /* 0x0002000612067981 */ /* 0x000f28000c1e1b00 */
[----:B------:R-:W5:Y:S04]  /*01a0*/  LDG.E.64 R4, desc[UR6][R18.64+0x300] ;  /* 0x0003000612047981 */ /* 0x000f68000c1e1b00 */
[----:B------:R-:W5:Y:S04]  /*01b0*/  LDG.E.64 R2, desc[UR6][R18.64+0x400] ;  /* 0x0004000612027981 */ /* 0x000f68000c1e1b00 */
[----:B------:R-:W5:Y:S04]  /*01c0*/  LDG.E.64 R10, desc[UR6][R18.64+0x500] ;  /* 0x00050006120a7981 */ /* 0x000f68000c1e1b00 */
[----:B------:R-:W5:Y:S04]  /*01d0*/  LDG.E.64 R8, desc[UR6][R18.64+0x600] ;  /* 0x0006000612087981 */ /* 0x000f68000c1e1b00 */
[----:B------:R0:W5:Y:S01]  /*01e0*/  LDG.E.64 R12, desc[UR6][R18.64+0x700] ;  /* 0x00070006120c7981 */ /* 0x000162000c1e1b00 */
[----:B------:R-:W1:Y:S01]  /*01f0*/  S2UR UR5, SR_CgaCtaId ;  /* 0x00000000000579c3 */ /* 0x000e620000008800 */
[----:B------:R-:W-:Y:S01]  /*0200*/  UMOV UR4, 0x400 ;  /* 0x0000040000047882 */ /* 0x000fe20000000000 */
[----:B------:R-:W0:Y:S01]  /*0210*/  S2R R0, SR_LANEID ;  /* 0x0000000000007919 */ /* 0x000e220000000000 */
[----:B-1----:R-:W-:Y:S01]  /*0220*/  ULEA UR4, UR5, UR4, 0x18 ;  /* 0x0000000405047291 */ /* 0x002fe2000f8ec0ff */
[----:B0-----:R-:W-:-:S04]  /*0230*/  IMAD.IADD R21, R21, 0x1, R0 ;  /* 0x0000000115157824 */ /* 0x001fc800078e0200 */
[C---:B------:R-:W-:Y:S01]  /*0240*/  VIADD R20, R21.reuse, 0x20 ;  /* 0x0000002015147836 */ /* 0x040fe20000000000 */
[CC--:B------:R-:W-:Y:S01]  /*0250*/  LEA.HI.SX32 R37, R21.reuse, R21.reuse, 0x1b ;  /* 0x0000001515257211 */ /* 0x0c0fe200078fdaff */
[C---:B------:R-:W-:Y:S02]  /*0260*/  VIADD R22, R21.reuse, 0x40 ;  /* 0x0000004015167836 */ /* 0x040fe40000000000 */
[C---:B------:R-:W-:Y:S01]  /*0270*/  VIADD R24, R21.reuse, 0x60 ;  /* 0x0000006015187836 */ /* 0x040fe20000000000 */
[-C--:B------:R-:W-:Y:S01]  /*0280*/  LEA.HI.SX32 R20, R20, R21.reuse, 0x1b ;  /* 0x0000001514147211 */ /* 0x080fe200078fdaff */
[C---:B------:R-:W-:Y:S01]  /*0290*/  VIADD R18, R21.reuse, 0x80 ;  /* 0x0000008015127836 */ /* 0x040fe20000000000 */
[-C--:B------:R-:W-:Y:S01]  /*02a0*/  LEA.HI.SX32 R22, R22, R21.reuse, 0x1b ;  /* 0x0000001516167211 */ /* 0x080fe200078fdaff */
[C---:B------:R-:W-:Y:S01]  /*02b0*/  VIADD R34, R21.reuse, 0xe0 ;  /* 0x000000e015227836 */ /* 0x040fe20000000000 */
[-C--:B------:R-:W-:Y:S01]  /*02c0*/  LEA.HI.SX32 R24, R24, R21.reuse, 0x1b ;  /* 0x0000001518187211 */ /* 0x080fe200078fdaff */
[----:B------:R-:W-:Y:S01]  /*02d0*/  VIADD R26, R21, 0xa0 ;  /* 0x000000a0151a7836 */ /* 0x000fe20000000000 */
[----:B------:R-:W-:Y:S01]  /*02e0*/  LEA R37, R37, UR4, 0x3 ;  /* 0x0000000425257c11 */ /* 0x000fe2000f8e18ff */
[----:B------:R-:W-:Y:S01]  /*02f0*/  VIADD R30, R21, 0xc0 ;  /* 0x000000c0151e7836 */ /* 0x000fe20000000000 */
[----:B------:R-:W-:Y:S01]  /*0300*/  LEA.HI.SX32 R18, R18, R21, 0x1b ;  /* 0x0000001512127211 */ /* 0x000fe200078fdaff */
[----:B------:R-:W-:Y:S01]  /*0310*/  IMAD R0, R0, 0x7, R21 ;  /* 0x0000000700007824 */ /* 0x000fe200078e0215 */
[----:B------:R-:W-:-:S02]  /*0320*/  LEA R36, R20, UR4, 0x3 ;  /* 0x0000000414247c11 */ /* 0x000fc4000f8e18ff */
[-C--:B------:R-:W-:Y:S01]  /*0330*/  LEA.HI.SX32 R25, R34, R21.reuse, 0x1b ;  /* 0x0000001522197211 */ /* 0x080fe200078fdaff */
[----:B------:R-:W-:Y:S01]  /*0340*/  VIADD R19, R0, 0x1 ;  /* 0x0000000100137836 */ /* 0x000fe20000000000 */
[----:B------:R-:W-:Y:S01]  /*0350*/  LEA R35, R22, UR4, 0x3 ;  /* 0x0000000416237c11 */ /* 0x000fe2000f8e18ff */
[----:B------:R-:W-:Y:S01]  /*0360*/  VIADD R23, R0, 0x3 ;  /* 0x0000000300177836 */ /* 0x000fe20000000000 */
[----:B------:R-:W-:Y:S01]  /*0370*/  LEA R34, R24, UR4, 0x3 ;  /* 0x0000000418227c11 */ /* 0x000fe2000f8e18ff */
[----:B------:R-:W-:Y:S01]  /*0380*/  VIADD R31, R0, 0x4 ;  /* 0x00000004001f7836 */ /* 0x000fe20000000000 */
[-C--:B------:R-:W-:Y:S01]  /*0390*/  LEA.HI.SX32 R26, R26, R21.reuse, 0x1b ;  /* 0x000000151a1a7211 */ /* 0x080fe200078fdaff */
[----:B------:R-:W-:Y:S01]  /*03a0*/  VIADD R39, R0, 0x5 ;  /* 0x0000000500277836 */ /* 0x000fe20000000000 */
[----:B------:R-:W-:Y:S01]  /*03b0*/  LEA.HI.SX32 R30, R30, R21, 0x1b ;  /* 0x000000151e1e7211 */ /* 0x000fe200078fdaff */
[----:B------:R-:W-:Y:S01]  /*03c0*/  VIADD R21, R0, 0x2 ;  /* 0x0000000200157836 */ /* 0x000fe20000000000 */
[----:B------:R-:W-:Y:S01]  /*03d0*/  LEA R33, R18, UR4, 0x3 ;  /* 0x0000000412217c11 */ /* 0x000fe2000f8e18ff */
[----:B------:R-:W-:Y:S01]  /*03e0*/  VIADD R41, R0, 0x6 ;  /* 0x0000000600297836 */ /* 0x000fe20000000000 */
[----:B------:R-:W-:-:S02]  /*03f0*/  LEA R27, R26, UR4, 0x3 ;  /* 0x000000041a1b7c11 */ /* 0x000fc4000f8e18ff */
[----:B------:R-:W-:Y:S02]  /*0400*/  LEA.HI.SX32 R24, R0, R0, 0x1b ;  /* 0x0000000000187211 */ /* 0x000fe400078fdaff */
[----:B------:R-:W-:Y:S02]  /*0410*/  LEA R26, R30, UR4, 0x3 ;  /* 0x000000041e1a7c11 */ /* 0x000fe4000f8e18ff */
[----:B------:R-:W-:Y:S02]  /*0420*/  LEA R25, R25, UR4, 0x3 ;  /* 0x0000000419197c11 */ /* 0x000fe4000f8e18ff */
[----:B------:R-:W-:Y:S01]  /*0430*/  LEA R24, R24, UR4, 0x3 ;  /* 0x0000000418187c11 */ /* 0x000fe2000f8e18ff */
[----:B--2---:R0:W-:Y:S04]  /*0440*/  STS.64 [R37], R16 ;  /* 0x0000001025007388 */ /* 0x0041e80000000a00 */
[----:B---3--:R-:W-:Y:S04]  /*0450*/  STS.64 [R36+0x100], R14 ;  /* 0x0001000e24007388 */ /* 0x008fe80000000a00 */
[----:B----4-:R1:W-:Y:S01]  /*0460*/  STS.64 [R35+0x200], R6 ;  /* 0x0002000623007388 */ /* 0x0103e20000000a00 */
[----:B0-----:R-:W-:-:S03]  /*0470*/  VIADD R17, R0, 0x7 ;  /* 0x0000000700117836 */ /* 0x001fc60000000000 */
[----:B-----5:R0:W-:Y:S04]  /*0480*/  STS.64 [R34+0x300], R4 ;  /* 0x0003000422007388 */ /* 0x0201e80000000a00 */
[----:B------:R2:W-:Y:S01]  /*0490*/  STS.64 [R33+0x400], R2 ;  /* 0x0004000221007388 */ /* 0x0005e20000000a00 */
[-C--:B------:R-:W-:Y:S02]  /*04a0*/  LEA.HI.SX32 R17, R17, R0.reuse, 0x1b ;  /* 0x0000000011117211 */ /* 0x080fe400078fdaff */
[-C--:B-1----:R-:W-:Y:S01]  /*04b0*/  LEA.HI.SX32 R7, R19, R0.reuse, 0x1b ;  /* 0x0000000013077211 */ /* 0x082fe200078fdaff */
[----:B------:R-:W-:Y:S01]  /*04c0*/  STS.64 [R27+0x500], R10 ;  /* 0x0005000a1b007388 */ /* 0x000fe20000000a00 */
[-C--:B------:R-:W-:Y:S02]  /*04d0*/  LEA.HI.SX32 R6, R21, R0.reuse, 0x1b ;  /* 0x0000000015067211 */ /* 0x080fe400078fdaff */
[----:B------:R-:W-:Y:S01]  /*04e0*/  LEA R7, R7, UR4, 0x3 ;  /* 0x0000000407077c11 */ /* 0x000fe2000f8e18ff */
[----:B------:R-:W-:Y:S01]  /*04f0*/  STS.64 [R26+0x600], R8 ;  /* 0x000600081a007388 */ /* 0x000fe20000000a00 */
[----:B0-----:R-:W-:-:S02]  /*0500*/  LEA.HI.SX32 R5, R23, R0, 0x1b ;  /* 0x0000000017057211 */ /* 0x001fc400078fdaff */
[-C--:B------:R-:W-:Y:S01]  /*0510*/  LEA.HI.SX32 R4, R31, R0.reuse, 0x1b ;  /* 0x000000001f047211 */ /* 0x080fe200078fdaff */
[----:B------:R-:W-:Y:S01]  /*0520*/  STS.64 [R25+0x700], R12 ;  /* 0x0007000c19007388 */ /* 0x000fe20000000a00 */
[-C--:B--2---:R-:W-:Y:S01]  /*0530*/  LEA.HI.SX32 R3, R39, R0.reuse, 0x1b ;  /* 0x0000000027037211 */ /* 0x084fe200078fdaff */
[----:B------:R-:W-:Y:S01]  /*0540*/  NOP ;  /* 0x0000000000007918 */ /* 0x000fe20000000000 */
[----:B------:R-:W-:Y:S01]  /*0550*/  LEA.HI.SX32 R2, R41, R0, 0x1b ;  /* 0x0000000029027211 */ /* 0x000fe200078fdaff */
[----:B------:R-:W-:Y:S01]  /*0560*/  LDS.64 R10, [R7+0x8] ;  /* 0x00000800070a7984 */ /* 0x000fe20000000a00 */
[----:B------:R-:W-:Y:S02]  /*0570*/  LEA R6, R6, UR4, 0x3 ;  /* 0x0000000406067c11 */ /* 0x000fe4000f8e18ff */
[----:B------:R-:W-:Y:S01]  /*0580*/  LEA R5, R5, UR4, 0x3 ;  /* 0x0000000405057c11 */ /* 0x000fe2000f8e18ff */
[----:B------:R-:W0:Y:S01]  /*0590*/  LDS.64 R8, [R24] ;  /* 0x0000000018087984 */ /* 0x000e220000000a00 */
[----:B------:R-:W-:-:S02]  /*05a0*/  LEA R4, R4, UR4, 0x3 ;  /* 0x0000000404047c11 */ /* 0x000fc4000f8e18ff */
[----:B------:R-:W-:Y:S01]  /*05b0*/  LEA R3, R3, UR4, 0x3 ;  /* 0x0000000403037c11 */ /* 0x000fe2000f8e18ff */
[----:B------:R1:W2:Y:S01]  /*05c0*/  LDS.64 R12, [R6+0x10] ;  /* 0x00001000060c7984 */ /* 0x0002a20000000a00 */
[----:B------:R-:W-:Y:S02]  /*05d0*/  LEA R2, R2, UR4, 0x3 ;  /* 0x0000000402027c11 */ /* 0x000fe4000f8e18ff */
[----:B------:R-:W-:Y:S01]  /*05e0*/  LEA R0, R17, UR4, 0x3 ;  /* 0x0000000411007c11 */ /* 0x000fe2000f8e18ff */
[----:B------:R1:W3:Y:S04]  /*05f0*/  LDS.64 R14, [R5+0x18] ;  /* 0x00001800050e7984 */ /* 0x0002e80000000a00 */
[----:B------:R1:W4:Y:S04]  /*0600*/  LDS.64 R16, [R4+0x20] ;  /* 0x0000200004107984 */ /* 0x0003280000000a00 */
[----:B------:R1:W1:Y:S04]  /*0610*/  LDS.64 R18, [R3+0x28] ;  /* 0x0000280003127984 */ /* 0x0002680000000a00 */
[----:B------:R0:W1:Y:S04]  /*0620*/  LDS.64 R20, [R2+0x30] ;  /* 0x0000300002147984 */ /* 0x0000680000000a00 */
[----:B------:R0:W1:Y:S01]  /*0630*/  LDS.64 R22, [R0+0x38] ;  /* 0x0000380000167984 */ /* 0x0000620000000a00 */
[----:B------:R-:W-:Y:S01]  /*0640*/  BAR.SYNC.DEFER_BLOCKING 0x0 ;  /* 0x0000000000007b1d */ /* 0x000fe20000010000 */
[----:B0-----:R-:W-:-:S07]  /*0650*/  FSETP.GEU.AND P0, PT, R10, R8, PT ;  /* 0x000000080a00720b */ /* 0x001fce0003f0e000 */
[----:B------:R-:W-:Y:S01]  /*0660*/  PREEXIT ;  /* 0x000000000000782d */ /* 0x000fe20000000000 */
[----:B------:R-:W-:Y:S05]  /*0670*/  BSSY.RECONVERGENT B0, `(.L_x_92) ;  /* 0x000000b000007945 */ /* 0x000fea0003800200 */
[----:B--234-:R-:W-:Y:S05]  /*0680*/  @!P0 BRA `(.L_x_93) ;  /* 0x0000000000148947 */ /* 0x01cfea0003800000 */
[----:B------:R-:W-:Y:S01]  /*0690*/  FSETP.GEU.AND P0, PT, R11, R9, PT ;  /* 0x000000090b00720b */ /* 0x000fe20003f0e000 */
[----:B------:R-:W-:Y:S02]  /*06a0*/  IMAD.MOV.U32 R44, RZ, RZ, R11 ;  /* 0x000000ffff2c7224 */ /* 0x000fe400078e000b */
[----:B------:R-:W-:Y:S01]  /*06b0*/  IMAD.MOV.U32 R45, RZ, RZ, R10 ;  /* 0x000000ffff2d7224 */ /* 0x000fe200078e000a */
[----:B------:R-:W-:-:S13]  /*06c0*/  FSETP.GT.OR P0, PT, R10, R8, P0 ;  /* 0x000000080a00720b */ /* 0x000fda0000704400 */
[----:B------:R-:W-:Y:S05]  /*06d0*/  @P0 BRA `(.L_x_94) ;  /* 0x0000000000100947 */ /* 0x000fea0003800000 */
.L_x_93:
[----:B------:R-:W-:Y:S02]  /*06e0*/  IMAD.MOV.U32 R44, RZ, RZ, R9 ;  /* 0x000000ffff2c7224 */ /* 0x000fe400078e0009 */
[----:B------:R-:W-:Y:S02]  /*06f0*/  IMAD.MOV.U32 R45, RZ, RZ, R8 ;  /* 0x000000ffff2d7224 */ /* 0x000fe400078e0008 */
[----:B------:R-:W-:Y:S02]  /*0700*/  IMAD.MOV.U32 R9, RZ, RZ, R11 ;  /* 0x000000ffff097224 */ /* 0x000fe400078e000b */
[----:B------:R-:W-:-:S07]  /*0710*/  IMAD.MOV.U32 R8, RZ, RZ, R10 ;  /* 0x000000ffff087224 */ /* 0x000fce00078e000a */
.L_x_94:
[----:B------:R-:W-:Y:S05]  /*0720*/  BSYNC.RECONVERGENT B0 ;  /* 0x0000000000007941 */ /* 0x000fea0003800200 */
.L_x_92:
[----:B------:R-:W-:Y:S01]  /*0730*/  FSETP.GEU.AND P0, PT, R14, R12, PT ;  /* 0x0000000c0e00720b */ /* 0x000fe20003f0e000 */
[----:B------:R-:W-:-:S12]  /*0740*/  BSSY.RECONVERGENT B0, `(.L_x_95) ;  /* 0x000000b000007945 */ /* 0x000fd80003800200 */
[----:B------:R-:W-:Y:S05]  /*0750*/  @!P0 BRA `(.L_x_96) ;  /* 0x0000000000148947 */ /* 0x000fea0003800000 */
[----:B------:R-:W-:Y:S01]  /*0760*/  FSETP.GEU.AND P0, PT, R15, R13, PT ;  /* 0x0000000d0f00720b */ /* 0x000fe20003f0e000 */
[----:B------:R-:W-:Y:S02]  /*0770*/  IMAD.MOV.U32 R43, RZ, RZ, R15 ;  /* 0x000000ffff2b7224 */ /* 0x000fe400078e000f */
[----:B------:R-:W-:Y:S01]  /*0780*/  IMAD.MOV.U32 R42, RZ, RZ, R14 ;  /* 0x000000ffff2a7224 */ /* 0x000fe200078e000e */
[----:B------:R-:W-:-:S13]  /*0790*/  FSETP.GT.OR P0, PT, R14, R12, P0 ;  /* 0x0000000c0e00720b */ /* 0x000fda0000704400 */
[----:B------:R-:W-:Y:S05]  /*07a0*/  @P0 BRA `(.L_x_97) ;  /* 0x0000000000100947 */ /* 0x000fea0003800000 */
.L_x_96:
[----:B------:R-:W-:Y:S02]  /*07b0*/  IMAD.MOV.U32 R43, RZ, RZ, R13 ;  /* 0x000000ffff2b7224 */ /* 0x000fe400078e000d */
[----:B------:R-:W-:Y:S02]  /*07c0*/  IMAD.MOV.U32 R42, RZ, RZ, R12 ;  /* 0x000000ffff2a7224 */ /* 0x000fe400078e000c */
[----:B------:R-:W-:Y:S02]  /*07d0*/  IMAD.MOV.U32 R13, RZ, RZ, R15 ;  /* 0x000000ffff0d7224 */ /* 0x000fe400078e000f */
[----:B------:R-:W-:-:S07]  /*07e0*/  IMAD.MOV.U32 R12, RZ, RZ, R14 ;  /* 0x000000ffff0c7224 */ /* 0x000fce00078e000e */
.L_x_97:
[----:B------:R-:W-:Y:S05]  /*07f0*/  BSYNC.RECONVERGENT B0 ;  /* 0x0000000000007941 */ /* 0x000fea0003800200 */
.L_x_95:
[----:B-1----:R-:W-:Y:S01]  /*0800*/  FSETP.GEU.AND P0, PT, R18, R16, PT ;  /* 0x000000101200720b */ /* 0x002fe20003f0e000 */
[----:B------:R-:W-:-:S12]  /*0810*/  BSSY.RECONVERGENT B0, `(.L_x_98) ;  /* 0x000000b000007945 */ /* 0x000fd80003800200 */
[----:B------:R-:W-:Y:S05]  /*0820*/  @!P0 BRA `(.L_x_99) ;  /* 0x0000000000148947 */ /* 0x000fea0003800000 */
[----:B------:R-:W-:Y:S01]  /*0830*/  FSETP.GEU.AND P0, PT, R19, R17, PT ;  /* 0x000000111300720b */ /* 0x000fe20003f0e000 */
[----:B------:R-:W-:Y:S02]  /*0840*/  IMAD.MOV.U32 R30, RZ, RZ, R19 ;  /* 0x000000ffff1e7224 */ /* 0x000fe400078e0013 */
[----:B------:R-:W-:Y:S01]  /*0850*/  IMAD.MOV.U32 R31, RZ, RZ, R18 ;  /* 0x000000ffff1f7224 */ /* 0x000fe200078e0012 */
[----:B------:R-:W-:-:S13]  /*0860*/  FSETP.GT.OR P0, PT, R18, R16, P0 ;  /* 0x000000101200720b */ /* 0x000fda0000704400 */
[----:B------:R-:W-:Y:S05]  /*0870*/  @P0 BRA `(.L_x_100) ;  /* 0x0000000000100947 */ /* 0x000fea0003800000 */
.L_x_99:
[----:B------:R-:W-:Y:S02]  /*0880*/  IMAD.MOV.U32 R30, RZ, RZ, R17 ;  /* 0x000000ffff1e7224 */ /* 0x000fe400078e0011 */
[----:B------:R-:W-:Y:S02]  /*0890*/  IMAD.MOV.U32 R31, RZ, RZ, R16 ;  /* 0x000000ffff1f7224 */ /* 0x000fe400078e0010 */
[----:B------:R-:W-:Y:S02]  /*08a0*/  IMAD.MOV.U32 R17, RZ, RZ, R19 ;  /* 0x000000ffff117224 */ /* 0x000fe400078e0013 */
[----:B------:R-:W-:-:S07]  /*08b0*/  IMAD.MOV.U32 R16, RZ, RZ, R18 ;  /* 0x000000ffff107224 */ /* 0x000fce00078e0012 */
.L_x_100:
[----:B------:R-:W-:Y:S05]  /*08c0*/  BSYNC.RECONVERGENT B0 ;  /* 0x0000000000007941 */ /* 0x000fea0003800200 */
.L_x_98:
        /* <DEDUP_REMOVED lines=8> */
.L_x_102:
[----:B------:R-:W-:Y:S01]  /*0950*/  IMAD.MOV.U32 R10, RZ, RZ, R21 ;  /* 0x000000ffff0a7224 */ /* 0x000fe200078e0015 */
[----:B------:R-:W-:Y:S01]  /*0960*/  MOV R11, R20 ;  /* 0x00000014000b7202 */ /* 0x000fe20000000f00 */
[----:B------:R-:W-:Y:S02]  /*0970*/  IMAD.MOV.U32 R21, RZ, RZ, R23 ;  /* 0x000000ffff157224 */ /* 0x000fe400078e0017 */
[----:B------:R-:W-:-:S07]  /*0980*/  IMAD.MOV.U32 R20, RZ, RZ, R22 ;  /* 0x000000ffff147224 */ /* 0x000fce00078e0016 */
.L_x_103:
[----:B------:R-:W-:Y:S05]  /*0990*/  BSYNC.RECONVERGENT B0 ;  /* 0x0000000000007941 */ /* 0x000fea0003800200 */
.L_x_101:
        /* <DEDUP_REMOVED lines=8> */
.L_x_105:
[----:B------:R-:W-:Y:S02]  /*0a20*/  IMAD.MOV.U32 R14, RZ, RZ, R44 ;  /* 0x000000ffff0e7224 */ /* 0x000fe400078e002c */
[----:B------:R-:W-:Y:S02]  /*0a30*/  IMAD.MOV.U32 R15, RZ, RZ, R45 ;  /* 0x000000ffff0f7224 */ /* 0x000fe400078e002d */
[----:B------:R-:W-:Y:S02]  /*0a40*/  IMAD.MOV.U32 R44, RZ, RZ, R13 ;  /* 0x000000ffff2c7224 */ /* 0x000fe400078e000d */
[----:B------:R-:W-:-:S07]  /*0a50*/  IMAD.MOV.U32 R45, RZ, RZ, R12 ;  /* 0x000000ffff2d7224 */ /* 0x000fce00078e000c */
.L_x_106:
[----:B------:R-:W-:Y:S05]  /*0a60*/  BSYNC.RECONVERGENT B0 ;  /* 0x0000000000007941 */ /* 0x000fea0003800200 */
.L_x_104:
        /* <DEDUP_REMOVED lines=8> */
.L_x_108:
[----:B------:R-:W-:Y:S02]  /*0af0*/  IMAD.MOV.U32 R19, RZ, RZ, R43 ;  /* 0x000000ffff137224 */ /* 0x000fe400078e002b */
[----:B------:R-:W-:Y:S02]  /*0b00*/  IMAD.MOV.U32 R18, RZ, RZ, R42 ;  /* 0x000000ffff127224 */ /* 0x000fe400078e002a */
[----:B------:R-:W-:Y:S02]  /*0b10*/  IMAD.MOV.U32 R43, RZ, RZ, R17 ;  /* 0x000000ffff2b7224 */ /* 0x000fe400078e0011 */
[----:B------:R-:W-:-:S07]  /*0b20*/  IMAD.MOV.U32 R42, RZ, RZ, R16 ;  /* 0x000000ffff2a7224 */ /* 0x000fce00078e0010 */
.L_x_109:
[----:B------:R-:W-:Y:S05]  /*0b30*/  BSYNC.RECONVERGENT B0 ;  /* 0x0000000000007941 */ /* 0x000fea0003800200 */
.L_x_107:
        /* <DEDUP_REMOVED lines=8> */
.L_x_111:
[----:B------:R-:W-:Y:S02]  /*0bc0*/  IMAD.MOV.U32 R38, RZ, RZ, R30 ;  /* 0x000000ffff267224 */ /* 0x000fe400078e001e */
[----:B------:R-:W-:Y:S02]  /*0bd0*/  IMAD.MOV.U32 R39, RZ, RZ, R31 ;  /* 0x000000ffff277224 */ /* 0x000fe400078e001f */
[----:B------:R-:W-:Y:S02]  /*0be0*/  IMAD.MOV.U32 R30, RZ, RZ, R21 ;  /* 0x000000ffff1e7224 */ /* 0x000fe400078e0015 */
[----:B------:R-:W-:-:S07]  /*0bf0*/  IMAD.MOV.U32 R31, RZ, RZ, R20 ;  /* 0x000000ffff1f7224 */ /* 0x000fce00078e0014 */
.L_x_112:
[----:B------:R-:W-:Y:S05]  /*0c00*/  BSYNC.RECONVERGENT B0 ;  /* 0x0000000000007941 */ /* 0x000fea0003800200 */
.L_x_110:
        /* <DEDUP_REMOVED lines=8> */
.L_x_114:
[----:B------:R-:W-:Y:S02]  /*0c90*/  IMAD.MOV.U32 R40, RZ, RZ, R9 ;  /* 0x000000ffff287224 */ /* 0x000fe400078e0009 */
[----:B------:R-:W-:Y:S02]  /*0ca0*/  IMAD.MOV.U32 R41, RZ, RZ, R8 ;  /* 0x000000ffff297224 */ /* 0x000fe400078e0008 */
[----:B------:R-:W-:Y:S02]  /*0cb0*/  IMAD.MOV.U32 R9, RZ, RZ, R44 ;  /* 0x000000ffff097224 */ /* 0x000fe400078e002c */
[----:B------:R-:W-:-:S07]  /*0cc0*/  IMAD.MOV.U32 R8, RZ, RZ, R45 ;  /* 0x000000ffff087224 */ /* 0x000fce00078e002d */
.L_x_115:
[----:B------:R-:W-:Y:S05]  /*0cd0*/  BSYNC.RECONVERGENT B0 ;  /* 0x0000000000007941 */ /* 0x000fea0003800200 */
.L_x_113:
        /* <DEDUP_REMOVED lines=8> */
.L_x_117:
[----:B------:R-:W-:Y:S02]  /*0d60*/  IMAD.MOV.U32 R22, RZ, RZ, R14 ;  /* 0x000000ffff167224 */ /* 0x000fe400078e000e */
[----:B------:R-:W-:Y:S02]  /*0d70*/  IMAD.MOV.U32 R23, RZ, RZ, R15 ;  /* 0x000000ffff177224 */ /* 0x000fe400078e000f */
[----:B------:R-:W-:Y:S02]  /*0d80*/  IMAD.MOV.U32 R14, RZ, RZ, R43 ;  /* 0x000000ffff0e7224 */ /* 0x000fe400078e002b */
[----:B------:R-:W-:-:S07]  /*0d90*/  IMAD.MOV.U32 R15, RZ, RZ, R42 ;  /* 0x000000ffff0f7224 */ /* 0x000fce00078e002a */
.L_x_118:
[----:B------:R-:W-:Y:S05]  /*0da0*/  BSYNC.RECONVERGENT B0 ;  /* 0x0000000000007941 */ /* 0x000fea0003800200 */
.L_x_116:
        /* <DEDUP_REMOVED lines=8> */
.L_x_120:
[----:B------:R-:W-:Y:S02]  /*0e30*/  IMAD.MOV.U32 R13, RZ, RZ, R19 ;  /* 0x000000ffff0d7224 */ /* 0x000fe400078e0013 */
[----:B------:R-:W-:Y:S01]  /*0e40*/  IMAD.MOV.U32 R12, RZ, RZ, R18 ;  /* 0x000000ffff0c7224 */ /* 0x000fe200078e0012 */
[----:B------:R-:W-:Y:S01]  /*0e50*/  MOV R18, R31 ;  /* 0x0000001f00127202 */ /* 0x000fe20000000f00 */
[----:B------:R-:W-:-:S07]  /*0e60*/  IMAD.MOV.U32 R19, RZ, RZ, R30 ;  /* 0x000000ffff137224 */ /* 0x000fce00078e001e */
.L_x_121:
[----:B------:R-:W-:Y:S05]  /*0e70*/  BSYNC.RECONVERGENT B0 ;  /* 0x0000000000007941 */ /* 0x000fea0003800200 */
.L_x_119:
        /* <DEDUP_REMOVED lines=8> */
.L_x_123:
[----:B------:R-:W-:Y:S02]  /*0f00*/  IMAD.MOV.U32 R17, RZ, RZ, R38 ;  /* 0x000000ffff117224 */ /* 0x000fe400078e0026 */
[----:B------:R-:W-:Y:S02]  /*0f10*/  IMAD.MOV.U32 R16, RZ, RZ, R39 ;  /* 0x000000ffff107224 */ /* 0x000fe400078e0027 */
[----:B------:R-:W-:Y:S02]  /*0f20*/  IMAD.MOV.U32 R38, RZ, RZ, R10 ;  /* 0x000000ffff267224 */ /* 0x000fe400078e000a */
[----:B------:R-:W-:-:S07]  /*0f30*/  IMAD.MOV.U32 R39, RZ, RZ, R11 ;  /* 0x000000ffff277224 */ /* 0x000fce00078e000b */
.L_x_124:
[----:B------:R-:W-:Y:S05]  /*0f40*/  BSYNC.RECONVERGENT B0 ;  /* 0x0000000000007941 */ /* 0x000fea0003800200 */
.L_x_122:
        /* <DEDUP_REMOVED lines=8> */
.L_x_126:
[----:B------:R-:W-:Y:S02]  /*0fd0*/  IMAD.MOV.U32 R21, RZ, RZ, R40 ;  /* 0x000000ffff157224 */ /* 0x000fe400078e0028 */
[----:B------:R-:W-:Y:S02]  /*0fe0*/  IMAD.MOV.U32 R20, RZ, RZ, R41 ;  /* 0x000000ffff147224 */ /* 0x000fe400078e0029 */
[----:B------:R-:W-:Y:S02]  /*0ff0*/  IMAD.MOV.U32 R40, RZ, RZ, R14 ;  /* 0x000000ffff287224 */ /* 0x000fe400078e000e */
[----:B------:R-:W-:-:S07]  /*1000*/  IMAD.MOV.U32 R41, RZ, RZ, R15 ;  /* 0x000000ffff297224 */ /* 0x000fce00078e000f */
.L_x_127:
[----:B------:R-:W-:Y:S05]  /*1010*/  BSYNC.RECONVERGENT B0 ;  /* 0x0000000000007941 */ /* 0x000fea0003800200 */
.L_x_125:
        /* <DEDUP_REMOVED lines=8> */
.L_x_129:
[----:B------:R-:W-:Y:S02]  /*10a0*/  IMAD.MOV.U32 R30, RZ, RZ, R22 ;  /* 0x000000ffff1e7224 */ /* 0x000fe400078e0016 */
[----:B------:R-:W-:Y:S02]  /*10b0*/  IMAD.MOV.U32 R31, RZ, RZ, R23 ;  /* 0x000000ffff1f7224 */ /* 0x000fe400078e0017 */
[----:B------:R-:W-:Y:S02]  /*10c0*/  IMAD.MOV.U32 R22, RZ, RZ, R19 ;  /* 0x000000ffff167224 */ /* 0x000fe400078e0013 */
[----:B------:R-:W-:-:S07]  /*10d0*/  IMAD.MOV.U32 R23, RZ, RZ, R18 ;  /* 0x000000ffff177224 */ /* 0x000fce00078e0012 */
.L_x_130:
[----:B------:R-:W-:Y:S05]  /*10e0*/  BSYNC.RECONVERGENT B0 ;  /* 0x0000000000007941 */ /* 0x000fea0003800200 */
.L_x_128:
        /* <DEDUP_REMOVED lines=8> */
.L_x_132:
[----:B------:R-:W-:Y:S02]  /*1170*/  IMAD.MOV.U32 R10, RZ, RZ, R13 ;  /* 0x000000ffff0a7224 */ /* 0x000fe400078e000d */
[----:B------:R-:W-:Y:S02]  /*1180*/  IMAD.MOV.U32 R11, RZ, RZ, R12 ;  /* 0x000000ffff0b7224 */ /* 0x000fe400078e000c */
[----:B------:R-:W-:Y:S02]  /*1190*/  IMAD.MOV.U32 R13, RZ, RZ, R38 ;  /* 0x000000ffff0d7224 */ /* 0x000fe400078e0026 */
[----:B------:R-:W-:-:S07]  /*11a0*/  IMAD.MOV.U32 R12, RZ, RZ, R39 ;  /* 0x000000ffff0c7224 */ /* 0x000fce00078e0027 */
.L_x_133:
[----:B------:R-:W-:Y:S05]  /*11b0*/  BSYNC.RECONVERGENT B0 ;  /* 0x0000000000007941 */ /* 0x000fea0003800200 */
.L_x_131:
        /* <DEDUP_REMOVED lines=8> */
.L_x_135:
[----:B------:R-:W-:Y:S02]  /*1240*/  IMAD.MOV.U32 R14, RZ, RZ, R9 ;  /* 0x000000ffff0e7224 */ /* 0x000fe400078e0009 */
[----:B------:R-:W-:Y:S02]  /*1250*/  IMAD.MOV.U32 R15, RZ, RZ, R8 ;  /* 0x000000ffff0f7224 */ /* 0x000fe400078e0008 */
[----:B------:R-:W-:Y:S02]  /*1260*/  IMAD.MOV.U32 R9, RZ, RZ, R40 ;  /* 0x000000ffff097224 */ /* 0x000fe400078e0028 */
[----:B------:R-:W-:-:S07]  /*1270*/  IMAD.MOV.U32 R8, RZ, RZ, R41 ;  /* 0x000000ffff087224 */ /* 0x000fce00078e0029 */
.L_x_136:
[----:B------:R-:W-:Y:S05]  /*1280*/  BSYNC.RECONVERGENT B0 ;  /* 0x0000000000007941 */ /* 0x000fea0003800200 */
.L_x_134:
        /* <DEDUP_REMOVED lines=8> */
.L_x_138:
[----:B------:R-:W-:Y:S02]  /*1310*/  IMAD.MOV.U32 R19, RZ, RZ, R21 ;  /* 0x000000ffff137224 */ /* 0x000fe400078e0015 */
[----:B------:R-:W-:Y:S02]  /*1320*/  IMAD.MOV.U32 R18, RZ, RZ, R20 ;  /* 0x000000ffff127224 */ /* 0x000fe400078e0014 */
[----:B------:R-:W-:Y:S02]  /*1330*/  IMAD.MOV.U32 R21, RZ, RZ, R22 ;  /* 0x000000ffff157224 */ /* 0x000fe400078e0016 */
[----:B------:R-:W-:-:S07]  /*1340*/  IMAD.MOV.U32 R20, RZ, RZ, R23 ;  /* 0x000000ffff147224 */ /* 0x000fce00078e0017 */
.L_x_139:
[----:B------:R-:W-:Y:S05]  /*1350*/  BSYNC.RECONVERGENT B0 ;  /* 0x0000000000007941 */ /* 0x000fea0003800200 */
.L_x_137:
[----:B------:R-:W-:Y:S01]  /*1360*/  FSETP.GEU.AND P0, PT, R12, R31, PT ;  /* 0x0000001f0c00720b */ /* 0x000fe20003f0e000 */
[----:B------:R-:W-:-:S12]  /*1370*/  BSSY.RECONVERGENT B0, `(.L_x_140) ;  /* 0x000000b000007945 */ /* 0x000fd80003800200 */
[----:B------:R-:W-:Y:S05]  /*1380*/  @!P0 BRA `(.L_x_141) ;  /* 0x0000000000148947 */ /* 0x000fea0003800000 */
[----:B------:R-:W-:Y:S01]  /*1390*/  FSETP.GEU.AND P0, PT, R13, R30, PT ;  /* 0x0000001e0d00720b */ /* 0x000fe20003f0e000 */
[----:B------:R-:W-:Y:S01]  /*13a0*/  IMAD.MOV.U32 R23, RZ, RZ, R13 ;  /* 0x000000ffff177224 */ /* 0x000fe200078e000d */
[----:B------:R-:W-:Y:S02]  /*13b0*/  MOV R22, R12 ;  /* 0x0000000c00167202 */ /* 0x000fe40000000f00 */
[----:B------:R-:W-:-:S13]  /*13c0*/  FSETP.GT.OR P0, PT, R12, R31, P0 ;  /* 0x0000001f0c00720b */ /* 0x000fda0000704400 */
[----:B------:R-:W-:Y:S05]  /*13d0*/  @P0 BRA `(.L_x_142) ;  /* 0x0000000000100947 */ /* 0x000fea0003800000 */
.L_x_141:
[----:B------:R-:W-:Y:S02]  /*13e0*/  IMAD.MOV.U32 R23, RZ, RZ, R30 ;  /* 0x000000ffff177224 */ /* 0x000fe400078e001e */
[----:B------:R-:W-:Y:S02]  /*13f0*/  IMAD.MOV.U32 R22, RZ, RZ, R31 ;  /* 0x000000ffff167224 */ /* 0x000fe400078e001f */
[----:B------:R-:W-:Y:S02]  /*1400*/  IMAD.MOV.U32 R30, RZ, RZ, R13 ;  /* 0x000000ffff1e7224 */ /* 0x000fe400078e000d */
[----:B------:R-:W-:-:S07]  /*1410*/  IMAD.MOV.U32 R31, RZ, RZ, R12 ;  /* 0x000000ffff1f7224 */ /* 0x000fce00078e000c */
.L_x_142:
[----:B------:R-:W-:Y:S05]  /*1420*/  BSYNC.RECONVERGENT B0 ;  /* 0x0000000000007941 */ /* 0x000fea0003800200 */
.L_x_140:
        /* <DEDUP_REMOVED lines=8> */
.L_x_144:
[----:B------:R-:W-:Y:S02]  /*14b0*/  IMAD.MOV.U32 R13, RZ, RZ, R10 ;  /* 0x000000ffff0d7224 */ /* 0x000fe400078e000a */
[----:B------:R-:W-:Y:S02]  /*14c0*/  IMAD.MOV.U32 R12, RZ, RZ, R11 ;  /* 0x000000ffff0c7224 */ /* 0x000fe400078e000b */
[----:B------:R-:W-:Y:S02]  /*14d0*/  IMAD.MOV.U32 R10, RZ, RZ, R17 ;  /* 0x000000ffff0a7224 */ /* 0x000fe400078e0011 */
[----:B------:R-:W-:-:S07]  /*14e0*/  IMAD.MOV.U32 R11, RZ, RZ, R16 ;  /* 0x000000ffff0b7224 */ /* 0x000fce00078e0010 */
.L_x_145:
[----:B------:R-:W-:Y:S05]  /*14f0*/  BSYNC.RECONVERGENT B0 ;  /* 0x0000000000007941 */ /* 0x000fea0003800200 */
.L_x_143:
        /* <DEDUP_REMOVED lines=8> */
.L_x_147:
[----:B------:R-:W-:Y:S02]  /*1580*/  IMAD.MOV.U32 R16, RZ, RZ, R14 ;  /* 0x000000ffff107224 */ /* 0x000fe400078e000e */
[----:B------:R-:W-:Y:S02]  /*1590*/  IMAD.MOV.U32 R17, RZ, RZ, R15 ;  /* 0x000000ffff117224 */ /* 0x000fe400078e000f */
[----:B------:R-:W-:Y:S02]  /*15a0*/  IMAD.MOV.U32 R14, RZ, RZ, R21 ;  /* 0x000000ffff0e7224 */ /* 0x000fe400078e0015 */
[----:B------:R-:W-:-:S07]  /*15b0*/  IMAD.MOV.U32 R15, RZ, RZ, R20 ;  /* 0x000000ffff0f7224 */ /* 0x000fce00078e0014 */
.L_x_148:
[----:B------:R-:W-:Y:S05]  /*15c0*/  BSYNC.RECONVERGENT B0 ;  /* 0x0000000000007941 */ /* 0x000fea0003800200 */
.L_x_146:
        /* <DEDUP_REMOVED lines=8> */
.L_x_150:
[----:B------:R-:W-:Y:S02]  /*1650*/  IMAD.MOV.U32 R20, RZ, RZ, R19 ;  /* 0x000000ffff147224 */ /* 0x000fe400078e0013 */
[----:B------:R-:W-:Y:S02]  /*1660*/  IMAD.MOV.U32 R21, RZ, RZ, R18 ;  /* 0x000000ffff157224 */ /* 0x000fe400078e0012 */
[----:B------:R-:W-:Y:S02]  /*1670*/  IMAD.MOV.U32 R19, RZ, RZ, R30 ;  /* 0x000000ffff137224 */ /* 0x000fe400078e001e */
[----:B------:R-:W-:-:S07]  /*1680*/  IMAD.MOV.U32 R18, RZ, RZ, R31 ;  /* 0x000000ffff127224 */ /* 0x000fce00078e001f */
.L_x_151:
[----:B------:R-:W-:Y:S05]  /*1690*/  BSYNC.RECONVERGENT B0 ;  /* 0x0000000000007941 */ /* 0x000fea0003800200 */
.L_x_149:
        /* <DEDUP_REMOVED lines=8> */
.L_x_153:
[----:B------:R-:W-:Y:S02]  /*1720*/  IMAD.MOV.U32 R30, RZ, RZ, R23 ;  /* 0x000000ffff1e7224 */ /* 0x000fe400078e0017 */
[----:B------:R-:W-:Y:S02]  /*1730*/  IMAD.MOV.U32 R31, RZ, RZ, R22 ;  /* 0x000000ffff1f7224 */ /* 0x000fe400078e0016 */
[----:B------:R-:W-:Y:S02]  /*1740*/  IMAD.MOV.U32 R23, RZ, RZ, R10 ;  /* 0x000000ffff177224 */ /* 0x000fe400078e000a */
[----:B------:R-:W-:-:S07]  /*1750*/  IMAD.MOV.U32 R22, RZ, RZ, R11 ;  /* 0x000000ffff167224 */ /* 0x000fce00078e000b */
.L_x_154:
[----:B------:R-:W-:Y:S05]  /*1760*/  BSYNC.RECONVERGENT B0 ;  /* 0x0000000000007941 */ /* 0x000fea0003800200 */
.L_x_152:
        /* <DEDUP_REMOVED lines=8> */
.L_x_156:
[----:B------:R-:W-:Y:S02]  /*17f0*/  IMAD.MOV.U32 R11, RZ, RZ, R9 ;  /* 0x000000ffff0b7224 */ /* 0x000fe400078e0009 */
[----:B------:R-:W-:Y:S02]  /*1800*/  IMAD.MOV.U32 R10, RZ, RZ, R8 ;  /* 0x000000ffff0a7224 */ /* 0x000fe400078e0008 */
[----:B------:R-:W-:Y:S02]  /*1810*/  IMAD.MOV.U32 R9, RZ, RZ, R14 ;  /* 0x000000ffff097224 */ /* 0x000fe400078e000e */
[----:B------:R-:W-:-:S07]  /*1820*/  IMAD.MOV.U32 R8, RZ, RZ, R15 ;  /* 0x000000ffff087224 */ /* 0x000fce00078e000f */
.L_x_157:
[----:B------:R-:W-:Y:S05]  /*1830*/  BSYNC.RECONVERGENT B0 ;  /* 0x0000000000007941 */ /* 0x000fea0003800200 */
.L_x_155:
        /* <DEDUP_REMOVED lines=8> */
.L_x_159:
[----:B------:R-:W-:Y:S01]  /*18c0*/  IMAD.MOV.U32 R15, RZ, RZ, R16 ;  /* 0x000000ffff0f7224 */ /* 0x000fe200078e0010 */
[----:B------:R-:W-:Y:S01]  /*18d0*/  MOV R14, R17 ;  /* 0x00000011000e7202 */ /* 0x000fe20000000f00 */
[----:B------:R-:W-:Y:S02]  /*18e0*/  IMAD.MOV.U32 R16, RZ, RZ, R19 ;  /* 0x000000ffff107224 */ /* 0x000fe400078e0013 */
[----:B------:R-:W-:-:S07]  /*18f0*/  IMAD.MOV.U32 R17, RZ, RZ, R18 ;  /* 0x000000ffff117224 */ /* 0x000fce00078e0012 */
.L_x_160:
[----:B------:R-:W-:Y:S05]  /*1900*/  BSYNC.RECONVERGENT B0 ;  /* 0x0000000000007941 */ /* 0x000fea0003800200 */
.L_x_158:
        /* <DEDUP_REMOVED lines=8> */
.L_x_162:
[----:B------:R-:W-:Y:S02]  /*1990*/  IMAD.MOV.U32 R19, RZ, RZ, R20 ;  /* 0x000000ffff137224 */ /* 0x000fe400078e0014 */
[----:B------:R-:W-:Y:S02]  /*19a0*/  IMAD.MOV.U32 R18, RZ, RZ, R21 ;  /* 0x000000ffff127224 */ /* 0x000fe400078e0015 */
[----:B------:R-:W-:Y:S02]  /*19b0*/  IMAD.MOV.U32 R20, RZ, RZ, R23 ;  /* 0x000000ffff147224 */ /* 0x000fe400078e0017 */
[----:B------:R-:W-:-:S07]  /*19c0*/  IMAD.MOV.U32 R21, RZ, RZ, R22 ;  /* 0x000000ffff157224 */ /* 0x000fce00078e0016 */
.L_x_163:
[----:B------:R-:W-:Y:S05]  /*19d0*/  BSYNC.RECONVERGENT B0 ;  /* 0x0000000000007941 */ /* 0x000fea0003800200 */
.L_x_161:
        /* <DEDUP_REMOVED lines=8> */
.L_x_165:
[----:B------:R-:W-:Y:S02]  /*1a60*/  IMAD.MOV.U32 R23, RZ, RZ, R30 ;  /* 0x000000ffff177224 */ /* 0x000fe400078e001e */
[----:B------:R-:W-:Y:S02]  /*1a70*/  IMAD.MOV.U32 R22, RZ, RZ, R31 ;  /* 0x000000ffff167224 */ /* 0x000fe400078e001f */
[----:B------:R-:W-:Y:S02]  /*1a80*/  IMAD.MOV.U32 R30, RZ, RZ, R13 ;  /* 0x000000ffff1e7224 */ /* 0x000fe400078e000d */
[----:B------:R-:W-:-:S07]  /*1a90*/  IMAD.MOV.U32 R31, RZ, RZ, R12 ;  /* 0x000000ffff1f7224 */ /* 0x000fce00078e000c */
.L_x_166:
[----:B------:R-:W-:Y:S05]  /*1aa0*/  BSYNC.RECONVERGENT B0 ;  /* 0x0000000000007941 */ /* 0x000fea0003800200 */
.L_x_164:
        /* <DEDUP_REMOVED lines=8> */
.L_x_168:
[----:B------:R-:W-:Y:S02]  /*1b30*/  IMAD.MOV.U32 R13, RZ, RZ, R11 ;  /* 0x000000ffff0d7224 */ /* 0x000fe400078e000b */
[----:B------:R-:W-:Y:S02]  /*1b40*/  IMAD.MOV.U32 R12, RZ, RZ, R10 ;  /* 0x000000ffff0c7224 */ /* 0x000fe400078e000a */
[----:B------:R-:W-:Y:S02]  /*1b50*/  IMAD.MOV.U32 R11, RZ, RZ, R16 ;  /* 0x000000ffff0b7224 */ /* 0x000fe400078e0010 */
[----:B------:R-:W-:-:S07]  /*1b60*/  IMAD.MOV.U32 R10, RZ, RZ, R17 ;  /* 0x000000ffff0a7224 */ /* 0x000fce00078e0011 */
.L_x_169:
[----:B------:R-:W-:Y:S05]  /*1b70*/  BSYNC.RECONVERGENT B0 ;  /* 0x0000000000007941 */ /* 0x000fea0003800200 */
.L_x_167:
        /* <DEDUP_REMOVED lines=8> */
.L_x_171:
[----:B------:R-:W-:Y:S02]  /*1c00*/  IMAD.MOV.U32 R17, RZ, RZ, R15 ;  /* 0x000000ffff117224 */ /* 0x000fe400078e000f */
[----:B------:R-:W-:Y:S02]  /*1c10*/  IMAD.MOV.U32 R16, RZ, RZ, R14 ;  /* 0x000000ffff107224 */ /* 0x000fe400078e000e */
[----:B------:R-:W-:Y:S02]  /*1c20*/  IMAD.MOV.U32 R15, RZ, RZ, R20 ;  /* 0x000000ffff0f7224 */ /* 0x000fe400078e0014 */
[----:B------:R-:W-:-:S07]  /*1c30*/  IMAD.MOV.U32 R14, RZ, RZ, R21 ;  /* 0x000000ffff0e7224 */ /* 0x000fce00078e0015 */
.L_x_172:
[----:B------:R-:W-:Y:S05]  /*1c40*/  BSYNC.RECONVERGENT B0 ;  /* 0x0000000000007941 */ /* 0x000fea0003800200 */
.L_x_170:
        /* <DEDUP_REMOVED lines=8> */
.L_x_174:
[----:B------:R-:W-:Y:S02]  /*1cd0*/  IMAD.MOV.U32 R21, RZ, RZ, R19 ;  /* 0x000000ffff157224 */ /* 0x000fe400078e0013 */
[----:B------:R-:W-:Y:S02]  /*1ce0*/  IMAD.MOV.U32 R20, RZ, RZ, R18 ;  /* 0x000000ffff147224 */ /* 0x000fe400078e0012 */
[----:B------:R-:W-:Y:S02]  /*1cf0*/  IMAD.MOV.U32 R19, RZ, RZ, R30 ;  /* 0x000000ffff137224 */ /* 0x000fe400078e001e */
[----:B------:R-:W-:-:S07]  /*1d00*/  IMAD.MOV.U32 R18, RZ, RZ, R31 ;  /* 0x000000ffff127224 */ /* 0x000fce00078e001f */
.L_x_175:
[----:B------:R-:W-:Y:S05]  /*1d10*/  BSYNC.RECONVERGENT B0 ;  /* 0x0000000000007941 */ /* 0x000fea0003800200 */
.L_x_173:
[----:B------:R-:W-:Y:S01]  /*1d20*/  LEA R40, R32, UR4, 0x6 ;  /* 0x0000000420287c11 */ /* 0x000fe2000f8e30ff */
[----:B------:R-:W-:-:S07]  /*1d30*/  IMAD.MOV.U32 R41, RZ, RZ, 0x2 ;  /* 0x00000002ff297424 */ /* 0x000fce00078e00ff */
.L_x_197:
[----:B------:R-:W-:Y:S01]  /*1d40*/  IMAD.MOV R31, RZ, RZ, -R41 ;  /* 0x000000ffff1f7224 */ /* 0x000fe200078e0a29 */
[----:B------:R-:W-:Y:S04]  /*1d50*/  BAR.SYNC.DEFER_BLOCKING 0x0 ;  /* 0x0000000000007b1d */ /* 0x000fe80000010000 */
[----:B------:R-:W-:Y:S02]  /*1d60*/  LOP3.LUT R30, R32, R31, RZ, 0xc0, !PT ;  /* 0x0000001f201e7212 */ /* 0x000fe400078ec0ff */
[----:B------:R-:W-:Y:S01]  /*1d70*/  IADD3 R31, PT, PT, R41, -0x1, RZ ;  /* 0xffffffff291f7810 */ /* 0x000fe20007ffe0ff */
[----:B------:R-:W-:Y:S02]  /*1d80*/  BSSY.RECONVERGENT B0, `(.L_x_176) ;  /* 0x0000032000007945 */ /* 0x000fe40003800200 */
[----:B------:R-:W-:Y:S01]  /*1d90*/  IMAD.SHL.U32 R30, R30, 0x8, RZ ;  /* 0x000000081e1e7824 */ /* 0x000fe200078e00ff */
[----:B------:R-:W-:-:S04]  /*1da0*/  LOP3.LUT R31, R31, R32, RZ, 0xc0, !PT ;  /* 0x000000201f1f7212 */ /* 0x000fc800078ec0ff */
[----:B------:R-:W-:Y:S01]  /*1db0*/  VIMNMX.U32 R30, PT, PT, R30, 0x800, PT ;  /* 0x000008001e1e7848 */ /* 0x000fe20003fe0000 */
[----:B------:R-:W-:-:S04]  /*1dc0*/  IMAD.SHL.U32 R31, R31, 0x8, RZ ;  /* 0x000000081f1f7824 */ /* 0x000fc800078e00ff */
[----:B------:R-:W-:Y:S01]  /*1dd0*/  IMAD R38, R41, 0x4, R30 ;  /* 0x0000000429267824 */ /* 0x000fe200078e021e */
[----:B------:R-:W-:-:S04]  /*1de0*/  VIMNMX.U32 R31, PT, PT, R31, 0x800, PT ;  /* 0x000008001f1f7848 */ /* 0x000fc80003fe0000 */
[----:B------:R-:W-:Y:S01]  /*1df0*/  VIMNMX.U32 R38, PT, PT, R38, 0x800, PT ;  /* 0x0000080026267848 */ /* 0x000fe20003fe0000 */
[----:B0-----:R0:W-:Y:S04]  /*1e00*/  STS.128 [R40], R8 ;  /* 0x0000000828007388 */ /* 0x0011e80000000c00 */
[--C-:B------:R-:W-:Y:S01]  /*1e10*/  IMAD R39, R41, 0x4, R38.reuse ;  /* 0x0000000429277824 */ /* 0x100fe200078e0226 */
[----:B------:R1:W-:Y:S04]  /*1e20*/  STS.128 [R40+0x10], R12 ;  /* 0x0000100c28007388 */ /* 0x0003e80000000c00 */
[----:B------:R-:W-:Y:S01]  /*1e30*/  VIMNMX.U32 R39, PT, PT, R39, 0x800, PT ;  /* 0x0000080027277848 */ /* 0x000fe20003fe0000 */
[----:B------:R1:W-:Y:S04]  /*1e40*/  STS.128 [R40+0x20], R16 ;  /* 0x0000201028007388 */ /* 0x0003e80000000c00 */
[----:B------:R-:W-:Y:S01]  /*1e50*/  IMAD.IADD R42, R39, 0x1, -R38 ;  /* 0x00000001272a7824 */ /* 0x000fe200078e0a26 */
[----:B------:R1:W-:Y:S01]  /*1e60*/  STS.128 [R40+0x30], R20 ;  /* 0x0000301428007388 */ /* 0x0003e20000000c00 */
[----:B0-----:R-:W-:Y:S01]  /*1e70*/  VIADDMNMX R8, R38, -R30, R31, PT ;  /* 0x8000001e26087246 */ /* 0x001fe2000380011f */
[----:B------:R-:W-:Y:S02]  /*1e80*/  BAR.SYNC.DEFER_BLOCKING 0x0 ;  /* 0x0000000000007b1d */ /* 0x000fe40000010000 */
[C---:B------:R-:W-:Y:S01]  /*1e90*/  ISETP.GE.AND P0, PT, R31.reuse, R42, PT ;  /* 0x0000002a1f00720c */ /* 0x040fe20003f06270 */
[----:B------:R-:W-:-:S05]  /*1ea0*/  IMAD.IADD R42, R31, 0x1, -R42 ;  /* 0x000000011f2a7824 */ /* 0x000fca00078e0a2a */
[----:B------:R-:W-:-:S04]  /*1eb0*/  SEL R9, R42, RZ, P0 ;  /* 0x000000ff2a097207 */ /* 0x000fc80000000000 */
[----:B------:R-:W-:-:S13]  /*1ec0*/  ISETP.GE.AND P0, PT, R9, R8, PT ;  /* 0x000000080900720c */ /* 0x000fda0003f06270 */
[----:B-1----:R-:W-:Y:S05]  /*1ed0*/  @P0 BRA `(.L_x_177) ;  /* 0x0000000000700947 */ /* 0x002fea0003800000 */
[----:B------:R-:W0:Y:S01]  /*1ee0*/  S2R R11, SR_CgaCtaId ;  /* 0x00000000000b7919 */ /* 0x000e220000008800 */
[----:B------:R-:W-:Y:S01]  /*1ef0*/  MOV R10, 0x400 ;  /* 0x00000400000a7802 */ /* 0x000fe20000000f00 */
[----:B------:R-:W-:Y:S02]  /*1f00*/  IMAD.MOV.U32 R12, RZ, RZ, R8 ;  /* 0x000000ffff0c7224 */ /* 0x000fe400078e0008 */
[----:B------:R-:W-:Y:S01]  /*1f10*/  IMAD.IADD R14, R31, 0x1, R38 ;  /* 0x000000011f0e7824 */ /* 0x000fe200078e0226 */
[----:B0-----:R-:W-:-:S07]  /*1f20*/  LEA R16, R11, R10, 0x18 ;  /* 0x0000000a0b107211 */ /* 0x001fce00078ec0ff */
.L_x_180:
[----:B------:R-:W-:Y:S01]  /*1f30*/  IMAD.MOV.U32 R13, RZ, RZ, R9 ;  /* 0x000000ffff0d7224 */ /* 0x000fe200078e0009 */
[----:B------:R-:W-:Y:S01]  /*1f40*/  BSSY.RECONVERGENT B1, `(.L_x_178) ;  /* 0x0000010000017945 */ /* 0x000fe20003800200 */
[----:B------:R-:W-:Y:S02]  /*1f50*/  PLOP3.LUT P0, PT, PT, PT, PT, 0x8, 0x80 ;  /* 0x000000000080781c */ /* 0x000fe40003f0e170 */
[----:B------:R-:W-:-:S05]  /*1f60*/  IMAD.IADD R8, R12, 0x1, -R13 ;  /* 0x000000010c087824 */ /* 0x000fca00078e0a0d */
[----:B------:R-:W-:-:S04]  /*1f70*/  LEA.HI R8, R8, R8, RZ, 0x1 ;  /* 0x0000000808087211 */ /* 0x000fc800078f08ff */
[----:B------:R-:W-:-:S04]  /*1f80*/  LEA.HI.SX32 R15, R8, R13, 0x1f ;  /* 0x0000000d080f7211 */ /* 0x000fc800078ffaff */
[----:B------:R-:W-:Y:S01]  /*1f90*/  LOP3.LUT R9, RZ, R15, RZ, 0x33, !PT ;  /* 0x0000000fff097212 */ /* 0x000fe200078e33ff */
[----:B------:R-:W-:-:S04]  /*1fa0*/  IMAD.IADD R8, R30, 0x1, R15 ;  /* 0x000000011e087824 */ /* 0x000fc800078e020f */
[----:B------:R-:W-:Y:S02]  /*1fb0*/  IMAD.IADD R9, R14, 0x1, R9 ;  /* 0x000000010e097824 */ /* 0x000fe400078e0209 */
[--C-:B------:R-:W-:Y:S02]  /*1fc0*/  IMAD R8, R8, 0x8, R16.reuse ;  /* 0x0000000808087824 */ /* 0x100fe400078e0210 */
[----:B------:R-:W-:-:S04]  /*1fd0*/  IMAD R10, R9, 0x8, R16 ;  /* 0x00000008090a7824 */ /* 0x000fc800078e0210 */
[----:B------:R-:W-:Y:S04]  /*1fe0*/  LDS.64 R8, [R8] ;  /* 0x0000000008087984 */ /* 0x000fe80000000a00 */
[----:B------:R-:W0:Y:S02]  /*1ff0*/  LDS.64 R10, [R10] ;  /* 0x000000000a0a7984 */ /* 0x000e240000000a00 */
[----:B0-----:R-:W-:-:S13]  /*2000*/  FSETP.GEU.AND P1, PT, R10, R8, PT ;  /* 0x000000080a00720b */ /* 0x001fda0003f2e000 */
[----:B------:R-:W-:Y:S05]  /*2010*/  @!P1 BRA `(.L_x_179) ;  /* 0x0000000000089947 */ /* 0x000fea0003800000 */
[----:B------:R-:W-:-:S04]  /*2020*/  FSETP.GT.AND P0, PT, R10, R8, PT ;  /* 0x000000080a00720b */ /* 0x000fc80003f04000 */
[----:B------:R-:W-:-:S13]  /*2030*/  FSETP.GEU.OR P0, PT, R11, R9, P0 ;  /* 0x000000090b00720b */ /* 0x000fda000070e400 */
.L_x_179:
[----:B------:R-:W-:Y:S05]  /*2040*/  BSYNC.RECONVERGENT B1 ;  /* 0x0000000000017941 */ /* 0x000fea0003800200 */
.L_x_178:
[----:B------:R-:W-:Y:S01]  /*2050*/  @P0 VIADD R13, R15, 0x1 ;  /* 0x000000010f0d0836 */ /* 0x000fe20000000000 */
[----:B------:R-:W-:-:S03]  /*2060*/  SEL R12, R12, R15, P0 ;  /* 0x0000000f0c0c7207 */ /* 0x000fc60000000000 */
[----:B------:R-:W-:Y:S01]  /*2070*/  IMAD.MOV.U32 R9, RZ, RZ, R13 ;  /* 0x000000ffff097224 */ /* 0x000fe200078e000d */
[----:B------:R-:W-:-:S13]  /*2080*/  ISETP.GE.AND P0, PT, R13, R12, PT ;  /* 0x0000000c0d00720c */ /* 0x000fda0003f06270 */
[----:B------:R-:W-:Y:S05]  /*2090*/  @!P0 BRA `(.L_x_180) ;  /* 0xfffffffc00a48947 */ /* 0x000fea000383ffff */
.L_x_177:
[----:B------:R-:W-:Y:S05]  /*20a0*/  BSYNC.RECONVERGENT B0 ;  /* 0x0000000000007941 */ /* 0x000fea0003800200 */
.L_x_176:
[----:B------:R-:W0:Y:S01]  /*20b0*/  S2UR UR5, SR_CgaCtaId ;  /* 0x00000000000579c3 */ /* 0x000e220000008800 */
[----:B------:R-:W-:Y:S01]  /*20c0*/  UMOV UR4, 0x400 ;  /* 0x0000040000047882 */ /* 0x000fe20000000000 */
[----:B------:R-:W-:Y:S01]  /*20d0*/  IMAD.IADD R13, R30, 0x1, R9 ;  /* 0x000000011e0d7824 */ /* 0x000fe200078e0209 */
[----:B------:R-:W-:Y:S01]  /*20e0*/  IADD3 R12, PT, PT, -R9, R38, R31 ;  /* 0x00000026090c7210 */ /* 0x000fe20007ffe11f */
[----:B------:R-:W-:Y:S01]  /*20f0*/  BSSY.RECONVERGENT B0, `(.L_x_181) ;  /* 0x000000f000007945 */ /* 0x000fe20003800200 */
[----:B------:R-:W-:Y:S02]  /*2100*/  PLOP3.LUT P0, PT, PT, PT, PT, 0x8, 0x80 ;  /* 0x000000000080781c */ /* 0x000fe40003f0e170 */
[----:B------:R-:W-:Y:S01]  /*2110*/  ISETP.GE.AND P1, PT, R12, R39, PT ;  /* 0x000000270c00720c */ /* 0x000fe20003f26270 */
[----:B0-----:R-:W-:-:S06]  /*2120*/  ULEA UR4, UR5, UR4, 0x18 ;  /* 0x0000000405047291 */ /* 0x001fcc000f8ec0ff */
[----:B------:R-:W-:Y:S02]  /*2130*/  LEA R14, R13, UR4, 0x3 ;  /* 0x000000040d0e7c11 */ /* 0x000fe4000f8e18ff */
[----:B------:R-:W-:-:S03]  /*2140*/  LEA R15, R12, UR4, 0x3 ;  /* 0x000000040c0f7c11 */ /* 0x000fc6000f8e18ff */
[----:B------:R0:W1:Y:S04]  /*2150*/  LDS.64 R22, [R14] ;  /* 0x000000000e167984 */ /* 0x0000680000000a00 */
[----:B------:R0:W2:Y:S01]  /*2160*/  LDS.64 R30, [R15] ;  /* 0x000000000f1e7984 */ /* 0x0000a20000000a00 */
[----:B------:R-:W-:Y:S05]  /*2170*/  @P1 BRA `(.L_x_182) ;  /* 0x0000000000181947 */ /* 0x000fea0003800000 */
[----:B-12---:R-:W-:Y:S02]  /*2180*/  FSETP.GEU.AND P1, PT, R30, R22, PT ;  /* 0x000000161e00720b */ /* 0x006fe40003f2e000 */
[----:B------:R-:W-:Y:S02]  /*2190*/  PLOP3.LUT P0, PT, PT, PT, PT, 0x80, 0x8 ;  /* 0x000000000008781c */ /* 0x000fe40003f0f070 */
[----:B------:R-:W-:-:S13]  /*21a0*/  ISETP.GE.OR P1, PT, R13, R38, !P1 ;  /* 0x000000260d00720c */ /* 0x000fda0004f26670 */
[----:B------:R-:W-:Y:S05]  /*21b0*/  @P1 BRA `(.L_x_182) ;  /* 0x0000000000081947 */ /* 0x000fea0003800000 */
[----:B------:R-:W-:-:S04]  /*21c0*/  FSETP.GT.AND P0, PT, R30, R22, PT ;  /* 0x000000161e00720b */ /* 0x000fc80003f04000 */
[----:B------:R-:W-:-:S13]  /*21d0*/  FSETP.LT.AND P0, PT, R31, R23, !P0 ;  /* 0x000000171f00720b */ /* 0x000fda0004701000 */
.L_x_182:
[----:B------:R-:W-:Y:S05]  /*21e0*/  BSYNC.RECONVERGENT B0 ;  /* 0x0000000000007941 */ /* 0x000fea0003800200 */
.L_x_181:
        /* <DEDUP_REMOVED lines=8> */
[----:B------:R1:W2:Y:S01]  /*2270*/  @P0 LDS.64 R30, [R15+0x8] ;  /* 0x000008000f1e0984 */ /* 0x0002a20000000a00 */
[----:B------:R-:W-:Y:S02]  /*2280*/  VIADD R12, R10, 0x1 ;  /* 0x000000010a0c7836 */ /* 0x000fe40000000000 */
[----:B------:R-:W-:Y:S01]  /*2290*/  VIADD R13, R11, 0x1 ;  /* 0x000000010b0d7836 */ /* 0x000fe20000000000 */
[----:B------:R1:W3:Y:S01]  /*22a0*/  @!P0 LDS.64 R22, [R14+0x8] ;  /* 0x000008000e168984 */ /* 0x0002e20000000a00 */
[----:B------:R-:W-:-:S07]  /*22b0*/  PLOP3.LUT P0, PT, PT, PT, PT, 0x8, 0x80 ;  /* 0x000000000080781c */ /* 0x000fce0003f0e170 */
[----:B------:R-:W-:Y:S06]  /*22c0*/  @P1 BRA `(.L_x_184) ;  /* 0x0000000000181947 */ /* 0x000fec0003800000 */
[----:B--23--:R-:W-:Y:S02]  /*22d0*/  FSETP.GEU.AND P1, PT, R30, R22, PT ;  /* 0x000000161e00720b */ /* 0x00cfe40003f2e000 */
[----:B------:R-:W-:Y:S02]  /*22e0*/  PLOP3.LUT P0, PT, PT, PT, PT, 0x80, 0x8 ;  /* 0x000000000008781c */ /* 0x000fe40003f0f070 */
[----:B------:R-:W-:-:S13]  /*22f0*/  ISETP.GE.OR P1, PT, R11, R38, !P1 ;  /* 0x000000260b00720c */ /* 0x000fda0004f26670 */
[----:B------:R-:W-:Y:S05]  /*2300*/  @P1 BRA `(.L_x_184) ;  /* 0x0000000000081947 */ /* 0x000fea0003800000 */
[----:B------:R-:W-:-:S04]  /*2310*/  FSETP.GT.AND P0, PT, R30, R22, PT ;  /* 0x000000161e00720b */ /* 0x000fc80003f04000 */
[----:B------:R-:W-:-:S13]  /*2320*/  FSETP.LT.AND P0, PT, R31, R23, !P0 ;  /* 0x000000171f00720b */ /* 0x000fda0004701000 */
.L_x_184:
[----:B------:R-:W-:Y:S05]  /*2330*/  BSYNC.RECONVERGENT B0 ;  /* 0x0000000000007941 */ /* 0x000fea0003800200 */
.L_x_183:
[----:B------:R-:W-:Y:S01]  /*2340*/  @!P0 IMAD.MOV R12, RZ, RZ, R10 ;  /* 0x000000ffff0c8224 */ /* 0x000fe200078e020a */
[----:B------:R-:W-:Y:S01]  /*2350*/  BSSY.RECONVERGENT B0, `(.L_x_185) ;  /* 0x0000013000007945 */ /* 0x000fe20003800200 */
[----:B------:R-:W-:Y:S01]  /*2360*/  @P0 IMAD.MOV R13, RZ, RZ, R11 ;  /* 0x000000ffff0d0224 */ /* 0x000fe200078e020b */
[----:B--23--:R-:W-:Y:S01]  /*2370*/  FSEL R11, R31, R23, P0 ;  /* 0x000000171f0b7208 */ /* 0x00cfe20000000000 */
[C---:B------:R-:W-:Y:S01]  /*2380*/  VIADD R16, R12.reuse, 0x1 ;  /* 0x000000010c107836 */ /* 0x040fe20000000000 */
[C---:B------:R-:W-:Y:S01]  /*2390*/  ISETP.GE.AND P1, PT, R12.reuse, R39, PT ;  /* 0x000000270c00720c */ /* 0x040fe20003f26270 */
[C---:B------:R-:W-:Y:S01]  /*23a0*/  VIADD R17, R13.reuse, 0x1 ;  /* 0x000000010d117836 */ /* 0x040fe20000000000 */
[----:B01----:R-:W-:Y:S02]  /*23b0*/  @!P0 LEA R14, R13, UR4, 0x3 ;  /* 0x000000040d0e8c11 */ /* 0x003fe4000f8e18ff */
        /* <DEDUP_REMOVED lines=12> */
.L_x_186:
[----:B------:R-:W-:Y:S05]  /*2480*/  BSYNC.RECONVERGENT B0 ;  /* 0x0000000000007941 */ /* 0x000fea0003800200 */
.L_x_185:
[----:B------:R-:W-:Y:S01]  /*2490*/  @!P0 IMAD.MOV R16, RZ, RZ, R12 ;  /* 0x000000ffff108224 */ /* 0x000fe200078e020c */
[----:B------:R-:W-:Y:S01]  /*24a0*/  BSSY.RECONVERGENT B0, `(.L_x_187) ;  /* 0x0000013000007945 */ /* 0x000fe20003800200 */
[----:B------:R-:W-:Y:S01]  /*24b0*/  @P0 IMAD.MOV R17, RZ, RZ, R13 ;  /* 0x000000ffff110224 */ /* 0x000fe200078e020d */
[----:B-12---:R-:W-:Y:S01]  /*24c0*/  FSEL R13, R31, R23, P0 ;  /* 0x000000171f0d7208 */ /* 0x006fe20000000000 */
[C---:B------:R-:W-:Y:S01]  /*24d0*/  VIADD R18, R16.reuse, 0x1 ;  /* 0x0000000110127836 */ /* 0x040fe20000000000 */
[C---:B------:R-:W-:Y:S01]  /*24e0*/  ISETP.GE.AND P1, PT, R16.reuse, R39, PT ;  /* 0x000000271000720c */ /* 0x040fe20003f26270 */
        /* <DEDUP_REMOVED lines=14> */
.L_x_188:
[----:B------:R-:W-:Y:S05]  /*25d0*/  BSYNC.RECONVERGENT B0 ;  /* 0x0000000000007941 */ /* 0x000fea0003800200 */
.L_x_187:
        /* <DEDUP_REMOVED lines=20> */
.L_x_190:
[----:B------:R-:W-:Y:S05]  /*2720*/  BSYNC.RECONVERGENT B0 ;  /* 0x0000000000007941 */ /* 0x000fea0003800200 */
.L_x_189:
[----:B------:R-:W-:Y:S01]  /*2730*/  @!P0 IMAD.MOV R20, RZ, RZ, R18 ;  /* 0x000000ffff148224 */ /* 0x000fe200078e0212 */
[----:B------:R-:W-:Y:S01]  /*2740*/  BSSY.RECONVERGENT B0, `(.L_x_191) ;  /* 0x0000012000007945 */ /* 0x000fe20003800200 */
[----:B------:R-:W-:Y:S01]  /*2750*/  @P0 IMAD.MOV R43, RZ, RZ, R19 ;  /* 0x000000ffff2b0224 */ /* 0x000fe200078e0213 */
[----:B012---:R-:W-:Y:S02]  /*2760*/  FSEL R17, R31, R23, P0 ;  /* 0x000000171f117208 */ /* 0x007fe40000000000 */
        /* <DEDUP_REMOVED lines=15> */
.L_x_192:
[----:B------:R-:W-:Y:S05]  /*2860*/  BSYNC.RECONVERGENT B0 ;  /* 0x0000000000007941 */ /* 0x000fea0003800200 */
.L_x_191:
[----:B------:R-:W-:Y:S01]  /*2870*/  VIADD R44, R20, 0x1 ;  /* 0x00000001142c7836 */ /* 0x000fe20000000000 */
[----:B------:R-:W-:Y:S01]  /*2880*/  @P0 IADD3 R21, PT, PT, R43, RZ, RZ ;  /* 0x000000ff2b150210 */ /* 0x000fe20007ffe0ff */
[----:B------:R-:W-:Y:S01]  /*2890*/  @!P0 IMAD.MOV R44, RZ, RZ, R20 ;  /* 0x000000ffff2c8224 */ /* 0x000fe200078e0214 */
[----:B------:R-:W-:Y:S01]  /*28a0*/  BSSY.RECONVERGENT B0, `(.L_x_193) ;  /* 0x0000011000007945 */ /* 0x000fe20003800200 */
[----:B012---:R-:W-:Y:S02]  /*28b0*/  FSEL R19, R31, R23, P0 ;  /* 0x000000171f137208 */ /* 0x007fe40000000000 */
[----:B------:R-:W-:Y:S01]  /*28c0*/  @!P0 LEA R20, R21, UR4, 0x3 ;  /* 0x0000000415148c11 */ /* 0x000fe2000f8e18ff */
[C---:B------:R-:W-:Y:S01]  /*28d0*/  VIADD R42, R44.reuse, 0x1 ;  /* 0x000000012c2a7836 */ /* 0x040fe20000000000 */
[C---:B------:R-:W-:Y:S02]  /*28e0*/  ISETP.GE.AND P1, PT, R44.reuse, R39, PT ;  /* 0x000000272c00720c */ /* 0x040fe40003f26270 */
[----:B------:R-:W-:-:S02]  /*28f0*/  @P0 LEA R43, R44, UR4, 0x3 ;  /* 0x000000042c2b0c11 */ /* 0x000fc4000f8e18ff */
[----:B------:R-:W-:Y:S02]  /*2900*/  FSEL R18, R30, R22, P0 ;  /* 0x000000161e127208 */ /* 0x000fe40000000000 */
[----:B------:R0:W1:Y:S04]  /*2910*/  @!P0 LDS.64 R22, [R20] ;  /* 0x0000000014168984 */ /* 0x0000680000000a00 */
[----:B------:R0:W2:Y:S01]  /*2920*/  @P0 LDS.64 R30, [R43] ;  /* 0x000000002b1e0984 */ /* 0x0000a20000000a00 */
[----:B------:R-:W-:Y:S02]  /*2930*/  PLOP3.LUT P0, PT, PT, PT, PT, 0x8, 0x80 ;  /* 0x000000000080781c */ /* 0x000fe40003f0e170 */
[----:B------:R-:W-:Y:S11]  /*2940*/  @P1 BRA `(.L_x_194) ;  /* 0x0000000000181947 */ /* 0x000ff60003800000 */
[----:B-12---:R-:W-:Y:S02]  /*2950*/  FSETP.GEU.AND P1, PT, R30, R22, PT ;  /* 0x000000161e00720b */ /* 0x006fe40003f2e000 */
[----:B------:R-:W-:Y:S02]  /*2960*/  PLOP3.LUT P0, PT, PT, PT, PT, 0x80, 0x8 ;  /* 0x000000000008781c */ /* 0x000fe40003f0f070 */
[----:B------:R-:W-:-:S13]  /*2970*/  ISETP.GE.OR P1, PT, R21, R38, !P1 ;  /* 0x000000261500720c */ /* 0x000fda0004f26670 */
[----:B------:R-:W-:Y:S05]  /*2980*/  @P1 BRA `(.L_x_194) ;  /* 0x0000000000081947 */ /* 0x000fea0003800000 */
[----:B------:R-:W-:-:S04]  /*2990*/  FSETP.GT.AND P0, PT, R30, R22, PT ;  /* 0x000000161e00720b */ /* 0x000fc80003f04000 */
[----:B------:R-:W-:-:S13]  /*29a0*/  FSETP.LT.AND P0, PT, R31, R23, !P0 ;  /* 0x000000171f00720b */ /* 0x000fda0004701000 */
.L_x_194:
[----:B------:R-:W-:Y:S05]  /*29b0*/  BSYNC.RECONVERGENT B0 ;  /* 0x0000000000007941 */ /* 0x000fea0003800200 */
.L_x_193:
[----:B------:R-:W-:Y:S01]  /*29c0*/  @!P0 IMAD.MOV R42, RZ, RZ, R44 ;  /* 0x000000ffff2a8224 */ /* 0x000fe200078e022c */
[----:B------:R-:W-:Y:S01]  /*29d0*/  BSSY.RECONVERGENT B0, `(.L_x_195) ;  /* 0x0000012000007945 */ /* 0x000fe20003800200 */
[----:B0-----:R-:W-:Y:S01]  /*29e0*/  VIADD R43, R21, 0x1 ;  /* 0x00000001152b7836 */ /* 0x001fe20000000000 */
[----:B-12---:R-:W-:Y:S01]  /*29f0*/  FSEL R20, R30, R22, P0 ;  /* 0x000000161e147208 */ /* 0x006fe20000000000 */
[----:B------:R-:W-:Y:S01]  /*2a00*/  @P0 IMAD.MOV R43, RZ, RZ, R21 ;  /* 0x000000ffff2b0224 */ /* 0x000fe200078e0215 */
[C---:B------:R-:W-:Y:S02]  /*2a10*/  ISETP.GE.AND P1, PT, R42.reuse, R39, PT ;  /* 0x000000272a00720c */ /* 0x040fe40003f26270 */
[----:B------:R-:W-:Y:S02]  /*2a20*/  @P0 LEA R45, R42, UR4, 0x3 ;  /* 0x000000042a2d0c11 */ /* 0x000fe4000f8e18ff */
[----:B------:R-:W-:Y:S02]  /*2a30*/  @!P0 LEA R44, R43, UR4, 0x3 ;  /* 0x000000042b2c8c11 */ /* 0x000fe4000f8e18ff */
[----:B------:R-:W-:-:S02]  /*2a40*/  FSEL R21, R31, R23, P0 ;  /* 0x000000171f157208 */ /* 0x000fc40000000000 */
[----:B------:R0:W1:Y:S04]  /*2a50*/  @P0 LDS.64 R30, [R45] ;  /* 0x000000002d1e0984 */ /* 0x0000680000000a00 */
[----:B------:R0:W2:Y:S01]  /*2a60*/  @!P0 LDS.64 R22, [R44] ;  /* 0x000000002c168984 */ /* 0x0000a20000000a00 */
        /* <DEDUP_REMOVED lines=8> */
.L_x_196:
[----:B------:R-:W-:Y:S05]  /*2af0*/  BSYNC.RECONVERGENT B0 ;  /* 0x0000000000007941 */ /* 0x000fea0003800200 */
.L_x_195:
[C---:B------:R-:W-:Y:S01]  /*2b00*/  ISETP.GE.U32.AND P1, PT, R41.reuse, 0x81, PT ;  /* 0x000000812900780c */ /* 0x040fe20003f26070 */
[----:B------:R-:W-:Y:S01]  /*2b10*/  IMAD.SHL.U32 R41, R41, 0x2, RZ ;  /* 0x0000000229297824 */ /* 0x000fe200078e00ff */
[----:B-12---:R-:W-:Y:S02]  /*2b20*/  FSEL R23, R31, R23, P0 ;  /* 0x000000171f177208 */ /* 0x006fe40000000000 */
[----:B------:R-:W-:-:S09]  /*2b30*/  FSEL R22, R30, R22, P0 ;  /* 0x000000161e167208 */ /* 0x000fd20000000000 */
[----:B------:R-:W-:Y:S05]  /*2b40*/  @!P1 BRA `(.L_x_197) ;  /* 0xfffffff0007c9947 */ /* 0x000fea000383ffff */
[----:B------:R-:W1:Y:S02]  /*2b50*/  LDCU.U8 UR4, c[0x0][0x380] ;  /* 0x00007000ff0477ac */ /* 0x000e640008000000 */
[----:B-1----:R-:W-:-:S04]  /*2b60*/  UPRMT UR4, UR4, 0x8880, URZ ;  /* 0x0000888004047896 */ /* 0x002fc800080000ff */
[----:B------:R-:W-:Y:S01]  /*2b70*/  UISETP.NE.AND UP0, UPT, UR4, URZ, UPT ;  /* 0x000000ff0400728c */ /* 0x000fe2000bf05270 */
[----:B------:R-:W-:Y:S08]  /*2b80*/  BAR.SYNC.DEFER_BLOCKING 0x0 ;  /* 0x0000000000007b1d */ /* 0x000ff00000010000 */
[----:B------:R-:W-:Y:S05]  /*2b90*/  BRA.U !UP0, `(.L_x_198) ;  /* 0x0000000108947547 */ /* 0x000fea000b800000 */
[----:B------:R-:W1:Y:S01]  /*2ba0*/  S2R R28, SR_TID.X ;  /* 0x00000000001c7919 */ /* 0x000e620000002100 */
[----:B------:R-:W2:Y:S01]  /*2bb0*/  LDCU.64 UR4, c[0x0][0x398] ;  /* 0x00007300ff0477ac */ /* 0x000ea20008000a00 */
[----:B------:R-:W3:Y:S01]  /*2bc0*/  S2R R29, SR_CTAID.X ;  /* 0x00000000001d7919 */ /* 0x000ee20000002500 */
[----:B------:R-:W-:Y:S04]  /*2bd0*/  STS.64 [R24], R8 ;  /* 0x0000000818007388 */ /* 0x000fe80000000a00 */
[----:B------:R-:W-:Y:S04]  /*2be0*/  STS.64 [R7+0x8], R10 ;  /* 0x0000080a07007388 */ /* 0x000fe80000000a00 */
[----:B------:R-:W-:Y:S04]  /*2bf0*/  STS.64 [R6+0x10], R12 ;  /* 0x0000100c06007388 */ /* 0x000fe80000000a00 */
[----:B------:R-:W-:Y:S04]  /*2c00*/  STS.64 [R5+0x18], R14 ;  /* 0x0000180e05007388 */ /* 0x000fe80000000a00 */
[----:B------:R-:W-:Y:S04]  /*2c10*/  STS.64 [R4+0x20], R16 ;  /* 0x0000201004007388 */ /* 0x000fe80000000a00 */
[----:B------:R-:W-:Y:S04]  /*2c20*/  STS.64 [R3+0x28], R18 ;  /* 0x0000281203007388 */ /* 0x000fe80000000a00 */
[----:B------:R3:W-:Y:S01]  /*2c30*/  STS.64 [R2+0x30], R20 ;  /* 0x0000301402007388 */ /* 0x0007e20000000a00 */
[----:B-1----:R-:W-:-:S03]  /*2c40*/  IMAD.SHL.U32 R28, R28, 0x8, RZ ;  /* 0x000000081c1c7824 */ /* 0x002fc600078e00ff */
[----:B------:R1:W-:Y:S01]  /*2c50*/  STS.64 [R0+0x38], R22 ;  /* 0x0000381600007388 */ /* 0x0003e20000000a00 */
[----:B------:R-:W-:-:S03]  /*2c60*/  NOP ;  /* 0x0000000000007918 */ /* 0x000fc60000000000 */
[----:B------:R-:W4:Y:S01]  /*2c70*/  LDS.64 R30, [R37] ;  /* 0x00000000251e7984 */ /* 0x000f220000000a00 */
[----:B---3--:R-:W-:Y:S01]  /*2c80*/  IMAD.WIDE.U32 R2, R29, 0x800, RZ ;  /* 0x000008001d027825 */ /* 0x008fe200078e00ff */
[----:B------:R-:W-:Y:S02]  /*2c90*/  LOP3.LUT R15, R28, 0x1f00, RZ, 0xc0, !PT ;  /* 0x00001f001c0f7812 */ /* 0x000fe400078ec0ff */
[----:B------:R-:W3:Y:S01]  /*2ca0*/  LDS.64 R38, [R36+0x100] ;  /* 0x0001000024267984 */ /* 0x000ee20000000a00 */
[----:B-1----:R-:W-:-:S03]  /*2cb0*/  LOP3.LUT R0, R2, 0x1f, R32, 0xf8, !PT ;  /* 0x0000001f02007812 */ /* 0x002fc600078ef820 */
[----:B------:R-:W1:Y:S01]  /*2cc0*/  LDS.64 R8, [R35+0x200] ;  /* 0x0002000023087984 */ /* 0x000e620000000a00 */
[----:B------:R-:W-:-:S03]  /*2cd0*/  IADD3 R0, P0, PT, R15, R0, RZ ;  /* 0x000000000f007210 */ /* 0x000fc60007f1e0ff */
[----:B------:R-:W5:Y:S02]  /*2ce0*/  LDS.64 R10, [R34+0x300] ;  /* 0x00030000220a7984 */ /* 0x000f640000000a00 */
[----:B------:R-:W-:Y:S02]  /*2cf0*/  IMAD.X R3, RZ, RZ, R3, P0 ;  /* 0x000000ffff037224 */ /* 0x000fe400000e0603 */
[----:B------:R-:W0:Y:S01]  /*2d00*/  LDS.64 R6, [R33+0x400] ;  /* 0x0004000021067984 */ /* 0x000e220000000a00 */
[----:B--2---:R-:W-:-:S03]  /*2d10*/  LEA R2, P0, R0, UR4, 0x3 ;  /* 0x0000000400027c11 */ /* 0x004fc6000f8018ff */
[----:B------:R-:W2:Y:S01]  /*2d20*/  LDS.64 R12, [R27+0x500] ;  /* 0x000500001b0c7984 */ /* 0x000ea20000000a00 */
[----:B------:R-:W-:-:S03]  /*2d30*/  LEA.HI.X R3, R0, UR5, R3, 0x3, P0 ;  /* 0x0000000500037c11 */ /* 0x000fc600080f1c03 */
[----:B------:R-:W2:Y:S04]  /*2d40*/  LDS.64 R4, [R26+0x600] ;  /* 0x000600001a047984 */ /* 0x000ea80000000a00 */
[----:B------:R-:W2:Y:S04]  /*2d50*/  LDS.64 R24, [R25+0x700] ;  /* 0x0007000019187984 */ /* 0x000ea80000000a00 */
[----:B----4-:R-:W-:Y:S04]  /*2d60*/  STG.E.64 desc[UR6][R2.64], R30 ;  /* 0x0000001e02007986 */ /* 0x010fe8000c101b06 */
[----:B---3--:R-:W-:Y:S04]  /*2d70*/  STG.E.64 desc[UR6][R2.64+0x100], R38 ;  /* 0x0001002602007986 */ /* 0x008fe8000c101b06 */
[----:B-1----:R-:W-:Y:S04]  /*2d80*/  STG.E.64 desc[UR6][R2.64+0x200], R8 ;  /* 0x0002000802007986 */ /* 0x002fe8000c101b06 */
[----:B-----5:R-:W-:Y:S04]  /*2d90*/  STG.E.64 desc[UR6][R2.64+0x300], R10 ;  /* 0x0003000a02007986 */ /* 0x020fe8000c101b06 */
[----:B0-----:R-:W-:Y:S04]  /*2da0*/  STG.E.64 desc[UR6][R2.64+0x400], R6 ;  /* 0x0004000602007986 */ /* 0x001fe8000c101b06 */
[----:B--2---:R-:W-:Y:S04]  /*2db0*/  STG.E.64 desc[UR6][R2.64+0x500], R12 ;  /* 0x0005000c02007986 */ /* 0x004fe8000c101b06 */
[----:B------:R-:W-:Y:S04]  /*2dc0*/  STG.E.64 desc[UR6][R2.64+0x600], R4 ;  /* 0x0006000402007986 */ /* 0x000fe8000c101b06 */
[----:B------:R-:W-:Y:S01]  /*2dd0*/  STG.E.64 desc[UR6][R2.64+0x700], R24 ;  /* 0x0007001802007986 */ /* 0x000fe2000c101b06 */
[----:B------:R-:W-:Y:S05]  /*2de0*/  EXIT ;  /* 0x000000000000794d */ /* 0x000fea0003800000 */
.L_x_198:
[----:B------:R-:W-:Y:S01]  /*2df0*/  STS.64 [R24], R8 ;  /* 0x0000000818007388 */ /* 0x000fe20000000a00 */
[----:B------:R-:W1:Y:S03]  /*2e00*/  LDCU.64 UR4, c[0x0][0x3b0] ;  /* 0x00007600ff0477ac */ /* 0x000e660008000a00 */
[----:B------:R-:W-:Y:S04]  /*2e10*/  STS.64 [R7+0x8], R10 ;  /* 0x0000080a07007388 */ /* 0x000fe80000000a00 */
[----:B------:R-:W-:Y:S04]  /*2e20*/  STS.64 [R6+0x10], R12 ;  /* 0x0000100c06007388 */ /* 0x000fe80000000a00 */
[----:B------:R-:W-:Y:S04]  /*2e30*/  STS.64 [R5+0x18], R14 ;  /* 0x0000180e05007388 */ /* 0x000fe80000000a00 */
[----:B------:R-:W-:Y:S04]  /*2e40*/  STS.64 [R4+0x20], R16 ;  /* 0x0000201004007388 */ /* 0x000fe80000000a00 */
[----:B------:R-:W-:Y:S04]  /*2e50*/  STS.64 [R3+0x28], R18 ;  /* 0x0000281203007388 */ /* 0x000fe80000000a00 */
[----:B------:R1:W-:Y:S04]  /*2e60*/  STS.64 [R2+0x30], R20 ;  /* 0x0000301402007388 */ /* 0x0003e80000000a00 */
[----:B------:R-:W-:Y:S01]  /*2e70*/  STS.64 [R0+0x38], R22 ;  /* 0x0000381600007388 */ /* 0x000fe20000000a00 */
[----:B------:R-:W-:-:S03]  /*2e80*/  NOP ;  /* 0x0000000000007918 */ /* 0x000fc60000000000 */
[----:B------:R-:W2:Y:S01]  /*2e90*/  LDS.64 R30, [R37] ;  /* 0x00000000251e7984 */ /* 0x000ea20000000a00 */
[----:B-1----:R-:W-:-:S03]  /*2ea0*/  IADD3 R2, P0, PT, R29, UR4, RZ ;  /* 0x000000041d027c10 */ /* 0x002fc6000ff1e0ff */
[----:B------:R-:W1:Y:S01]  /*2eb0*/  LDS.64 R38, [R36+0x100] ;  /* 0x0001000024267984 */ /* 0x000e620000000a00 */
[----:B------:R-:W-:-:S03]  /*2ec0*/  IADD3.X R3, PT, PT, R28, UR5, RZ, P0, !PT ;  /* 0x000000051c037c10 */ /* 0x000fc600087fe4ff */
[----:B------:R-:W3:Y:S04]  /*2ed0*/  LDS.64 R8, [R35+0x200] ;  /* 0x0002000023087984 */ /* 0x000ee80000000a00 */
[----:B------:R-:W4:Y:S04]  /*2ee0*/  LDS.64 R10, [R34+0x300] ;  /* 0x00030000220a7984 */ /* 0x000f280000000a00 */
[----:B------:R-:W5:Y:S04]  /*2ef0*/  LDS.64 R32, [R33+0x400] ;  /* 0x0004000021207984 */ /* 0x000f680000000a00 */
[----:B------:R-:W0:Y:S04]  /*2f00*/  LDS.64 R6, [R27+0x500] ;  /* 0x000500001b067984 */ /* 0x000e280000000a00 */
[----:B------:R-:W0:Y:S04]  /*2f10*/  LDS.64 R4, [R26+0x600] ;  /* 0x000600001a047984 */ /* 0x000e280000000a00 */
[----:B------:R-:W0:Y:S04]  /*2f20*/  LDS.64 R24, [R25+0x700] ;  /* 0x0007000019187984 */ /* 0x000e280000000a00 */
[----:B--2---:R-:W-:Y:S04]  /*2f30*/  STG.E.64 desc[UR6][R2.64], R30 ;  /* 0x0000001e02007986 */ /* 0x004fe8000c101b06 */
[----:B-1----:R-:W-:Y:S04]  /*2f40*/  STG.E.64 desc[UR6][R2.64+0x100], R38 ;  /* 0x0001002602007986 */ /* 0x002fe8000c101b06 */
[----:B---3--:R-:W-:Y:S04]  /*2f50*/  STG.E.64 desc[UR6][R2.64+0x200], R8 ;  /* 0x0002000802007986 */ /* 0x008fe8000c101b06 */
[----:B----4-:R-:W-:Y:S04]  /*2f60*/  STG.E.64 desc[UR6][R2.64+0x300], R10 ;  /* 0x0003000a02007986 */ /* 0x010fe8000c101b06 */
[----:B-----5:R-:W-:Y:S04]  /*2f70*/  STG.E.64 desc[UR6][R2.64+0x400], R32 ;  /* 0x0004002002007986 */ /* 0x020fe8000c101b06 */
[----:B0-----:R-:W-:Y:S04]  /*2f80*/  STG.E.64 desc[UR6][R2.64+0x500], R6 ;  /* 0x0005000602007986 */ /* 0x001fe8000c101b06 */
[----:B------:R-:W-:Y:S04]  /*2f90*/  STG.E.64 desc[UR6][R2.64+0x600], R4 ;  /* 0x0006000402007986 */ /* 0x000fe8000c101b06 */
[----:B------:R-:W-:Y:S01]  /*2fa0*/  STG.E.64 desc[UR6][R2.64+0x700], R24 ;  /* 0x0007001802007986 */ /* 0x000fe2000c101b06 */
[----:B------:R-:W-:Y:S05]  /*2fb0*/  EXIT ;  /* 0x000000000000794d */ /* 0x000fea0003800000 */
.L_x_91:
[----:B------:R-:W0:Y:S01]  /*2fc0*/  LDC.64 R6, c[0x0][0x388] ;  /* 0x0000e200ff067b82 */ /* 0x000e220000000a00 */
[----:B------:R-:W-:Y:S01]  /*2fd0*/  ACQBULK ;  /* 0x000000000000782e */ /* 0x000fe20000000000 */
[----:B------:R-:W1:Y:S06]  /*2fe0*/  S2R R35, SR_TID.X ;  /* 0x0000000000237919 */ /* 0x000e6c0000002100 */
[----:B------:R-:W2:Y:S01]  /*2ff0*/  LDC R5, c[0x0][0x3a8] ;  /* 0x0000ea00ff057b82 */ /* 0x000ea20000000800 */
[----:B0-----:R-:W-:-:S05]  /*3000*/  IMAD.WIDE.U32 R6, R3, 0x4000, R6 ;  /* 0x0000400003067825 */ /* 0x001fca00078e0006 */
[----:B------:R0:W3:Y:S01]  /*3010*/  LDG.E.64 R2, desc[UR6][R6.64] ;  /* 0x0000000606027981 */ /* 0x0000e2000c1e1b00 */
[----:B------:R-:W-:Y:S02]  /*3020*/  IMAD.MOV R36, RZ, RZ, -R4 ;  /* 0x000000ffff247224 */ /* 0x000fe400078e0a04 */
[----:B-1----:R-:W-:-:S03]  /*3030*/  IMAD.SHL.U32 R39, R35, 0x8, RZ ;  /* 0x0000000823277824 */ /* 0x002fc600078e00ff */
[----:B--2---:R-:W-:Y:S02]  /*3040*/  VIADDMNMX R36, R36, R5, 0x800, PT ;  /* 0x0000080024247446 */ /* 0x004fe40003800105 */
[----:B------:R-:W-:-:S04]  /*3050*/  LOP3.LUT R0, R39, 0x1f00, RZ, 0xc0, !PT ;  /* 0x00001f0027007812 */ /* 0x000fc800078ec0ff */
[----:B------:R-:W-:-:S04]  /*3060*/  LOP3.LUT R38, R0, 0x1f, R35, 0xf8, !PT ;  /* 0x0000001f00267812 */ /* 0x000fc800078ef823 */
[C---:B------:R-:W-:Y:S01]  /*3070*/  LEA R18, P0, R38.reuse, R6, 0x3 ;  /* 0x0000000626127211 */ /* 0x040fe200078018ff */
[C---:B------:R-:W-:Y:S02]  /*3080*/  VIADD R5, R38.reuse, 0x20 ;  /* 0x0000002026057836 */ /* 0x040fe40000000000 */
[C---:B------:R-:W-:Y:S02]  /*3090*/  VIADD R9, R38.reuse, 0x40 ;  /* 0x0000004026097836 */ /* 0x040fe40000000000 */
[----:B------:R-:W-:Y:S01]  /*30a0*/  IMAD.X R19, RZ, RZ, R7, P0 ;  /* 0x000000ffff137224 */ /* 0x000fe200000e0607 */
[CC--:B------:R-:W-:Y:S01]  /*30b0*/  ISETP.GE.AND P0, PT, R38.reuse, R36.reuse, PT ;  /* 0x000000242600720c */ /* 0x0c0fe20003f06270 */
[C---:B0-----:R-:W-:Y:S01]  /*30c0*/  VIADD R7, R38.reuse, 0x80 ;  /* 0x0000008026077836 */ /* 0x041fe20000000000 */
[-C--:B------:R-:W-:Y:S01]  /*30d0*/  ISETP.GE.AND P1, PT, R5, R36.reuse, PT ;  /* 0x000000240500720c */ /* 0x080fe20003f26270 */
[C---:B------:R-:W-:Y:S01]  /*30e0*/  VIADD R5, R38.reuse, 0x60 ;  /* 0x0000006026057836 */ /* 0x040fe20000000000 */
[-C--:B------:R-:W-:Y:S01]  /*30f0*/  ISETP.GE.AND P2, PT, R9, R36.reuse, PT ;  /* 0x000000240900720c */ /* 0x080fe20003f46270 */
[----:B------:R-:W-:Y:S01]  /*3100*/  VIADD R15, R38, 0xa0 ;  /* 0x000000a0260f7836 */ /* 0x000fe20000000000 */
[----:B------:R-:W-:-:S02]  /*3110*/  ISETP.GE.AND P4, PT, R7, R36, PT ;  /* 0x000000240700720c */ /* 0x000fc40003f86270 */
[----:B------:R-:W-:Y:S01]  /*3120*/  ISETP.GE.AND P3, PT, R5, R36, PT ;  /* 0x000000240500720c */ /* 0x000fe20003f66270 */
[C---:B------:R-:W-:Y:S02]  /*3130*/  VIADD R17, R38.reuse, 0xc0 ;  /* 0x000000c026117836 */ /* 0x040fe40000000000 */
[----:B------:R-:W-:Y:S02]  /*3140*/  VIADD R21, R38, 0xe0 ;  /* 0x000000e026157836 */ /* 0x000fe40000000000 */
[----:B---3--:R-:W-:Y:S02]  /*3150*/  IMAD.MOV.U32 R9, RZ, RZ, R3 ;  /* 0x000000ffff097224 */ /* 0x008fe400078e0003 */
[----:B------:R-:W-:Y:S02]  /*3160*/  IMAD.MOV.U32 R8, RZ, RZ, R2 ;  /* 0x000000ffff087224 */ /* 0x000fe400078e0002 */
[----:B------:R-:W-:Y:S01]  /*3170*/  IMAD.MOV.U32 R5, RZ, RZ, R9 ;  /* 0x000000ffff057224 */ /* 0x000fe200078e0009 */
[----:B------:R-:W2:Y:S01]  /*3180*/  @!P0 LDG.E.64 R2, desc[UR6][R18.64] ;  /* 0x0000000612028981 */ /* 0x000ea2000c1e1b00 */
[----:B------:R-:W-:-:S02]  /*3190*/  IMAD.MOV.U32 R4, RZ, RZ, R8 ;  /* 0x000000ffff047224 */ /* 0x000fc400078e0008 */
[--C-:B------:R-:W-:Y:S02]  /*31a0*/  IMAD.MOV.U32 R7, RZ, RZ, R9.reuse ;  /* 0x000000ffff077224 */ /* 0x100fe400078e0009 */
[--C-:B------:R-:W-:Y:S01]  /*31b0*/  IMAD.MOV.U32 R6, RZ, RZ, R8.reuse ;  /* 0x000000ffff067224 */ /* 0x100fe200078e0008 */
[-C--:B------:R-:W-:Y:S01]  /*31c0*/  ISETP.GE.AND P0, PT, R15, R36.reuse, PT ;  /* 0x000000240f00720c */ /* 0x080fe20003f06270 */
[----:B------:R-:W3:Y:S01]  /*31d0*/  @!P1 LDG.E.64 R4, desc[UR6][R18.64+0x100] ;  /* 0x0001000612049981 */ /* 0x000ee2000c1e1b00 */
[-C--:B------:R-:W-:Y:S01]  /*31e0*/  ISETP.GE.AND P1, PT, R17, R36.reuse, PT ;  /* 0x000000241100720c */ /* 0x080fe20003f26270 */
[----:B------:R-:W-:Y:S02]  /*31f0*/  IMAD.MOV.U32 R11, RZ, RZ, R9 ;  /* 0x000000ffff0b7224 */ /* 0x000fe400078e0009 */
[----:B------:R-:W4:Y:S01]  /*3200*/  @!P2 LDG.E.64 R6, desc[UR6][R18.64+0x200] ;  /* 0x000200061206a981 */ /* 0x000f22000c1e1b00 */
[----:B------:R-:W-:Y:S01]  /*3210*/  ISETP.GE.AND P2, PT, R21, R36, PT ;  /* 0x000000241500720c */ /* 0x000fe20003f46270 */
[----:B------:R-:W-:-:S02]  /*3220*/  IMAD.MOV.U32 R10, RZ, RZ, R8 ;  /* 0x000000ffff0a7224 */ /* 0x000fc400078e0008 */
[--C-:B------:R-:W-:Y:S02]  /*3230*/  IMAD.MOV.U32 R13, RZ, RZ, R9.reuse ;  /* 0x000000ffff0d7224 */ /* 0x100fe400078e0009 */
[--C-:B------:R-:W-:Y:S02]  /*3240*/  IMAD.MOV.U32 R12, RZ, RZ, R8.reuse ;  /* 0x000000ffff0c7224 */ /* 0x100fe400078e0008 */
[--C-:B------:R-:W-:Y:S01]  /*3250*/  IMAD.MOV.U32 R15, RZ, RZ, R9.reuse ;  /* 0x000000ffff0f7224 */ /* 0x100fe200078e0009 */
[----:B------:R-:W5:Y:S01]  /*3260*/  @!P3 LDG.E.64 R10, desc[UR6][R18.64+0x300] ;  /* 0x00030006120ab981 */ /* 0x000f62000c1e1b00 */
[--C-:B------:R-:W-:Y:S02]  /*3270*/  IMAD.MOV.U32 R14, RZ, RZ, R8.reuse ;  /* 0x000000ffff0e7224 */ /* 0x100fe400078e0008 */
[----:B------:R-:W-:Y:S01]  /*3280*/  IMAD.MOV.U32 R17, RZ, RZ, R9 ;  /* 0x000000ffff117224 */ /* 0x000fe200078e0009 */
[----:B------:R-:W5:Y:S01]  /*3290*/  @!P4 LDG.E.64 R12, desc[UR6][R18.64+0x400] ;  /* 0x00040006120cc981 */ /* 0x000f62000c1e1b00 */
[----:B------:R-:W-:-:S03]  /*32a0*/  IMAD.MOV.U32 R16, RZ, RZ, R8 ;  /* 0x000000ffff107224 */ /* 0x000fc600078e0008 */
[----:B------:R-:W5:Y:S04]  /*32b0*/  @!P0 LDG.E.64 R14, desc[UR6][R18.64+0x500] ;  /* 0x00050006120e8981 */ /* 0x000f68000c1e1b00 */
[----:B------:R-:W5:Y:S04]  /*32c0*/  @!P1 LDG.E.64 R16, desc[UR6][R18.64+0x600] ;  /* 0x0006000612109981 */ /* 0x000f68000c1e1b00 */
[----:B------:R0:W5:Y:S01]  /*32d0*/  @!P2 LDG.E.64 R8, desc[UR6][R18.64+0x700] ;  /* 0x000700061208a981 */ /* 0x000162000c1e1b00 */
[----:B------:R-:W1:Y:S01]  /*32e0*/  S2R R21, SR_LANEID ;  /* 0x0000000000157919 */ /* 0x000e620000000000 */
[----:B------:R-:W0:Y:S01]  /*32f0*/  S2UR UR5, SR_CgaCtaId ;  /* 0x00000000000579c3 */ /* 0x000e220000008800 */
[----:B------:R-:W-:-:S02]  /*3300*/  UMOV UR4, 0x400 ;  /* 0x0000040000047882 */ /* 0x000fc40000000000 */
[----:B0-----:R-:W-:Y:S01]  /*3310*/  ULEA UR4, UR5, UR4, 0x18 ;  /* 0x0000000405047291 */ /* 0x001fe2000f8ec0ff */
[----:B-1----:R-:W-:-:S04]  /*3320*/  IMAD.IADD R20, R0, 0x1, R21 ;  /* 0x0000000100147824 */ /* 0x002fc800078e0215 */
[----:B------:R-:W-:Y:S02]  /*3330*/  IMAD R0, R21, 0x7, R20 ;  /* 0x0000000715007824 */ /* 0x000fe400078e0214 */
[C---:B------:R-:W-:Y:S02]  /*3340*/  VIADD R21, R20.reuse, 0x20 ;  /* 0x0000002014157836 */ /* 0x040fe40000000000 */
[C---:B------:R-:W-:Y:S02]  /*3350*/  VIADD R23, R20.reuse, 0x40 ;  /* 0x0000004014177836 */ /* 0x040fe40000000000 */
[C---:B------:R-:W-:Y:S01]  /*3360*/  VIADD R19, R20.reuse, 0x80 ;  /* 0x0000008014137836 */ /* 0x040fe20000000000 */
[CC--:B------:R-:W-:Y:S02]  /*3370*/  LEA.HI.SX32 R34, R20.reuse, R20.reuse, 0x1b ;  /* 0x0000001414227211 */ /* 0x0c0fe400078fdaff */
[----:B------:R-:W-:Y:S01]  /*3380*/  LEA.HI.SX32 R21, R21, R20, 0x1b ;  /* 0x0000001415157211 */ /* 0x000fe200078fdaff */
[C---:B------:R-:W-:Y:S01]  /*3390*/  VIADD R27, R20.reuse, 0xa0 ;  /* 0x000000a0141b7836 */ /* 0x040fe20000000000 */
[----:B------:R-:W-:-:S02]  /*33a0*/  IADD3 R25, PT, PT, R20, 0x60, RZ ;  /* 0x0000006014197810 */ /* 0x000fc40007ffe0ff */
[-C--:B------:R-:W-:Y:S02]  /*33b0*/  LEA.HI.SX32 R23, R23, R20.reuse, 0x1b ;  /* 0x0000001417177211 */ /* 0x080fe400078fdaff */
[-C--:B------:R-:W-:Y:S01]  /*33c0*/  LEA.HI.SX32 R19, R19, R20.reuse, 0x1b ;  /* 0x0000001413137211 */ /* 0x080fe200078fdaff */
[----:B------:R-:W-:Y:S01]  /*33d0*/  VIADD R29, R20, 0xc0 ;  /* 0x000000c0141d7836 */ /* 0x000fe20000000000 */
[----:B------:R-:W-:Y:S01]  /*33e0*/  LEA R34, R34, UR4, 0x3 ;  /* 0x0000000422227c11 */ /* 0x000fe2000f8e18ff */
[----:B------:R-:W-:Y:S01]  /*33f0*/  VIADD R31, R20, 0xe0 ;  /* 0x000000e0141f7836 */ /* 0x000fe20000000000 */
[----:B------:R-:W-:Y:S01]  /*3400*/  LEA R33, R21, UR4, 0x3 ;  /* 0x0000000415217c11 */ /* 0x000fe2000f8e18ff */
[C---:B------:R-:W-:Y:S01]  /*3410*/  VIADD R21, R0.reuse, 0x2 ;  /* 0x0000000200157836 */ /* 0x040fe20000000000 */
[-C--:B------:R-:W-:Y:S01]  /*3420*/  LEA.HI.SX32 R25, R25, R20.reuse, 0x1b ;  /* 0x0000001419197211 */ /* 0x080fe200078fdaff */
[C---:B------:R-:W-:Y:S01]  /*3430*/  VIADD R37, R0.reuse, 0x4 ;  /* 0x0000000400257836 */ /* 0x040fe20000000000 */
[----:B------:R-:W-:Y:S01]  /*3440*/  LEA R32, R23, UR4, 0x3 ;  /* 0x0000000417207c11 */ /* 0x000fe2000f8e18ff */
[C---:B------:R-:W-:Y:S01]  /*3450*/  VIADD R23, R0.reuse, 0x3 ;  /* 0x0000000300177836 */ /* 0x040fe20000000000 */
[----:B------:R-:W-:Y:S01]  /*3460*/  LEA R28, R19, UR4, 0x3 ;  /* 0x00000004131c7c11 */ /* 0x000fe2000f8e18ff */
[C---:B------:R-:W-:Y:S01]  /*3470*/  VIADD R19, R0.reuse, 0x1 ;  /* 0x0000000100137836 */ /* 0x040fe20000000000 */
[----:B------:R-:W-:Y:S01]  /*3480*/  LEA.HI.SX32 R27, R27, R20, 0x1b ;  /* 0x000000141b1b7211 */ /* 0x000fe200078fdaff */
[----:B------:R-:W-:-:S02]  /*3490*/  VIADD R41, R0, 0x5 ;  /* 0x0000000500297836 */ /* 0x000fc40000000000 */
[C---:B------:R-:W-:Y:S02]  /*34a0*/  VIADD R43, R0.reuse, 0x6 ;  /* 0x00000006002b7836 */ /* 0x040fe40000000000 */
[----:B------:R-:W-:Y:S01]  /*34b0*/  VIADD R45, R0, 0x7 ;  /* 0x00000007002d7836 */ /* 0x000fe20000000000 */
[-C--:B------:R-:W-:Y:S02]  /*34c0*/  LEA.HI.SX32 R26, R29, R20.reuse, 0x1b ;  /* 0x000000141d1a7211 */ /* 0x080fe400078fdaff */
[----:B------:R-:W-:Y:S02]  /*34d0*/  LEA.HI.SX32 R31, R31, R20, 0x1b ;  /* 0x000000141f1f7211 */ /* 0x000fe400078fdaff */
[----:B------:R-:W-:Y:S02]  /*34e0*/  LEA R29, R25, UR4, 0x3 ;  /* 0x00000004191d7c11 */ /* 0x000fe4000f8e18ff */
[----:B------:R-:W-:Y:S02]  /*34f0*/  LEA R27, R27, UR4, 0x3 ;  /* 0x000000041b1b7c11 */ /* 0x000fe4000f8e18ff */
[----:B------:R-:W-:-:S02]  /*3500*/  LEA.HI.SX32 R45, R45, R0, 0x1b ;  /* 0x000000002d2d7211 */ /* 0x000fc400078fdaff */
[-C--:B------:R-:W-:Y:S02]  /*3510*/  LEA.HI.SX32 R24, R0, R0.reuse, 0x1b ;  /* 0x0000000000187211 */ /* 0x080fe400078fdaff */
[----:B------:R-:W-:Y:S02]  /*3520*/  LEA R26, R26, UR4, 0x3 ;  /* 0x000000041a1a7c11 */ /* 0x000fe4000f8e18ff */
[----:B------:R-:W-:Y:S02]  /*3530*/  LEA R25, R31, UR4, 0x3 ;  /* 0x000000041f197c11 */ /* 0x000fe4000f8e18ff */
[----:B------:R-:W-:Y:S01]  /*3540*/  LEA R24, R24, UR4, 0x3 ;  /* 0x0000000418187c11 */ /* 0x000fe2000f8e18ff */
[----:B--2---:R0:W-:Y:S04]  /*3550*/  STS.64 [R34], R2 ;  /* 0x0000000222007388 */ /* 0x0041e80000000a00 */
[----:B---3--:R1:W-:Y:S04]  /*3560*/  STS.64 [R33+0x100], R4 ;  /* 0x0001000421007388 */ /* 0x0083e80000000a00 */
[----:B----4-:R2:W-:Y:S01]  /*3570*/  STS.64 [R32+0x200], R6 ;  /* 0x0002000620007388 */ /* 0x0105e20000000a00 */
[----:B0-----:R-:W-:-:S02]  /*3580*/  LEA.HI.SX32 R3, R41, R0, 0x1b ;  /* 0x0000000029037211 */ /* 0x001fc400078fdaff */
[-C--:B------:R-:W-:Y:S02]  /*3590*/  LEA.HI.SX32 R2, R43, R0.reuse, 0x1b ;  /* 0x000000002b027211 */ /* 0x080fe400078fdaff */
[-C--:B-1----:R-:W-:Y:S02]  /*35a0*/  LEA.HI.SX32 R5, R23, R0.reuse, 0x1b ;  /* 0x0000000017057211 */ /* 0x082fe400078fdaff */
[-C--:B------:R-:W-:Y:S02]  /*35b0*/  LEA.HI.SX32 R4, R37, R0.reuse, 0x1b ;  /* 0x0000000025047211 */ /* 0x080fe400078fdaff */
[-C--:B--2---:R-:W-:Y:S02]  /*35c0*/  LEA.HI.SX32 R7, R19, R0.reuse, 0x1b ;  /* 0x0000000013077211 */ /* 0x084fe400078fdaff */
[----:B------:R-:W-:Y:S01]  /*35d0*/  LEA.HI.SX32 R6, R21, R0, 0x1b ;  /* 0x0000000015067211 */ /* 0x000fe200078fdaff */
[----:B-----5:R0:W-:Y:S01]  /*35e0*/  STS.64 [R29+0x300], R10 ;  /* 0x0003000a1d007388 */ /* 0x0201e20000000a00 */
[----:B------:R-:W-:-:S02]  /*35f0*/  LEA R7, R7, UR4, 0x3 ;  /* 0x0000000407077c11 */ /* 0x000fc4000f8e18ff */
[----:B------:R-:W-:Y:S01]  /*3600*/  LEA R6, R6, UR4, 0x3 ;  /* 0x0000000406067c11 */ /* 0x000fe2000f8e18ff */
[----:B------:R-:W-:Y:S01]  /*3610*/  STS.64 [R28+0x400], R12 ;  /* 0x0004000c1c007388 */ /* 0x000fe20000000a00 */
[----:B------:R-:W-:Y:S02]  /*3620*/  LEA R5, R5, UR4, 0x3 ;  /* 0x0000000405057c11 */ /* 0x000fe4000f8e18ff */
[----:B------:R-:W-:Y:S01]  /*3630*/  LEA R4, R4, UR4, 0x3 ;  /* 0x0000000404047c11 */ /* 0x000fe2000f8e18ff */
[----:B------:R-:W-:Y:S01]  /*3640*/  STS.64 [R27+0x500], R14 ;  /* 0x0005000e1b007388 */ /* 0x000fe20000000a00 */
[----:B------:R-:W-:Y:S02]  /*3650*/  LEA R3, R3, UR4, 0x3 ;  /* 0x0000000403037c11 */ /* 0x000fe4000f8e18ff */
[----:B------:R-:W-:Y:S02]  /*3660*/  LEA R2, R2, UR4, 0x3 ;  /* 0x0000000402027c11 */ /* 0x000fe4000f8e18ff */
[----:B------:R-:W-:Y:S01]  /*3670*/  LEA R0, R45, UR4, 0x3 ;  /* 0x000000042d007c11 */ /* 0x000fe2000f8e18ff */
[----:B------:R-:W-:Y:S04]  /*3680*/  STS.64 [R26+0x600], R16 ;  /* 0x000600101a007388 */ /* 0x000fe80000000a00 */
[----:B------:R-:W-:Y:S01]  /*3690*/  STS.64 [R25+0x700], R8 ;  /* 0x0007000819007388 */ /* 0x000fe20000000a00 */
[----:B------:R-:W-:-:S03]  /*36a0*/  NOP ;  /* 0x0000000000007918 */ /* 0x000fc60000000000 */
[----:B------:R-:W-:Y:S04]  /*36b0*/  LDS.64 R12, [R7+0x8] ;  /* 0x00000800070c7984 */ /* 0x000fe80000000a00 */
[----:B------:R-:W-:Y:S04]  /*36c0*/  LDS.64 R14, [R6+0x10] ;  /* 0x00001000060e7984 */ /* 0x000fe80000000a00 */
[----:B------:R-:W-:Y:S04]  /*36d0*/  LDS.64 R16, [R5+0x18] ;  /* 0x0000180005107984 */ /* 0x000fe80000000a00 */
[----:B------:R-:W-:Y:S04]  /*36e0*/  LDS.64 R18, [R4+0x20] ;  /* 0x0000200004127984 */ /* 0x000fe80000000a00 */
[----:B------:R-:W-:Y:S04]  /*36f0*/  LDS.64 R20, [R3+0x28] ;  /* 0x0000280003147984 */ /* 0x000fe80000000a00 */
[----:B------:R-:W-:Y:S04]  /*3700*/  LDS.64 R22, [R2+0x30] ;  /* 0x0000300002167984 */ /* 0x000fe80000000a00 */
[----:B------:R-:W-:Y:S04]  /*3710*/  LDS.64 R30, [R0+0x38] ;  /* 0x00003800001e7984 */ /* 0x000fe80000000a00 */
[----:B------:R-:W1:Y:S01]  /*3720*/  LDS.64 R8, [R24] ;  /* 0x0000000018087984 */ /* 0x000e620000000a00 */
[----:B------:R-:W-:Y:S01]  /*3730*/  BAR.SYNC.DEFER_BLOCKING 0x0 ;  /* 0x0000000000007b1d */ /* 0x000fe20000010000 */
[----:B0-----:R-:W-:-:S07]  /*3740*/  VIADD R11, R39, 0x1 ;  /* 0x00000001270b7836 */ /* 0x001fce0000000000 */
[----:B------:R-:W-:Y:S01]  /*3750*/  PREEXIT ;  /* 0x000000000000782d */ /* 0x000fe20000000000 */
[----:B------:R-:W-:Y:S01]  /*3760*/  BSSY.RECONVERGENT B0, `(.L_x_199) ;  /* 0x0000014000007945 */ /* 0x000fe20003800200 */
[--C-:B-1----:R-:W-:Y:S01]  /*3770*/  IMAD.MOV.U32 R37, RZ, RZ, R8.reuse ;  /* 0x000000ffff257224 */ /* 0x102fe200078e0008 */
[----:B------:R-:W-:Y:S01]  /*3780*/  ISETP.GE.U32.AND P0, PT, R11, R36, PT ;  /* 0x000000240b00720c */ /* 0x000fe20003f06070 */
[--C-:B------:R-:W-:Y:S02]  /*3790*/  IMAD.MOV.U32 R40, RZ, RZ, R9.reuse ;  /* 0x000000ffff287224 */ /* 0x100fe400078e0009 */
[----:B------:R-:W-:Y:S02]  /*37a0*/  IMAD.MOV.U32 R11, RZ, RZ, R9 ;  /* 0x000000ffff0b7224 */ /* 0x000fe400078e0009 */
[----:B------:R-:W-:-:S08]  /*37b0*/  IMAD.MOV.U32 R10, RZ, RZ, R8 ;  /* 0x000000ffff0a7224 */ /* 0x000fd000078e0008 */
[----:B------:R-:W-:Y:S05]  /*37c0*/  @P0 BRA `(.L_x_200) ;  /* 0x0000000000340947 */ /* 0x000fea0003800000 */
[----:B------:R-:W-:-:S13]  /*37d0*/  FSETP.GEU.AND P0, PT, R8, R12, PT ;  /* 0x0000000c0800720b */ /* 0x000fda0003f0e000 */
[----:B------:R-:W-:Y:S05]  /*37e0*/  @!P0 BRA `(.L_x_201) ;  /* 0x00000000001c8947 */ /* 0x000fea0003800000 */
[----:B------:R-:W-:Y:S01]  /*37f0*/  FSETP.GEU.AND P0, PT, R9, R13, PT ;  /* 0x0000000d0900720b */ /* 0x000fe20003f0e000 */
[----:B------:R-:W-:Y:S02]  /*3800*/  IMAD.MOV.U32 R37, RZ, RZ, R8 ;  /* 0x000000ffff257224 */ /* 0x000fe400078e0008 */
[----:B------:R-:W-:Y:S01]  /*3810*/  IMAD.MOV.U32 R40, RZ, RZ, R9 ;  /* 0x000000ffff287224 */ /* 0x000fe200078e0009 */
[----:B------:R-:W-:Y:S01]  /*3820*/  FSETP.GT.OR P0, PT, R8, R12, P0 ;  /* 0x0000000c0800720b */ /* 0x000fe20000704400 */
[----:B------:R-:W-:Y:S02]  /*3830*/  IMAD.MOV.U32 R11, RZ, RZ, R13 ;  /* 0x000000ffff0b7224 */ /* 0x000fe400078e000d */
[----:B------:R-:W-:-:S10]  /*3840*/  IMAD.MOV.U32 R10, RZ, RZ, R12 ;  /* 0x000000ffff0a7224 */ /* 0x000fd400078e000c */
[----:B------:R-:W-:Y:S05]  /*3850*/  @P0 BRA `(.L_x_200) ;  /* 0x0000000000100947 */ /* 0x000fea0003800000 */
.L_x_201:
[--C-:B------:R-:W-:Y:S02]  /*3860*/  IMAD.MOV.U32 R40, RZ, RZ, R13.reuse ;  /* 0x000000ffff287224 */ /* 0x100fe400078e000d */
[--C-:B------:R-:W-:Y:S02]  /*3870*/  IMAD.MOV.U32 R37, RZ, RZ, R12.reuse ;  /* 0x000000ffff257224 */ /* 0x100fe400078e000c */
[----:B------:R-:W-:Y:S02]  /*3880*/  IMAD.MOV.U32 R11, RZ, RZ, R13 ;  /* 0x000000ffff0b7224 */ /* 0x000fe400078e000d */
[----:B------:R-:W-:-:S07]  /*3890*/  IMAD.MOV.U32 R10, RZ, RZ, R12 ;  /* 0x000000ffff0a7224 */ /* 0x000fce00078e000c */
.L_x_200:
[----:B------:R-:W-:Y:S05]  /*38a0*/  BSYNC.RECONVERGENT B0 ;  /* 0x0000000000007941 */ /* 0x000fea0003800200 */
.L_x_199:
[----:B------:R-:W-:Y:S01]  /*38b0*/  VIADD R13, R39, 0x2 ;  /* 0x00000002270d7836 */ /* 0x000fe20000000000 */
[----:B------:R-:W-:Y:S01]  /*38c0*/  BSSY.RECONVERGENT B0, `(.L_x_202) ;  /* 0x0000010000007945 */ /* 0x000fe20003800200 */
[----:B------:R-:W-:-:S03]  /*38d0*/  IMAD.MOV.U32 R12, RZ, RZ, R37 ;  /* 0x000000ffff0c7224 */ /* 0x000fc600078e0025 */
[----:B------:R-:W-:Y:S01]  /*38e0*/  ISETP.GE.U32.AND P0, PT, R13, R36, PT ;  /* 0x000000240d00720c */ /* 0x000fe20003f06070 */
[----:B------:R-:W-:-:S12]  /*38f0*/  IMAD.MOV.U32 R13, RZ, RZ, R40 ;  /* 0x000000ffff0d7224 */ /* 0x000fd800078e0028 */
[----:B------:R-:W-:Y:S05]  /*3900*/  @P0 BRA `(.L_x_203) ;  /* 0x00000000002c0947 */ /* 0x000fea0003800000 */
[----:B------:R-:W-:-:S13]  /*3910*/  FSETP.GEU.AND P0, PT, R37, R14, PT ;  /* 0x0000000e2500720b */ /* 0x000fda0003f0e000 */
[----:B------:R-:W-:Y:S05]  /*3920*/  @!P0 BRA `(.L_x_204) ;  /* 0x0000000000148947 */ /* 0x000fea0003800000 */
[----:B------:R-:W-:Y:S01]  /*3930*/  FSETP.GEU.AND P0, PT, R40, R15, PT ;  /* 0x0000000f2800720b */ /* 0x000fe20003f0e000 */
[----:B------:R-:W-:Y:S02]  /*3940*/  IMAD.MOV.U32 R13, RZ, RZ, R15 ;  /* 0x000000ffff0d7224 */ /* 0x000fe400078e000f */
[----:B------:R-:W-:Y:S01]  /*3950*/  IMAD.MOV.U32 R12, RZ, RZ, R14 ;  /* 0x000000ffff0c7224 */ /* 0x000fe200078e000e */
[----:B------:R-:W-:-:S13]  /*3960*/  FSETP.GT.OR P0, PT, R37, R14, P0 ;  /* 0x0000000e2500720b */ /* 0x000fda0000704400 */
[----:B------:R-:W-:Y:S05]  /*3970*/  @P0 BRA `(.L_x_203) ;  /* 0x0000000000100947 */ /* 0x000fea0003800000 */
.L_x_204:
[--C-:B------:R-:W-:Y:S02]  /*3980*/  IMAD.MOV.U32 R40, RZ, RZ, R15.reuse ;  /* 0x000000ffff287224 */ /* 0x100fe400078e000f */
[--C-:B------:R-:W-:Y:S02]  /*3990*/  IMAD.MOV.U32 R37, RZ, RZ, R14.reuse ;  /* 0x000000ffff257224 */ /* 0x100fe400078e000e */
[----:B------:R-:W-:Y:S02]  /*39a0*/  IMAD.MOV.U32 R13, RZ, RZ, R15 ;  /* 0x000000ffff0d7224 */ /* 0x000fe400078e000f */
[----:B------:R-:W-:-:S07]  /*39b0*/  IMAD.MOV.U32 R12, RZ, RZ, R14 ;  /* 0x000000ffff0c7224 */ /* 0x000fce00078e000e */
.L_x_203:
[----:B------:R-:W-:Y:S05]  /*39c0*/  BSYNC.RECONVERGENT B0 ;  /* 0x0000000000007941 */ /* 0x000fea0003800200 */
.L_x_202:
        /* <DEDUP_REMOVED lines=8> */
[-C--:B------:R-:W-:Y:S01]  /*3a50*/  FSETP.GEU.AND P0, PT, R40, R17.reuse, PT ;  /* 0x000000112800720b */ /* 0x080fe20003f0e000 */
[----:B------:R-:W-:Y:S01]  /*3a60*/  IMAD.MOV.U32 R14, RZ, RZ, R16 ;  /* 0x000000ffff0e7224 */ /* 0x000fe200078e0010 */
[----:B------:R-:W-:Y:S02]  /*3a70*/  MOV R15, R17 ;  /* 0x00000011000f7202 */ /* 0x000fe40000000f00 */
[----:B------:R-:W-:-:S13]  /*3a80*/  FSETP.GT.OR P0, PT, R37, R16, P0 ;  /* 0x000000102500720b */ /* 0x000fda0000704400 */
[----:B------:R-:W-:Y:S05]  /*3a90*/  @P0 BRA `(.L_x_206) ;  /* 0x0000000000100947 */ /* 0x000fea0003800000 */
.L_x_207:
[--C-:B------:R-:W-:Y:S02]  /*3aa0*/  IMAD.MOV.U32 R40, RZ, RZ, R17.reuse ;  /* 0x000000ffff287224 */ /* 0x100fe400078e0011 */
[--C-:B------:R-:W-:Y:S02]  /*3ab0*/  IMAD.MOV.U32 R37, RZ, RZ, R16.reuse ;  /* 0x000000ffff257224 */ /* 0x100fe400078e0010 */
[----:B------:R-:W-:Y:S02]  /*3ac0*/  IMAD.MOV.U32 R15, RZ, RZ, R17 ;  /* 0x000000ffff0f7224 */ /* 0x000fe400078e0011 */
[----:B------:R-:W-:-:S07]  /*3ad0*/  IMAD.MOV.U32 R14, RZ, RZ, R16 ;  /* 0x000000ffff0e7224 */ /* 0x000fce00078e0010 */
.L_x_206:
[----:B------:R-:W-:Y:S05]  /*3ae0*/  BSYNC.RECONVERGENT B0 ;  /* 0x0000000000007941 */ /* 0x000fea0003800200 */
.L_x_205:
        /* <DEDUP_REMOVED lines=13> */
.L_x_210:
[--C-:B------:R-:W-:Y:S02]  /*3bc0*/  IMAD.MOV.U32 R40, RZ, RZ, R19.reuse ;  /* 0x000000ffff287224 */ /* 0x100fe400078e0013 */
[--C-:B------:R-:W-:Y:S02]  /*3bd0*/  IMAD.MOV.U32 R37, RZ, RZ, R18.reuse ;  /* 0x000000ffff257224 */ /* 0x100fe400078e0012 */
[----:B------:R-:W-:Y:S02]  /*3be0*/  IMAD.MOV.U32 R17, RZ, RZ, R19 ;  /* 0x000000ffff117224 */ /* 0x000fe400078e0013 */
[----:B------:R-:W-:-:S07]  /*3bf0*/  IMAD.MOV.U32 R16, RZ, RZ, R18 ;  /* 0x000000ffff107224 */ /* 0x000fce00078e0012 */
.L_x_209:
[----:B------:R-:W-:Y:S05]  /*3c00*/  BSYNC.RECONVERGENT B0 ;  /* 0x0000000000007941 */ /* 0x000fea0003800200 */
.L_x_208:
        /* <DEDUP_REMOVED lines=13> */
.L_x_213:
[--C-:B------:R-:W-:Y:S02]  /*3ce0*/  IMAD.MOV.U32 R40, RZ, RZ, R21.reuse ;  /* 0x000000ffff287224 */ /* 0x100fe400078e0015 */
[--C-:B------:R-:W-:Y:S02]  /*3cf0*/  IMAD.MOV.U32 R37, RZ, RZ, R20.reuse ;  /* 0x000000ffff257224 */ /* 0x100fe400078e0014 */
[----:B------:R-:W-:Y:S02]  /*3d00*/  IMAD.MOV.U32 R19, RZ, RZ, R21 ;  /* 0x000000ffff137224 */ /* 0x000fe400078e0015 */
[----:B------:R-:W-:-:S07]  /*3d10*/  IMAD.MOV.U32 R18, RZ, RZ, R20 ;  /* 0x000000ffff127224 */ /* 0x000fce00078e0014 */
.L_x_212:
[----:B------:R-:W-:Y:S05]  /*3d20*/  BSYNC.RECONVERGENT B0 ;  /* 0x0000000000007941 */ /* 0x000fea0003800200 */
.L_x_211:
        /* <DEDUP_REMOVED lines=13> */
.L_x_216:
[--C-:B------:R-:W-:Y:S02]  /*3e00*/  IMAD.MOV.U32 R40, RZ, RZ, R23.reuse ;  /* 0x000000ffff287224 */ /* 0x100fe400078e0017 */
[--C-:B------:R-:W-:Y:S02]  /*3e10*/  IMAD.MOV.U32 R37, RZ, RZ, R22.reuse ;  /* 0x000000ffff257224 */ /* 0x100fe400078e0016 */
[----:B------:R-:W-:Y:S02]  /*3e20*/  IMAD.MOV.U32 R21, RZ, RZ, R23 ;  /* 0x000000ffff157224 */ /* 0x000fe400078e0017 */
[----:B------:R-:W-:-:S07]  /*3e30*/  IMAD.MOV.U32 R20, RZ, RZ, R22 ;  /* 0x000000ffff147224 */ /* 0x000fce00078e0016 */
.L_x_215:
[----:B------:R-:W-:Y:S05]  /*3e40*/  BSYNC.RECONVERGENT B0 ;  /* 0x0000000000007941 */ /* 0x000fea0003800200 */
.L_x_214:
[CC--:B------:R-:W-:Y:S01]  /*3e50*/  ISETP.GE.U32.AND P1, PT, R39.reuse, R36.reuse, PT ;  /* 0x000000242700720c */ /* 0x0c0fe20003f26070 */
[----:B------:R-:W-:Y:S01]  /*3e60*/  VIADD R23, R39, 0x7 ;  /* 0x0000000727177836 */ /* 0x000fe20000000000 */
[----:B------:R-:W-:Y:S04]  /*3e70*/  BSSY.RECONVERGENT B0, `(.L_x_217) ;  /* 0x000016f000007945 */ /* 0x000fe80003800200 */
[----:B------:R-:W-:-:S04]  /*3e80*/  ISETP.GE.U32.AND P0, PT, R23, R36, PT ;  /* 0x000000241700720c */ /* 0x000fc80003f06070 */
[----:B------:R-:W-:Y:S02]  /*3e90*/  FSEL R23, R31, R40, !P0 ;  /* 0x000000281f177208 */ /* 0x000fe40004000000 */
[----:B------:R-:W-:Y:S01]  /*3ea0*/  FSEL R22, R30, R37, !P0 ;  /* 0x000000251e167208 */ /* 0x000fe20004000000 */
[----:B------:R-:W-:Y:S06]  /*3eb0*/  @P1 BRA `(.L_x_218) ;  /* 0x0000001400a81947 */ /* 0x000fec0003800000 */
        /* <DEDUP_REMOVED lines=8> */
.L_x_220:
[----:B------:R-:W-:Y:S01]  /*3f40*/  IMAD.MOV.U32 R46, RZ, RZ, R9 ;  /* 0x000000ffff2e7224 */ /* 0x000fe200078e0009 */
[----:B------:R-:W-:Y:S01]  /*3f50*/  MOV R45, R8 ;  /* 0x00000008002d7202 */ /* 0x000fe20000000f00 */
[----:B------:R-:W-:Y:S02]  /*3f60*/  IMAD.MOV.U32 R9, RZ, RZ, R11 ;  /* 0x000000ffff097224 */ /* 0x000fe400078e000b */
[----:B------:R-:W-:-:S07]  /*3f70*/  IMAD.MOV.U32 R8, RZ, RZ, R10 ;  /* 0x000000ffff087224 */ /* 0x000fce00078e000a */
.L_x_221:
[----:B------:R-:W-:Y:S05]  /*3f80*/  BSYNC.RECONVERGENT B1 ;  /* 0x0000000000017941 */ /* 0x000fea0003800200 */
.L_x_219:
        /* <DEDUP_REMOVED lines=8> */
.L_x_223:
[----:B------:R-:W-:Y:S02]  /*4010*/  IMAD.MOV.U32 R44, RZ, RZ, R13 ;  /* 0x000000ffff2c7224 */ /* 0x000fe400078e000d */
[----:B------:R-:W-:Y:S02]  /*4020*/  IMAD.MOV.U32 R43, RZ, RZ, R12 ;  /* 0x000000ffff2b7224 */ /* 0x000fe400078e000c */
[----:B------:R-:W-:Y:S02]  /*4030*/  IMAD.MOV.U32 R13, RZ, RZ, R15 ;  /* 0x000000ffff0d7224 */ /* 0x000fe400078e000f */
[----:B------:R-:W-:-:S07]  /*4040*/  IMAD.MOV.U32 R12, RZ, RZ, R14 ;  /* 0x000000ffff0c7224 */ /* 0x000fce00078e000e */
.L_x_224:
[----:B------:R-:W-:Y:S05]  /*4050*/  BSYNC.RECONVERGENT B1 ;  /* 0x0000000000017941 */ /* 0x000fea0003800200 */
.L_x_222:
        /* <DEDUP_REMOVED lines=8> */
.L_x_226:
[----:B------:R-:W-:Y:S02]  /*40e0*/  IMAD.MOV.U32 R30, RZ, RZ, R17 ;  /* 0x000000ffff1e7224 */ /* 0x000fe400078e0011 */
[----:B------:R-:W-:Y:S02]  /*40f0*/  IMAD.MOV.U32 R41, RZ, RZ, R16 ;  /* 0x000000ffff297224 */ /* 0x000fe400078e0010 */
[----:B------:R-:W-:Y:S02]  /*4100*/  IMAD.MOV.U32 R17, RZ, RZ, R19 ;  /* 0x000000ffff117224 */ /* 0x000fe400078e0013 */
[----:B------:R-:W-:-:S07]  /*4110*/  IMAD.MOV.U32 R16, RZ, RZ, R18 ;  /* 0x000000ffff107224 */ /* 0x000fce00078e0012 */
.L_x_227:
[----:B------:R-:W-:Y:S05]  /*4120*/  BSYNC.RECONVERGENT B1 ;  /* 0x0000000000017941 */ /* 0x000fea0003800200 */
.L_x_225:
        /* <DEDUP_REMOVED lines=8> */
.L_x_229:
[----:B------:R-:W-:Y:S02]  /*41b0*/  IMAD.MOV.U32 R31, RZ, RZ, R21 ;  /* 0x000000ffff1f7224 */ /* 0x000fe400078e0015 */
[----:B------:R-:W-:Y:S02]  /*41c0*/  IMAD.MOV.U32 R10, RZ, RZ, R20 ;  /* 0x000000ffff0a7224 */ /* 0x000fe400078e0014 */
[----:B------:R-:W-:Y:S02]  /*41d0*/  IMAD.MOV.U32 R21, RZ, RZ, R23 ;  /* 0x000000ffff157224 */ /* 0x000fe400078e0017 */
[----:B------:R-:W-:-:S07]  /*41e0*/  IMAD.MOV.U32 R20, RZ, RZ, R22 ;  /* 0x000000ffff147224 */ /* 0x000fce00078e0016 */
.L_x_230:
[----:B------:R-:W-:Y:S05]  /*41f0*/  BSYNC.RECONVERGENT B1 ;  /* 0x0000000000017941 */ /* 0x000fea0003800200 */
.L_x_228:
        /* <DEDUP_REMOVED lines=8> */
.L_x_232:
[----:B------:R-:W-:Y:S02]  /*4280*/  IMAD.MOV.U32 R11, RZ, RZ, R46 ;  /* 0x000000ffff0b7224 */ /* 0x000fe400078e002e */
[----:B------:R-:W-:Y:S02]  /*4290*/  IMAD.MOV.U32 R14, RZ, RZ, R45 ;  /* 0x000000ffff0e7224 */ /* 0x000fe400078e002d */
[----:B------:R-:W-:Y:S02]  /*42a0*/  IMAD.MOV.U32 R46, RZ, RZ, R13 ;  /* 0x000000ffff2e7224 */ /* 0x000fe400078e000d */
[----:B------:R-:W-:-:S07]  /*42b0*/  IMAD.MOV.U32 R45, RZ, RZ, R12 ;  /* 0x000000ffff2d7224 */ /* 0x000fce00078e000c */
.L_x_233:
[----:B------:R-:W-:Y:S05]  /*42c0*/  BSYNC.RECONVERGENT B1 ;  /* 0x0000000000017941 */ /* 0x000fea0003800200 */
.L_x_231:
        /* <DEDUP_REMOVED lines=8> */
.L_x_235:
[----:B------:R-:W-:Y:S02]  /*4350*/  IMAD.MOV.U32 R15, RZ, RZ, R44 ;  /* 0x000000ffff0f7224 */ /* 0x000fe400078e002c */
[----:B------:R-:W-:Y:S02]  /*4360*/  IMAD.MOV.U32 R18, RZ, RZ, R43 ;  /* 0x000000ffff127224 */ /* 0x000fe400078e002b */
[----:B------:R-:W-:Y:S02]  /*4370*/  IMAD.MOV.U32 R44, RZ, RZ, R17 ;  /* 0x000000ffff2c7224 */ /* 0x000fe400078e0011 */
[----:B------:R-:W-:-:S07]  /*4380*/  IMAD.MOV.U32 R43, RZ, RZ, R16 ;  /* 0x000000ffff2b7224 */ /* 0x000fce00078e0010 */
.L_x_236:
[----:B------:R-:W-:Y:S05]  /*4390*/  BSYNC.RECONVERGENT B1 ;  /* 0x0000000000017941 */ /* 0x000fea0003800200 */
.L_x_234:
        /* <DEDUP_REMOVED lines=8> */
.L_x_238:
[----:B------:R-:W-:Y:S01]  /*4420*/  IMAD.MOV.U32 R40, RZ, RZ, R30 ;  /* 0x000000ffff287224 */ /* 0x000fe200078e001e */
[----:B------:R-:W-:Y:S01]  /*4430*/  MOV R30, R21 ;  /* 0x00000015001e7202 */ /* 0x000fe20000000f00 */
[----:B------:R-:W-:Y:S02]  /*4440*/  IMAD.MOV.U32 R19, RZ, RZ, R41 ;  /* 0x000000ffff137224 */ /* 0x000fe400078e0029 */
[----:B------:R-:W-:-:S07]  /*4450*/  IMAD.MOV.U32 R41, RZ, RZ, R20 ;  /* 0x000000ffff297224 */ /* 0x000fce00078e0014 */
.L_x_239:
[----:B------:R-:W-:Y:S05]  /*4460*/  BSYNC.RECONVERGENT B1 ;  /* 0x0000000000017941 */ /* 0x000fea0003800200 */
.L_x_237:
        /* <DEDUP_REMOVED lines=8> */
.L_x_241:
[----:B------:R-:W-:Y:S02]  /*44f0*/  IMAD.MOV.U32 R42, RZ, RZ, R9 ;  /* 0x000000ffff2a7224 */ /* 0x000fe400078e0009 */
[----:B------:R-:W-:Y:S02]  /*4500*/  IMAD.MOV.U32 R37, RZ, RZ, R8 ;  /* 0x000000ffff257224 */ /* 0x000fe400078e0008 */
[----:B------:R-:W-:Y:S02]  /*4510*/  IMAD.MOV.U32 R9, RZ, RZ, R46 ;  /* 0x000000ffff097224 */ /* 0x000fe400078e002e */
[----:B------:R-:W-:-:S07]  /*4520*/  IMAD.MOV.U32 R8, RZ, RZ, R45 ;  /* 0x000000ffff087224 */ /* 0x000fce00078e002d */
.L_x_242:
[----:B------:R-:W-:Y:S05]  /*4530*/  BSYNC.RECONVERGENT B1 ;  /* 0x0000000000017941 */ /* 0x000fea0003800200 */
.L_x_240:
        /* <DEDUP_REMOVED lines=8> */
.L_x_244:
[----:B------:R-:W-:Y:S02]  /*45c0*/  IMAD.MOV.U32 R22, RZ, RZ, R11 ;  /* 0x000000ffff167224 */ /* 0x000fe400078e000b */
[----:B------:R-:W-:Y:S02]  /*45d0*/  IMAD.MOV.U32 R23, RZ, RZ, R14 ;  /* 0x000000ffff177224 */ /* 0x000fe400078e000e */
[----:B------:R-:W-:Y:S02]  /*45e0*/  IMAD.MOV.U32 R11, RZ, RZ, R44 ;  /* 0x000000ffff0b7224 */ /* 0x000fe400078e002c */
[----:B------:R-:W-:-:S07]  /*45f0*/  IMAD.MOV.U32 R14, RZ, RZ, R43 ;  /* 0x000000ffff0e7224 */ /* 0x000fce00078e002b */
.L_x_245:
[----:B------:R-:W-:Y:S05]  /*4600*/  BSYNC.RECONVERGENT B1 ;  /* 0x0000000000017941 */ /* 0x000fea0003800200 */
.L_x_243:
        /* <DEDUP_REMOVED lines=8> */
.L_x_247:
[----:B------:R-:W-:Y:S02]  /*4690*/  IMAD.MOV.U32 R13, RZ, RZ, R15 ;  /* 0x000000ffff0d7224 */ /* 0x000fe400078e000f */
[----:B------:R-:W-:Y:S02]  /*46a0*/  IMAD.MOV.U32 R12, RZ, RZ, R18 ;  /* 0x000000ffff0c7224 */ /* 0x000fe400078e0012 */
[----:B------:R-:W-:Y:S02]  /*46b0*/  IMAD.MOV.U32 R15, RZ, RZ, R30 ;  /* 0x000000ffff0f7224 */ /* 0x000fe400078e001e */
[----:B------:R-:W-:-:S07]  /*46c0*/  IMAD.MOV.U32 R18, RZ, RZ, R41 ;  /* 0x000000ffff127224 */ /* 0x000fce00078e0029 */
.L_x_248:
[----:B------:R-:W-:Y:S05]  /*46d0*/  BSYNC.RECONVERGENT B1 ;  /* 0x0000000000017941 */ /* 0x000fea0003800200 */
.L_x_246:
        /* <DEDUP_REMOVED lines=8> */
.L_x_250:
[----:B------:R-:W-:Y:S02]  /*4760*/  IMAD.MOV.U32 R17, RZ, RZ, R40 ;  /* 0x000000ffff117224 */ /* 0x000fe400078e0028 */
[----:B------:R-:W-:Y:S02]  /*4770*/  IMAD.MOV.U32 R16, RZ, RZ, R19 ;  /* 0x000000ffff107224 */ /* 0x000fe400078e0013 */
[----:B------:R-:W-:Y:S02]  /*4780*/  IMAD.MOV.U32 R40, RZ, RZ, R31 ;  /* 0x000000ffff287224 */ /* 0x000fe400078e001f */
[----:B------:R-:W-:-:S07]  /*4790*/  IMAD.MOV.U32 R19, RZ, RZ, R10 ;  /* 0x000000ffff137224 */ /* 0x000fce00078e000a */
.L_x_251:
[----:B------:R-:W-:Y:S05]  /*47a0*/  BSYNC.RECONVERGENT B1 ;  /* 0x0000000000017941 */ /* 0x000fea0003800200 */
.L_x_249:
        /* <DEDUP_REMOVED lines=8> */
.L_x_253:
[----:B------:R-:W-:Y:S02]  /*4830*/  IMAD.MOV.U32 R21, RZ, RZ, R42 ;  /* 0x000000ffff157224 */ /* 0x000fe400078e002a */
[----:B------:R-:W-:Y:S02]  /*4840*/  IMAD.MOV.U32 R20, RZ, RZ, R37 ;  /* 0x000000ffff147224 */ /* 0x000fe400078e0025 */
[----:B------:R-:W-:Y:S02]  /*4850*/  IMAD.MOV.U32 R42, RZ, RZ, R11 ;  /* 0x000000ffff2a7224 */ /* 0x000fe400078e000b */
[----:B------:R-:W-:-:S07]  /*4860*/  IMAD.MOV.U32 R37, RZ, RZ, R14 ;  /* 0x000000ffff257224 */ /* 0x000fce00078e000e */
.L_x_254:
[----:B------:R-:W-:Y:S05]  /*4870*/  BSYNC.RECONVERGENT B1 ;  /* 0x0000000000017941 */ /* 0x000fea0003800200 */
.L_x_252:
        /* <DEDUP_REMOVED lines=8> */
.L_x_256:
[----:B------:R-:W-:Y:S02]  /*4900*/  IMAD.MOV.U32 R30, RZ, RZ, R22 ;  /* 0x000000ffff1e7224 */ /* 0x000fe400078e0016 */
[----:B------:R-:W-:Y:S01]  /*4910*/  IMAD.MOV.U32 R31, RZ, RZ, R23 ;  /* 0x000000ffff1f7224 */ /* 0x000fe200078e0017 */
[----:B------:R-:W-:Y:S01]  /*4920*/  MOV R23, R18 ;  /* 0x0000001200177202 */ /* 0x000fe20000000f00 */
[----:B------:R-:W-:-:S07]  /*4930*/  IMAD.MOV.U32 R22, RZ, RZ, R15 ;  /* 0x000000ffff167224 */ /* 0x000fce00078e000f */
.L_x_257:
[----:B------:R-:W-:Y:S05]  /*4940*/  BSYNC.RECONVERGENT B1 ;  /* 0x0000000000017941 */ /* 0x000fea0003800200 */
.L_x_255:
        /* <DEDUP_REMOVED lines=8> */
.L_x_259:
[----:B------:R-:W-:Y:S02]  /*49d0*/  IMAD.MOV.U32 R10, RZ, RZ, R13 ;  /* 0x000000ffff0a7224 */ /* 0x000fe400078e000d */
[----:B------:R-:W-:Y:S02]  /*49e0*/  IMAD.MOV.U32 R11, RZ, RZ, R12 ;  /* 0x000000ffff0b7224 */ /* 0x000fe400078e000c */
[----:B------:R-:W-:Y:S02]  /*49f0*/  IMAD.MOV.U32 R13, RZ, RZ, R40 ;  /* 0x000000ffff0d7224 */ /* 0x000fe400078e0028 */
[----:B------:R-:W-:-:S07]  /*4a00*/  IMAD.MOV.U32 R12, RZ, RZ, R19 ;  /* 0x000000ffff0c7224 */ /* 0x000fce00078e0013 */
.L_x_260:
[----:B------:R-:W-:Y:S05]  /*4a10*/  BSYNC.RECONVERGENT B1 ;  /* 0x0000000000017941 */ /* 0x000fea0003800200 */
.L_x_258:
        /* <DEDUP_REMOVED lines=8> */
.L_x_262:
[----:B------:R-:W-:Y:S02]  /*4aa0*/  IMAD.MOV.U32 R14, RZ, RZ, R9 ;  /* 0x000000ffff0e7224 */ /* 0x000fe400078e0009 */
[----:B------:R-:W-:Y:S02]  /*4ab0*/  IMAD.MOV.U32 R15, RZ, RZ, R8 ;  /* 0x000000ffff0f7224 */ /* 0x000fe400078e0008 */
[----:B------:R-:W-:Y:S02]  /*4ac0*/  IMAD.MOV.U32 R9, RZ, RZ, R42 ;  /* 0x000000ffff097224 */ /* 0x000fe400078e002a */
[----:B------:R-:W-:-:S07]  /*4ad0*/  IMAD.MOV.U32 R8, RZ, RZ, R37 ;  /* 0x000000ffff087224 */ /* 0x000fce00078e0025 */
.L_x_263:
[----:B------:R-:W-:Y:S05]  /*4ae0*/  BSYNC.RECONVERGENT B1 ;  /* 0x0000000000017941 */ /* 0x000fea0003800200 */
.L_x_261:
        /* <DEDUP_REMOVED lines=8> */
.L_x_265:
[----:B------:R-:W-:Y:S02]  /*4b70*/  IMAD.MOV.U32 R19, RZ, RZ, R21 ;  /* 0x000000ffff137224 */ /* 0x000fe400078e0015 */
[----:B------:R-:W-:Y:S02]  /*4b80*/  IMAD.MOV.U32 R18, RZ, RZ, R20 ;  /* 0x000000ffff127224 */ /* 0x000fe400078e0014 */
[----:B------:R-:W-:Y:S02]  /*4b90*/  IMAD.MOV.U32 R21, RZ, RZ, R22 ;  /* 0x000000ffff157224 */ /* 0x000fe400078e0016 */
[----:B------:R-:W-:-:S07]  /*4ba0*/  IMAD.MOV.U32 R20, RZ, RZ, R23 ;  /* 0x000000ffff147224 */ /* 0x000fce00078e0017 */
.L_x_266:
[----:B------:R-:W-:Y:S05]  /*4bb0*/  BSYNC.RECONVERGENT B1 ;  /* 0x0000000000017941 */ /* 0x000fea0003800200 */
.L_x_264:
        /* <DEDUP_REMOVED lines=8> */
.L_x_268:
[----:B------:R-:W-:Y:S02]  /*4c40*/  IMAD.MOV.U32 R23, RZ, RZ, R30 ;  /* 0x000000ffff177224 */ /* 0x000fe400078e001e */
[----:B------:R-:W-:Y:S02]  /*4c50*/  IMAD.MOV.U32 R22, RZ, RZ, R31 ;  /* 0x000000ffff167224 */ /* 0x000fe400078e001f */
[----:B------:R-:W-:Y:S02]  /*4c60*/  IMAD.MOV.U32 R30, RZ, RZ, R13 ;  /* 0x000000ffff1e7224 */ /* 0x000fe400078e000d */
[----:B------:R-:W-:-:S07]  /*4c70*/  IMAD.MOV.U32 R31, RZ, RZ, R12 ;  /* 0x000000ffff1f7224 */ /* 0x000fce00078e000c */
.L_x_269:
[----:B------:R-:W-:Y:S05]  /*4c80*/  BSYNC.RECONVERGENT B1 ;  /* 0x0000000000017941 */ /* 0x000fea0003800200 */
.L_x_267:
        /* <DEDUP_REMOVED lines=8> */
.L_x_271:
[----:B------:R-:W-:Y:S02]  /*4d10*/  IMAD.MOV.U32 R13, RZ, RZ, R10 ;  /* 0x000000ffff0d7224 */ /* 0x000fe400078e000a */
[----:B------:R-:W-:Y:S02]  /*4d20*/  IMAD.MOV.U32 R12, RZ, RZ, R11 ;  /* 0x000000ffff0c7224 */ /* 0x000fe400078e000b */
[----:B------:R-:W-:Y:S02]  /*4d30*/  IMAD.MOV.U32 R10, RZ, RZ, R17 ;  /* 0x000000ffff0a7224 */ /* 0x000fe400078e0011 */
[----:B------:R-:W-:-:S07]  /*4d40*/  IMAD.MOV.U32 R11, RZ, RZ, R16 ;  /* 0x000000ffff0b7224 */ /* 0x000fce00078e0010 */
.L_x_272:
[----:B------:R-:W-:Y:S05]  /*4d50*/  BSYNC.RECONVERGENT B1 ;  /* 0x0000000000017941 */ /* 0x000fea0003800200 */
.L_x_270:
        /* <DEDUP_REMOVED lines=8> */
.L_x_274:
[----:B------:R-:W-:Y:S02]  /*4de0*/  IMAD.MOV.U32 R16, RZ, RZ, R14 ;  /* 0x000000ffff107224 */ /* 0x000fe400078e000e */
[----:B------:R-:W-:Y:S02]  /*4df0*/  IMAD.MOV.U32 R17, RZ, RZ, R15 ;  /* 0x000000ffff117224 */ /* 0x000fe400078e000f */
[----:B------:R-:W-:Y:S02]  /*4e00*/  IMAD.MOV.U32 R14, RZ, RZ, R21 ;  /* 0x000000ffff0e7224 */ /* 0x000fe400078e0015 */
[----:B------:R-:W-:-:S07]  /*4e10*/  IMAD.MOV.U32 R15, RZ, RZ, R20 ;  /* 0x000000ffff0f7224 */ /* 0x000fce00078e0014 */
.L_x_275:
[----:B------:R-:W-:Y:S05]  /*4e20*/  BSYNC.RECONVERGENT B1 ;  /* 0x0000000000017941 */ /* 0x000fea0003800200 */
.L_x_273:
        /* <DEDUP_REMOVED lines=8> */
.L_x_277:
[----:B------:R-:W-:Y:S02]  /*4eb0*/  IMAD.MOV.U32 R20, RZ, RZ, R19 ;  /* 0x000000ffff147224 */ /* 0x000fe400078e0013 */
[----:B------:R-:W-:Y:S02]  /*4ec0*/  IMAD.MOV.U32 R21, RZ, RZ, R18 ;  /* 0x000000ffff157224 */ /* 0x000fe400078e0012 */
[----:B------:R-:W-:Y:S02]  /*4ed0*/  IMAD.MOV.U32 R19, RZ, RZ, R30 ;  /* 0x000000ffff137224 */ /* 0x000fe400078e001e */
[----:B------:R-:W-:-:S07]  /*4ee0*/  IMAD.MOV.U32 R18, RZ, RZ, R31 ;  /* 0x000000ffff127224 */ /* 0x000fce00078e001f */
.L_x_278:
[----:B------:R-:W-:Y:S05]  /*4ef0*/  BSYNC.RECONVERGENT B1 ;  /* 0x0000000000017941 */ /* 0x000fea0003800200 */
.L_x_276:
        /* <DEDUP_REMOVED lines=8> */
.L_x_280:
[----:B------:R-:W-:Y:S02]  /*4f80*/  IMAD.MOV.U32 R30, RZ, RZ, R23 ;  /* 0x000000ffff1e7224 */ /* 0x000fe400078e0017 */
[----:B------:R-:W-:Y:S02]  /*4f90*/  IMAD.MOV.U32 R31, RZ, RZ, R22 ;  /* 0x000000ffff1f7224 */ /* 0x000fe400078e0016 */
[----:B------:R-:W-:Y:S02]  /*4fa0*/  IMAD.MOV.U32 R23, RZ, RZ, R10 ;  /* 0x000000ffff177224 */ /* 0x000fe400078e000a */
[----:B------:R-:W-:-:S07]  /*4fb0*/  IMAD.MOV.U32 R22, RZ, RZ, R11 ;  /* 0x000000ffff167224 */ /* 0x000fce00078e000b */
.L_x_281:
[----:B------:R-:W-:Y:S05]  /*4fc0*/  BSYNC.RECONVERGENT B1 ;  /* 0x0000000000017941 */ /* 0x000fea0003800200 */
.L_x_279:
        /* <DEDUP_REMOVED lines=8> */
.L_x_283:
[----:B------:R-:W-:Y:S02]  /*5050*/  IMAD.MOV.U32 R11, RZ, RZ, R9 ;  /* 0x000000ffff0b7224 */ /* 0x000fe400078e0009 */
[----:B------:R-:W-:Y:S02]  /*5060*/  IMAD.MOV.U32 R10, RZ, RZ, R8 ;  /* 0x000000ffff0a7224 */ /* 0x000fe400078e0008 */
[----:B------:R-:W-:Y:S02]  /*5070*/  IMAD.MOV.U32 R9, RZ, RZ, R14 ;  /* 0x000000ffff097224 */ /* 0x000fe400078e000e */
[----:B------:R-:W-:-:S07]  /*5080*/  IMAD.MOV.U32 R8, RZ, RZ, R15 ;  /* 0x000000ffff087224 */ /* 0x000fce00078e000f */
.L_x_284:
[----:B------:R-:W-:Y:S05]  /*5090*/  BSYNC.RECONVERGENT B1 ;  /* 0x0000000000017941 */ /* 0x000fea0003800200 */
.L_x_282:
        /* <DEDUP_REMOVED lines=8> */
.L_x_286:
[----:B------:R-:W-:Y:S02]  /*5120*/  IMAD.MOV.U32 R15, RZ, RZ, R16 ;  /* 0x000000ffff0f7224 */ /* 0x000fe400078e0010 */
[----:B------:R-:W-:Y:S02]  /*5130*/  IMAD.MOV.U32 R14, RZ, RZ, R17 ;  /* 0x000000ffff0e7224 */ /* 0x000fe400078e0011 */
[----:B------:R-:W-:Y:S02]  /*5140*/  IMAD.MOV.U32 R16, RZ, RZ, R19 ;  /* 0x000000ffff107224 */ /* 0x000fe400078e0013 */
[----:B------:R-:W-:-:S07]  /*5150*/  IMAD.MOV.U32 R17, RZ, RZ, R18 ;  /* 0x000000ffff117224 */ /* 0x000fce00078e0012 */
.L_x_287:
[----:B------:R-:W-:Y:S05]  /*5160*/  BSYNC.RECONVERGENT B1 ;  /* 0x0000000000017941 */ /* 0x000fea0003800200 */
.L_x_285:
        /* <DEDUP_REMOVED lines=8> */
.L_x_289:
[----:B------:R-:W-:Y:S02]  /*51f0*/  IMAD.MOV.U32 R19, RZ, RZ, R20 ;  /* 0x000000ffff137224 */ /* 0x000fe400078e0014 */
[----:B------:R-:W-:Y:S02]  /*5200*/  IMAD.MOV.U32 R18, RZ, RZ, R21 ;  /* 0x000000ffff127224 */ /* 0x000fe400078e0015 */
[----:B------:R-:W-:Y:S02]  /*5210*/  IMAD.MOV.U32 R20, RZ, RZ, R23 ;  /* 0x000000ffff147224 */ /* 0x000fe400078e0017 */
[----:B------:R-:W-:-:S07]  /*5220*/  IMAD.MOV.U32 R21, RZ, RZ, R22 ;  /* 0x000000ffff157224 */ /* 0x000fce00078e0016 */
.L_x_290:
[----:B------:R-:W-:Y:S05]  /*5230*/  BSYNC.RECONVERGENT B1 ;  /* 0x0000000000017941 */ /* 0x000fea0003800200 */
.L_x_288:
        /* <DEDUP_REMOVED lines=8> */
.L_x_292:
[----:B------:R-:W-:Y:S02]  /*52c0*/  IMAD.MOV.U32 R23, RZ, RZ, R30 ;  /* 0x000000ffff177224 */ /* 0x000fe400078e001e */
[----:B------:R-:W-:Y:S02]  /*52d0*/  IMAD.MOV.U32 R22, RZ, RZ, R31 ;  /* 0x000000ffff167224 */ /* 0x000fe400078e001f */
[----:B------:R-:W-:Y:S02]  /*52e0*/  IMAD.MOV.U32 R30, RZ, RZ, R13 ;  /* 0x000000ffff1e7224 */ /* 0x000fe400078e000d */
[----:B------:R-:W-:-:S07]  /*52f0*/  IMAD.MOV.U32 R31, RZ, RZ, R12 ;  /* 0x000000ffff1f7224 */ /* 0x000fce00078e000c */
.L_x_293:
[----:B------:R-:W-:Y:S05]  /*5300*/  BSYNC.RECONVERGENT B1 ;  /* 0x0000000000017941 */ /* 0x000fea0003800200 */
.L_x_291:
        /* <DEDUP_REMOVED lines=8> */
.L_x_295:
[----:B------:R-:W-:Y:S02]  /*5390*/  IMAD.MOV.U32 R13, RZ, RZ, R11 ;  /* 0x000000ffff0d7224 */ /* 0x000fe400078e000b */
[----:B------:R-:W-:Y:S02]  /*53a0*/  IMAD.MOV.U32 R12, RZ, RZ, R10 ;  /* 0x000000ffff0c7224 */ /* 0x000fe400078e000a */
[----:B------:R-:W-:Y:S02]  /*53b0*/  IMAD.MOV.U32 R11, RZ, RZ, R16 ;  /* 0x000000ffff0b7224 */ /* 0x000fe400078e0010 */
[----:B------:R-:W-:-:S07]  /*53c0*/  IMAD.MOV.U32 R10, RZ, RZ, R17 ;  /* 0x000000ffff0a7224 */ /* 0x000fce00078e0011 */
.L_x_296:
[----:B------:R-:W-:Y:S05]  /*53d0*/  BSYNC.RECONVERGENT B1 ;  /* 0x0000000000017941 */ /* 0x000fea0003800200 */
.L_x_294:
        /* <DEDUP_REMOVED lines=8> */
.L_x_298:
[----:B------:R-:W-:Y:S02]  /*5460*/  IMAD.MOV.U32 R17, RZ, RZ, R15 ;  /* 0x000000ffff117224 */ /* 0x000fe400078e000f */
[----:B------:R-:W-:Y:S02]  /*5470*/  IMAD.MOV.U32 R16, RZ, RZ, R14 ;  /* 0x000000ffff107224 */ /* 0x000fe400078e000e */
[----:B------:R-:W-:Y:S02]  /*5480*/  IMAD.MOV.U32 R15, RZ, RZ, R20 ;  /* 0x000000ffff0f7224 */ /* 0x000fe400078e0014 */
[----:B------:R-:W-:-:S07]  /*5490*/  IMAD.MOV.U32 R14, RZ, RZ, R21 ;  /* 0x000000ffff0e7224 */ /* 0x000fce00078e0015 */
.L_x_299:
[----:B------:R-:W-:Y:S05]  /*54a0*/  BSYNC.RECONVERGENT B1 ;  /* 0x0000000000017941 */ /* 0x000fea0003800200 */
.L_x_297:
[----:B------:R-:W-:-:S13]  /*54b0*/  FSETP.GEU.AND P0, PT, R31, R18, PT ;  /* 0x000000121f00720b */ /* 0x000fda0003f0e000 */
[----:B------:R-:W-:Y:S05]  /*54c0*/  @!P0 BRA `(.L_x_300) ;  /* 0x0000000000148947 */ /* 0x000fea0003800000 */
[----:B------:R-:W-:Y:S01]  /*54d0*/  FSETP.GEU.AND P0, PT, R30, R19, PT ;  /* 0x000000131e00720b */ /* 0x000fe20003f0e000 */
[----:B------:R-:W-:Y:S02]  /*54e0*/  IMAD.MOV.U32 R21, RZ, RZ, R30 ;  /* 0x000000ffff157224 */ /* 0x000fe400078e001e */
[----:B------:R-:W-:Y:S01]  /*54f0*/  IMAD.MOV.U32 R20, RZ, RZ, R31 ;  /* 0x000000ffff147224 */ /* 0x000fe200078e001f */
[----:B------:R-:W-:-:S13]  /*5500*/  FSETP.GT.OR P0, PT, R31, R18, P0 ;  /* 0x000000121f00720b */ /* 0x000fda0000704400 */
[----:B------:R-:W-:Y:S05]  /*5510*/  @P0 BRA `(.L_x_218) ;  /* 0x0000000000100947 */ /* 0x000fea0003800000 */
.L_x_300:
[----:B------:R-:W-:Y:S02]  /*5520*/  IMAD.MOV.U32 R21, RZ, RZ, R19 ;  /* 0x000000ffff157224 */ /* 0x000fe400078e0013 */
[----:B------:R-:W-:Y:S02]  /*5530*/  IMAD.MOV.U32 R20, RZ, RZ, R18 ;  /* 0x000000ffff147224 */ /* 0x000fe400078e0012 */
[----:B------:R-:W-:Y:S02]  /*5540*/  IMAD.MOV.U32 R19, RZ, RZ, R30 ;  /* 0x000000ffff137224 */ /* 0x000fe400078e001e */
[----:B------:R-:W-:-:S07]  /*5550*/  IMAD.MOV.U32 R18, RZ, RZ, R31 ;  /* 0x000000ffff127224 */ /* 0x000fce00078e001f */
.L_x_218:
[----:B------:R-:W-:Y:S05]  /*5560*/  BSYNC.RECONVERGENT B0 ;  /* 0x0000000000007941 */ /* 0x000fea0003800200 */
.L_x_217:
[----:B------:R-:W-:Y:S01]  /*5570*/  LEA R37, R35, UR4, 0x6 ;  /* 0x0000000423257c11 */ /* 0x000fe2000f8e30ff */
[----:B------:R-:W-:-:S07]  /*5580*/  IMAD.MOV.U32 R42, RZ, RZ, 0x2 ;  /* 0x00000002ff2a7424 */ /* 0x000fce00078e00ff */
.L_x_322:
[----:B------:R-:W-:Y:S01]  /*5590*/  IMAD.MOV R30, RZ, RZ, -R42 ;  /* 0x000000ffff1e7224 */ /* 0x000fe200078e0a2a */
[----:B------:R-:W-:Y:S01]  /*55a0*/  BAR.SYNC.DEFER_BLOCKING 0x0 ;  /* 0x0000000000007b1d */ /* 0x000fe20000010000 */
[----:B------:R-:W-:-:S03]  /*55b0*/  VIADD R40, R42, 0xffffffff ;  /* 0xffffffff2a287836 */ /* 0x000fc60000000000 */
[----:B------:R-:W-:Y:S02]  /*55c0*/  LOP3.LUT R30, R35, R30, RZ, 0xc0, !PT ;  /* 0x0000001e231e7212 */ /* 0x000fe400078ec0ff */
[----:B------:R-:W-:Y:S01]  /*55d0*/  LOP3.LUT R40, R40, R35, RZ, 0xc0, !PT ;  /* 0x0000002328287212 */ /* 0x000fe200078ec0ff */
[----:B------:R-:W-:Y:S02]  /*55e0*/  BSSY.RECONVERGENT B0, `(.L_x_301) ;  /* 0x000002f000007945 */ /* 0x000fe40003800200 */
[----:B------:R-:W-:-:S05]  /*55f0*/  IMAD.SHL.U32 R31, R30, 0x8, RZ ;  /* 0x000000081e1f7824 */ /* 0x000fca00078e00ff */
[----:B------:R-:W-:Y:S01]  /*5600*/  VIMNMX R30, PT, PT, R36, R31, PT ;  /* 0x0000001f241e7248 */ /* 0x000fe20003fe0100 */
[----:B------:R-:W-:-:S04]  /*5610*/  IMAD.SHL.U32 R31, R40, 0x8, RZ ;  /* 0x00000008281f7824 */ /* 0x000fc800078e00ff */
[----:B------:R-:W-:Y:S01]  /*5620*/  IMAD R41, R42, 0x4, R30 ;  /* 0x000000042a297824 */ /* 0x000fe200078e021e */
[----:B------:R-:W-:-:S04]  /*5630*/  VIMNMX R44, PT, PT, R36, R31, PT ;  /* 0x0000001f242c7248 */ /* 0x000fc80003fe0100 */
[----:B------:R-:W-:Y:S01]  /*5640*/  VIMNMX R41, PT, PT, R36, R41, PT ;  /* 0x0000002924297248 */ /* 0x000fe20003fe0100 */
[----:B0-----:R0:W-:Y:S04]  /*5650*/  STS.128 [R37], R8 ;  /* 0x0000000825007388 */ /* 0x0011e80000000c00 */
[--C-:B------:R-:W-:Y:S01]  /*5660*/  IMAD R43, R42, 0x4, R41.reuse ;  /* 0x000000042a2b7824 */ /* 0x100fe200078e0229 */
[----:B------:R1:W-:Y:S04]  /*5670*/  STS.128 [R37+0x10], R12 ;  /* 0x0000100c25007388 */ /* 0x0003e80000000c00 */
[----:B------:R-:W-:Y:S01]  /*5680*/  VIMNMX R40, PT, PT, R36, R43, PT ;  /* 0x0000002b24287248 */ /* 0x000fe20003fe0100 */
        /* <DEDUP_REMOVED lines=15> */
.L_x_305:
[----:B------:R-:W-:Y:S01]  /*5780*/  IMAD.IADD R8, R12, 0x1, -R31 ;  /* 0x000000010c087824 */ /* 0x000fe200078e0a1f */
[----:B------:R-:W-:Y:S01]  /*5790*/  BSSY.RECONVERGENT B1, `(.L_x_303) ;  /* 0x000000f000017945 */ /* 0x000fe20003800200 */
[----:B------:R-:W-:-:S03]  /*57a0*/  PLOP3.LUT P0, PT, PT, PT, PT, 0x8, 0x80 ;  /* 0x000000000080781c */ /* 0x000fc60003f0e170 */
        /* <DEDUP_REMOVED lines=13> */
.L_x_304:
[----:B------:R-:W-:Y:S05]  /*5880*/  BSYNC.RECONVERGENT B1 ;  /* 0x0000000000017941 */ /* 0x000fea0003800200 */
.L_x_303:
[----:B------:R-:W-:Y:S01]  /*5890*/  @P0 VIADD R31, R13, 0x1 ;  /* 0x000000010d1f0836 */ /* 0x000fe20000000000 */
[----:B------:R-:W-:-:S04]  /*58a0*/  SEL R12, R12, R13, P0 ;  /* 0x0000000d0c0c7207 */ /* 0x000fc80000000000 */
[----:B------:R-:W-:-:S13]  /*58b0*/  ISETP.GE.AND P0, PT, R31, R12, PT ;  /* 0x0000000c1f00720c */ /* 0x000fda0003f06270 */
[----:B------:R-:W-:Y:S05]  /*58c0*/  @!P0 BRA `(.L_x_305) ;  /* 0xfffffffc00ac8947 */ /* 0x000fea000383ffff */
.L_x_302:
[----:B------:R-:W-:Y:S05]  /*58d0*/  BSYNC.RECONVERGENT B0 ;  /* 0x0000000000007941 */ /* 0x000fea0003800200 */
.L_x_301:
        /* <DEDUP_REMOVED lines=19> */
.L_x_307:
[----:B------:R-:W-:Y:S05]  /*5a10*/  BSYNC.RECONVERGENT B0 ;  /* 0x0000000000007941 */ /* 0x000fea0003800200 */
.L_x_306:
[----:B------:R-:W-:Y:S01]  /*5a20*/  VIADD R11, R13, 0x1 ;  /* 0x000000010d0b7836 */ /* 0x000fe20000000000 */
[----:B------:R-:W-:Y:S01]  /*5a30*/  IADD3 R10, PT, PT, R12, 0x1, RZ ;  /* 0x000000010c0a7810 */ /* 0x000fe20007ffe0ff */
[----:B------:R-:W-:Y:S01]  /*5a40*/  @!P0 IMAD.MOV R11, RZ, RZ, R13 ;  /* 0x000000ffff0b8224 */ /* 0x000fe200078e020d */
[----:B------:R-:W-:Y:S01]  /*5a50*/  BSSY.RECONVERGENT B0, `(.L_x_308) ;  /* 0x0000011000007945 */ /* 0x000fe20003800200 */
[----:B------:R-:W-:Y:S01]  /*5a60*/  @P0 IMAD.MOV R10, RZ, RZ, R12 ;  /* 0x000000ffff0a0224 */ /* 0x000fe200078e020c */
[----:B-12---:R-:W-:Y:S01]  /*5a70*/  FSEL R9, R31, R23, P0 ;  /* 0x000000171f097208 */ /* 0x006fe20000000000 */
[C---:B------:R-:W-:Y:S01]  /*5a80*/  VIADD R13, R11.reuse, 0x1 ;  /* 0x000000010b0d7836 */ /* 0x040fe20000000000 */
[----:B------:R-:W-:Y:S01]  /*5a90*/  ISETP.GE.AND P1, PT, R11, R40, PT ;  /* 0x000000280b00720c */ /* 0x000fe20003f26270 */
[----:B------:R-:W-:Y:S01]  /*5aa0*/  VIADD R12, R10, 0x1 ;  /* 0x000000010a0c7836 */ /* 0x000fe20000000000 */
[----:B------:R-:W-:Y:S02]  /*5ab0*/  FSEL R8, R30, R22, P0 ;  /* 0x000000161e087208 */ /* 0x000fe40000000000 */
[----:B------:R1:W2:Y:S04]  /*5ac0*/  @P0 LDS.64 R30, [R15+0x8] ;  /* 0x000008000f1e0984 */ /* 0x0002a80000000a00 */
[----:B------:R1:W3:Y:S01]  /*5ad0*/  @!P0 LDS.64 R22, [R14+0x8] ;  /* 0x000008000e168984 */ /* 0x0002e20000000a00 */
[----:B------:R-:W-:-:S04]  /*5ae0*/  PLOP3.LUT P0, PT, PT, PT, PT, 0x8, 0x80 ;  /* 0x000000000080781c */ /* 0x000fc80003f0e170 */
[----:B------:R-:W-:Y:S09]  /*5af0*/  @P1 BRA `(.L_x_309) ;  /* 0x0000000000181947 */ /* 0x000ff20003800000 */
[----:B--23--:R-:W-:Y:S02]  /*5b00*/  FSETP.GEU.AND P1, PT, R30, R22, PT ;  /* 0x000000161e00720b */ /* 0x00cfe40003f2e000 */
[----:B------:R-:W-:Y:S02]  /*5b10*/  PLOP3.LUT P0, PT, PT, PT, PT, 0x80, 0x8 ;  /* 0x000000000008781c */ /* 0x000fe40003f0f070 */
[----:B------:R-:W-:-:S13]  /*5b20*/  ISETP.GE.OR P1, PT, R10, R41, !P1 ;  /* 0x000000290a00720c */ /* 0x000fda0004f26670 */
[----:B------:R-:W-:Y:S05]  /*5b30*/  @P1 BRA `(.L_x_309) ;  /* 0x0000000000081947 */ /* 0x000fea0003800000 */
[----:B------:R-:W-:-:S04]  /*5b40*/  FSETP.GT.AND P0, PT, R30, R22, PT ;  /* 0x000000161e00720b */ /* 0x000fc80003f04000 */
[----:B------:R-:W-:-:S13]  /*5b50*/  FSETP.LT.AND P0, PT, R31, R23, !P0 ;  /* 0x000000171f00720b */ /* 0x000fda0004701000 */
.L_x_309:
[----:B------:R-:W-:Y:S05]  /*5b60*/  BSYNC.RECONVERGENT B0 ;  /* 0x0000000000007941 */ /* 0x000fea0003800200 */
.L_x_308:
        /* <DEDUP_REMOVED lines=20> */
.L_x_311:
[----:B------:R-:W-:Y:S05]  /*5cb0*/  BSYNC.RECONVERGENT B0 ;  /* 0x0000000000007941 */ /* 0x000fea0003800200 */
.L_x_310:
        /* <DEDUP_REMOVED lines=20> */
.L_x_313:
[----:B------:R-:W-:Y:S05]  /*5e00*/  BSYNC.RECONVERGENT B0 ;  /* 0x0000000000007941 */ /* 0x000fea0003800200 */
.L_x_312:
        /* <DEDUP_REMOVED lines=20> */
.L_x_315:
[----:B------:R-:W-:Y:S05]  /*5f50*/  BSYNC.RECONVERGENT B0 ;  /* 0x0000000000007941 */ /* 0x000fea0003800200 */
.L_x_314:
        /* <DEDUP_REMOVED lines=19> */
.L_x_317:
[----:B------:R-:W-:Y:S05]  /*6090*/  BSYNC.RECONVERGENT B0 ;  /* 0x0000000000007941 */ /* 0x000fea0003800200 */
.L_x_316:
[----:B0-----:R-:W-:Y:S01]  /*60a0*/  VIADD R21, R19, 0x1 ;  /* 0x0000000113157836 */ /* 0x001fe20000000000 */
[----:B------:R-:W-:Y:S01]  /*60b0*/  BSSY.RECONVERGENT B0, `(.L_x_318) ;  /* 0x0000013000007945 */ /* 0x000fe20003800200 */
[----:B------:R-:W-:Y:S01]  /*60c0*/  @!P0 IMAD.MOV R21, RZ, RZ, R19 ;  /* 0x000000ffff158224 */ /* 0x000fe200078e0213 */
[----:B-12---:R-:W-:Y:S01]  /*60d0*/  FSEL R19, R31, R23, P0 ;  /* 0x000000171f137208 */ /* 0x006fe20000000000 */
[----:B------:R-:W-:Y:S01]  /*60e0*/  @P0 IMAD.MOV R20, RZ, RZ, R44 ;  /* 0x000000ffff140224 */ /* 0x000fe200078e022c */
[----:B------:R-:W-:Y:S01]  /*60f0*/  FSEL R18, R30, R22, P0 ;  /* 0x000000161e127208 */ /* 0x000fe20000000000 */
[C---:B------:R-:W-:Y:S01]  /*6100*/  VIADD R43, R21.reuse, 0x1 ;  /* 0x00000001152b7836 */ /* 0x040fe20000000000 */
[C---:B------:R-:W-:Y:S02]  /*6110*/  ISETP.GE.AND P1, PT, R21.reuse, R40, PT ;  /* 0x000000281500720c */ /* 0x040fe40003f26270 */
[----:B------:R-:W-:Y:S02]  /*6120*/  @!P0 LEA R44, R20, UR4, 0x3 ;  /* 0x00000004142c8c11 */ /* 0x000fe4000f8e18ff */
[----:B------:R-:W-:-:S03]  /*6130*/  @P0 LEA R45, R21, UR4, 0x3 ;  /* 0x00000004152d0c11 */ /* 0x000fc6000f8e18ff */
        /* <DEDUP_REMOVED lines=10> */
.L_x_319:
[----:B------:R-:W-:Y:S05]  /*61e0*/  BSYNC.RECONVERGENT B0 ;  /* 0x0000000000007941 */ /* 0x000fea0003800200 */
.L_x_318:
        /* <DEDUP_REMOVED lines=19> */
.L_x_321:
[----:B------:R-:W-:Y:S05]  /*6320*/  BSYNC.RECONVERGENT B0 ;  /* 0x0000000000007941 */ /* 0x000fea0003800200 */
.L_x_320:
[C---:B------:R-:W-:Y:S01]  /*6330*/  ISETP.GE.U32.AND P1, PT, R42.reuse, 0x81, PT ;  /* 0x000000812a00780c */ /* 0x040fe20003f26070 */
[----:B------:R-:W-:Y:S01]  /*6340*/  IMAD.SHL.U32 R42, R42, 0x2, RZ ;  /* 0x000000022a2a7824 */ /* 0x000fe200078e00ff */
[----:B-12---:R-:W-:Y:S02]  /*6350*/  FSEL R23, R31, R23, P0 ;  /* 0x000000171f177208 */ /* 0x006fe40000000000 */
[----:B------:R-:W-:-:S09]  /*6360*/  FSEL R22, R30, R22, P0 ;  /* 0x000000161e167208 */ /* 0x000fd20000000000 */
[----:B------:R-:W-:Y:S05]  /*6370*/  @!P1 BRA `(.L_x_322) ;  /* 0xfffffff000849947 */ /* 0x000fea000383ffff */
[----:B------:R-:W1:Y:S01]  /*6380*/  LDCU.U8 UR5, c[0x0][0x380] ;  /* 0x00007000ff0577ac */ /* 0x000e620008000000 */
[----:B------:R-:W2:Y:S01]  /*6390*/  S2R R31, SR_CTAID.X ;  /* 0x00000000001f7919 */ /* 0x000ea20000002500 */
[C---:B------:R-:W-:Y:S02]  /*63a0*/  VIADD R41, R38.reuse, 0x60 ;  /* 0x0000006026297836 */ /* 0x040fe40000000000 */
[C---:B------:R-:W-:Y:S02]  /*63b0*/  VIADD R30, R38.reuse, 0x20 ;  /* 0x00000020261e7836 */ /* 0x040fe40000000000 */
[C---:B------:R-:W-:Y:S02]  /*63c0*/  VIADD R37, R38.reuse, 0x40 ;  /* 0x0000004026257836 */ /* 0x040fe40000000000 */
[----:B------:R-:W-:Y:S01]  /*63d0*/  VIADD R40, R38, 0x80 ;  /* 0x0000008026287836 */ /* 0x000fe20000000000 */
[----:B-1----:R-:W-:-:S04]  /*63e0*/  UPRMT UR5, UR5, 0x8880, URZ ;  /* 0x0000888005057896 */ /* 0x002fc800080000ff */
[----:B------:R-:W-:Y:S01]  /*63f0*/  UISETP.NE.AND UP0, UPT, UR5, URZ, UPT ;  /* 0x000000ff0500728c */ /* 0x000fe2000bf05270 */
[----:B------:R-:W-:Y:S08]  /*6400*/  BAR.SYNC.DEFER_BLOCKING 0x0 ;  /* 0x0000000000007b1d */ /* 0x000ff00000010000 */
[----:B------:R-:W-:Y:S05]  /*6410*/  BRA.U !UP0, `(.L_x_323) ;  /* 0x0000000108d87547 */ /* 0x000fea000b800000 */
[----:B------:R-:W-:Y:S01]  /*6420*/  ISETP.NE.AND P0, PT, R35, RZ, PT ;  /* 0x000000ff2300720c */ /* 0x000fe20003f05270 */
[----:B------:R-:W-:Y:S01]  /*6430*/  STS.64 [R24], R8 ;  /* 0x0000000818007388 */ /* 0x000fe20000000a00 */
[----:B------:R-:W1:Y:S03]  /*6440*/  LDCU.64 UR8, c[0x0][0x398] ;  /* 0x00007300ff0877ac */ /* 0x000e660008000a00 */
[----:B------:R-:W-:Y:S04]  /*6450*/  STS.64 [R7+0x8], R10 ;  /* 0x0000080a07007388 */ /* 0x000fe80000000a00 */
[----:B------:R-:W-:Y:S04]  /*6460*/  STS.64 [R6+0x10], R12 ;  /* 0x0000100c06007388 */ /* 0x000fe80000000a00 */
[----:B------:R-:W-:Y:S04]  /*6470*/  STS.64 [R5+0x18], R14 ;  /* 0x0000180e05007388 */ /* 0x000fe80000000a00 */
[----:B------:R-:W-:Y:S04]  /*6480*/  STS.64 [R4+0x20], R16 ;  /* 0x0000201004007388 */ /* 0x000fe80000000a00 */
[----:B------:R3:W-:Y:S04]  /*6490*/  STS.64 [R3+0x28], R18 ;  /* 0x0000281203007388 */ /* 0x0007e80000000a00 */
[----:B------:R4:W-:Y:S04]  /*64a0*/  STS.64 [R2+0x30], R20 ;  /* 0x0000301402007388 */ /* 0x0009e80000000a00 */
[----:B------:R5:W-:Y:S01]  /*64b0*/  STS.64 [R0+0x38], R22 ;  /* 0x0000381600007388 */ /* 0x000be20000000a00 */
[----:B------:R-:W-:-:S03]  /*64c0*/  NOP ;  /* 0x0000000000007918 */ /* 0x000fc60000000000 */
[----:B------:R-:W-:Y:S01]  /*64d0*/  LDS.64 R8, [R34] ;  /* 0x0000000022087984 */ /* 0x000fe20000000a00 */
[----:B---3--:R-:W-:-:S03]  /*64e0*/  IMAD.MOV.U32 R3, RZ, RZ, RZ ;  /* 0x000000ffff037224 */ /* 0x008fc600078e00ff */
[----:B------:R-:W-:Y:S04]  /*64f0*/  LDS.64 R42, [R33+0x100] ;  /* 0x00010000212a7984 */ /* 0x000fe80000000a00 */
[----:B0-----:R-:W-:Y:S04]  /*6500*/  LDS.64 R44, [R32+0x200] ;  /* 0x00020000202c7984 */ /* 0x001fe80000000a00 */
[----:B------:R-:W-:Y:S04]  /*6510*/  LDS.64 R10, [R29+0x300] ;  /* 0x000300001d0a7984 */ /* 0x000fe80000000a00 */
[----:B------:R-:W-:Y:S04]  /*6520*/  LDS.64 R6, [R28+0x400] ;  /* 0x000400001c067984 */ /* 0x000fe80000000a00 */
[----:B------:R-:W-:Y:S04]  /*6530*/  LDS.64 R12, [R27+0x500] ;  /* 0x000500001b0c7984 */ /* 0x000fe80000000a00 */
[----:B------:R-:W-:Y:S04]  /*6540*/  LDS.64 R4, [R26+0x600] ;  /* 0x000600001a047984 */ /* 0x000fe80000000a00 */
[----:B------:R-:W-:Y:S04]  /*6550*/  LDS.64 R24, [R25+0x700] ;  /* 0x0007000019187984 */ /* 0x000fe80000000a00 */
[----:B------:R-:W-:Y:S01]  /*6560*/  @!P0 STS [UR4+0x4200], R36 ;  /* 0x00420024ff008988 */ /* 0x000fe20008000804 */
[----:B------:R-:W-:Y:S06]  /*6570*/  BAR.SYNC.DEFER_BLOCKING 0x0 ;  /* 0x0000000000007b1d */ /* 0x000fec0000010000 */
[----:B------:R-:W4:Y:S01]  /*6580*/  S2R R35, SR_TID.X ;  /* 0x0000000000237919 */ /* 0x000f220000002100 */
[----:B------:R-:W0:Y:S01]  /*6590*/  LDS R15, [UR4+0x4200] ;  /* 0x00420004ff0f7984 */ /* 0x000e220008000800 */
[C---:B----4-:R-:W-:Y:S01]  /*65a0*/  LOP3.LUT R2, R35.reuse, 0x1f, RZ, 0xc0, !PT ;  /* 0x0000001f23027812 */ /* 0x050fe200078ec0ff */
[----:B-----5:R-:W-:-:S04]  /*65b0*/  IMAD.SHL.U32 R0, R35, 0x8, RZ ;  /* 0x0000000823007824 */ /* 0x020fc800078e00ff */
[----:B--2---:R-:W-:Y:S01]  /*65c0*/  IMAD.WIDE.U32 R2, R31, 0x800, R2 ;  /* 0x000008001f027825 */ /* 0x004fe200078e0002 */
[----:B------:R-:W-:-:S04]  /*65d0*/  LOP3.LUT R14, R0, 0x1f00, RZ, 0xc0, !PT ;  /* 0x00001f00000e7812 */ /* 0x000fc800078ec0ff */
[C---:B------:R-:W-:Y:S02]  /*65e0*/  IADD3 R0, P0, PT, R14.reuse, R2, RZ ;  /* 0x000000020e007210 */ /* 0x040fe40007f1e0ff */
[----:B------:R-:W-:-:S03]  /*65f0*/  LOP3.LUT R35, R14, 0x1f, R35, 0xf8, !PT ;  /* 0x0000001f0e237812 */ /* 0x000fc600078ef823 */
[----:B------:R-:W-:Y:S01]  /*6600*/  IMAD.X R3, RZ, RZ, R3, P0 ;  /* 0x000000ffff037224 */ /* 0x000fe200000e0603 */
[C---:B-1----:R-:W-:Y:S02]  /*6610*/  LEA R2, P0, R0.reuse, UR8, 0x3 ;  /* 0x0000000800027c11 */ /* 0x042fe4000f8018ff */
[C---:B------:R-:W-:Y:S02]  /*6620*/  LOP3.LUT R14, R35.reuse, 0xc0, RZ, 0xfc, !PT ;  /* 0x000000c0230e7812 */ /* 0x040fe400078efcff */
[----:B------:R-:W-:Y:S02]  /*6630*/  LEA.HI.X R3, R0, UR9, R3, 0x3, P0 ;  /* 0x0000000900037c11 */ /* 0x000fe400080f1c03 */
[----:B------:R-:W-:Y:S02]  /*6640*/  LOP3.LUT R0, R35, 0xa0, RZ, 0xfc, !PT ;  /* 0x000000a023007812 */ /* 0x000fe400078efcff */
[-C--:B0-----:R-:W-:Y:S02]  /*6650*/  ISETP.GE.AND P0, PT, R38, R15.reuse, PT ;  /* 0x0000000f2600720c */ /* 0x081fe40003f06270 */
[----:B------:R-:W-:-:S02]  /*6660*/  ISETP.GE.AND P5, PT, R0, R15, PT ;  /* 0x0000000f0000720c */ /* 0x000fc40003fa6270 */
[----:B------:R-:W-:Y:S02]  /*6670*/  LOP3.LUT R0, R35, 0xe0, RZ, 0xfc, !PT ;  /* 0x000000e023007812 */ /* 0x000fe400078efcff */
[-C--:B------:R-:W-:Y:S02]  /*6680*/  ISETP.GE.AND P1, PT, R30, R15.reuse, PT ;  /* 0x0000000f1e00720c */ /* 0x080fe40003f26270 */
[-C--:B------:R-:W-:Y:S02]  /*6690*/  ISETP.GE.AND P2, PT, R37, R15.reuse, PT ;  /* 0x0000000f2500720c */ /* 0x080fe40003f46270 */
[-C--:B------:R-:W-:Y:S02]  /*66a0*/  ISETP.GE.AND P3, PT, R41, R15.reuse, PT ;  /* 0x0000000f2900720c */ /* 0x080fe40003f66270 */
[-C--:B------:R-:W-:Y:S01]  /*66b0*/  ISETP.GE.AND P4, PT, R40, R15.reuse, PT ;  /* 0x0000000f2800720c */ /* 0x080fe20003f86270 */
[----:B------:R0:W-:Y:S01]  /*66c0*/  @!P0 STG.E.64 desc[UR6][R2.64], R8 ;  /* 0x0000000802008986 */ /* 0x0001e2000c101b06 */
[----:B------:R-:W-:-:S02]  /*66d0*/  ISETP.GE.AND P6, PT, R14, R15, PT ;  /* 0x0000000f0e00720c */ /* 0x000fc40003fc6270 */
[----:B------:R-:W-:Y:S01]  /*66e0*/  ISETP.GE.AND P0, PT, R0, R15, PT ;  /* 0x0000000f0000720c */ /* 0x000fe20003f06270 */
        /* <DEDUP_REMOVED lines=9> */
.L_x_323:
[----:B------:R-:W-:Y:S01]  /*6780*/  ISETP.NE.AND P0, PT, R35, RZ, PT ;  /* 0x000000ff2300720c */ /* 0x000fe20003f05270 */
[----:B------:R-:W-:Y:S01]  /*6790*/  STS.64 [R24], R8 ;  /* 0x0000000818007388 */ /* 0x000fe20000000a00 */
[----:B------:R-:W1:Y:S01]  /*67a0*/  LDCU.64 UR8, c[0x0][0x3b0] ;  /* 0x00007600ff0877ac */ /* 0x000e620008000a00 */
[----:B------:R-:W-:Y:S02]  /*67b0*/  IMAD.MOV.U32 R39, RZ, RZ, RZ ;  /* 0x000000ffff277224 */ /* 0x000fe400078e00ff */
[----:B------:R-:W-:Y:S04]  /*67c0*/  STS.64 [R7+0x8], R10 ;  /* 0x0000080a07007388 */ /* 0x000fe80000000a00 */
[----:B------:R-:W-:Y:S04]  /*67d0*/  STS.64 [R6+0x10], R12 ;  /* 0x0000100c06007388 */ /* 0x000fe80000000a00 */
[----:B------:R2:W-:Y:S04]  /*67e0*/  STS.64 [R5+0x18], R14 ;  /* 0x0000180e05007388 */ /* 0x0005e80000000a00 */
[----:B------:R-:W-:Y:S04]  /*67f0*/  STS.64 [R4+0x20], R16 ;  /* 0x0000201004007388 */ /* 0x000fe80000000a00 */
[----:B------:R-:W-:Y:S04]  /*6800*/  STS.64 [R3+0x28], R18 ;  /* 0x0000281203007388 */ /* 0x000fe80000000a00 */
[----:B------:R1:W-:Y:S01]  /*6810*/  STS.64 [R2+0x30], R20 ;  /* 0x0000301402007388 */ /* 0x0003e20000000a00 */
[----:B--2---:R-:W-:-:S03]  /*6820*/  IMAD.WIDE.U32 R14, R31, 0x800, R38 ;  /* 0x000008001f0e7825 */ /* 0x004fc600078e0026 */
[----:B------:R2:W-:Y:S01]  /*6830*/  STS.64 [R0+0x38], R22 ;  /* 0x0000381600007388 */ /* 0x0005e20000000a00 */
[----:B------:R-:W-:-:S03]  /*6840*/  NOP ;  /* 0x0000000000007918 */ /* 0x000fc60000000000 */
[----:B------:R-:W-:Y:S04]  /*6850*/  LDS.64 R8, [R34] ;  /* 0x0000000022087984 */ /* 0x000fe80000000a00 */
        /* <DEDUP_REMOVED lines=8> */
[----:B------:R-:W-:Y:S01]  /*68e0*/  BAR.SYNC.DEFER_BLOCKING 0x0 ;  /* 0x0000000000007b1d */ /* 0x000fe20000010000 */
[----:B-1----:R-:W-:-:S04]  /*68f0*/  LEA R2, P0, R14, UR8, 0x3 ;  /* 0x000000080e027c11 */ /* 0x002fc8000f8018ff */
[----:B------:R-:W-:Y:S01]  /*6900*/  LEA.HI.X R3, R14, UR9, R15, 0x3, P0 ;  /* 0x000000090e037c11 */ /* 0x000fe200080f1c0f */
[----:B------:R-:W2:Y:S01]  /*6910*/  S2R R35, SR_TID.X ;  /* 0x0000000000237919 */ /* 0x000ea20000002100 */
[----:B------:R-:W0:Y:S01]  /*6920*/  LDS R17, [UR4+0x4200] ;  /* 0x00420004ff117984 */ /* 0x000e220008000800 */
[----:B--2---:R-:W-:-:S05]  /*6930*/  IMAD.SHL.U32 R0, R35, 0x8, RZ ;  /* 0x0000000823007824 */ /* 0x004fca00078e00ff */
[----:B------:R-:W-:-:S04]  /*6940*/  LOP3.LUT R0, R0, 0x1f00, RZ, 0xc0, !PT ;  /* 0x00001f0000007812 */ /* 0x000fc800078ec0ff */
[----:B------:R-:W-:-:S04]  /*6950*/  LOP3.LUT R0, R0, 0x1f, R35, 0xf8, !PT ;  /* 0x0000001f00007812 */ /* 0x000fc800078ef823 */
[C---:B------:R-:W-:Y:S02]  /*6960*/  LOP3.LUT R14, R0.reuse, 0xa0, RZ, 0xfc, !PT ;  /* 0x000000a0000e7812 */ /* 0x040fe400078efcff */
[C---:B------:R-:W-:Y:S02]  /*6970*/  LOP3.LUT R16, R0.reuse, 0xc0, RZ, 0xfc, !PT ;  /* 0x000000c000107812 */ /* 0x040fe400078efcff */
[----:B------:R-:W-:Y:S02]  /*6980*/  LOP3.LUT R0, R0, 0xe0, RZ, 0xfc, !PT ;  /* 0x000000e000007812 */ /* 0x000fe400078efcff */
[-C--:B0-----:R-:W-:Y:S02]  /*6990*/  ISETP.GE.AND P6, PT, R38, R17.reuse, PT ;  /* 0x000000112600720c */ /* 0x081fe40003fc6270 */
[-C--:B------:R-:W-:Y:S02]  /*69a0*/  ISETP.GE.AND P5, PT, R30, R17.reuse, PT ;  /* 0x000000111e00720c */ /* 0x080fe40003fa6270 */
[----:B------:R-:W-:-:S02]  /*69b0*/  ISETP.GE.AND P4, PT, R37, R17, PT ;  /* 0x000000112500720c */ /* 0x000fc40003f86270 */
[-C--:B------:R-:W-:Y:S02]  /*69c0*/  ISETP.GE.AND P3, PT, R41, R17.reuse, PT ;  /* 0x000000112900720c */ /* 0x080fe40003f66270 */
        /* <DEDUP_REMOVED lines=14> */
.L_x_324:
        /* <DEDUP_REMOVED lines=13> */
.L_x_823:


//--------------------- .text._ZN3cub18CUB_300001_SM_10006detail10merge_sort26DeviceMergeSortMergeKernelINS2_10policy_hubIN6thrust24THRUST_300001_SM_1000_NS6detail15normal_iteratorINS6_10device_ptrI6float2EEEEE9Policy600ESC_PNS0_8NullTypeESC_SG_j11float2_lessSA_SF_EEvbT2_T3_T4_PT6_PT7_T5_PSK_SK_NS1_7vsmem_tE --------------------------
	.section	.text._ZN3cub18CUB_300001_SM_10006detail10merge_sort26DeviceMergeSortMergeKernelINS2_10policy_hubIN6thrust24THRUST_300001_SM_1000_NS6detail15normal_iteratorINS6_10device_ptrI6float2EEEEE9Policy600ESC_PNS0_8NullTypeESC_SG_j11float2_lessSA_SF_EEvbT2_T3_T4_PT6_PT7_T5_PSK_SK_NS1_7vsmem_tE,"ax",@progbits
	.align	128
        .global         _ZN3cub18CUB_300001_SM_10006detail10merge_sort26DeviceMergeSortMergeKernelINS2_10policy_hubIN6thrust24THRUST_300001_SM_1000_NS6detail15normal_iteratorINS6_10device_ptrI6float2EEEEE9Policy600ESC_PNS0_8NullTypeESC_SG_j11float2_lessSA_SF_EEvbT2_T3_T4_PT6_PT7_T5_PSK_SK_NS1_7vsmem_tE
        .type           _ZN3cub18CUB_300001_SM_10006detail10merge_sort26DeviceMergeSortMergeKernelINS2_10policy_hubIN6thrust24THRUST_300001_SM_1000_NS6detail15normal_iteratorINS6_10device_ptrI6float2EEEEE9Policy600ESC_PNS0_8NullTypeESC_SG_j11float2_lessSA_SF_EEvbT2_T3_T4_PT6_PT7_T5_PSK_SK_NS1_7vsmem_tE,@function
        .size           _ZN3cub18CUB_300001_SM_10006detail10merge_sort26DeviceMergeSortMergeKernelINS2_10policy_hubIN6thrust24THRUST_300001_SM_1000_NS6detail15normal_iteratorINS6_10device_ptrI6float2EEEEE9Policy600ESC_PNS0_8NullTypeESC_SG_j11float2_lessSA_SF_EEvbT2_T3_T4_PT6_PT7_T5_PSK_SK_NS1_7vsmem_tE,(.L_x_824 - _ZN3cub18CUB_300001_SM_10006detail10merge_sort26DeviceMergeSortMergeKernelINS2_10policy_hubIN6thrust24THRUST_300001_SM_1000_NS6detail15normal_iteratorINS6_10device_ptrI6float2EEEEE9Policy600ESC_PNS0_8NullTypeESC_SG_j11float2_lessSA_SF_EEvbT2_T3_T4_PT6_PT7_T5_PSK_SK_NS1_7vsmem_tE)
        .other          _ZN3cub18CUB_300001_SM_10006detail10merge_sort26DeviceMergeSortMergeKernelINS2_10policy_hubIN6thrust24THRUST_300001_SM_1000_NS6detail15normal_iteratorINS6_10device_ptrI6float2EEEEE9Policy600ESC_PNS0_8NullTypeESC_SG_j11float2_lessSA_SF_EEvbT2_T3_T4_PT6_PT7_T5_PSK_SK_NS1_7vsmem_tE,@"STO_CUDA_ENTRY STV_DEFAULT"
_ZN3cub18CUB_300001_SM_10006detail10merge_sort26DeviceMergeSortMergeKernelINS2_10policy_hubIN6thrust24THRUST_300001_SM_1000_NS6detail15normal_iteratorINS6_10device_ptrI6float2EEEEE9Policy600ESC_PNS0_8NullTypeESC_SG_j11float2_lessSA_SF_EEvbT2_T3_T4_PT6_PT7_T5_PSK_SK_NS1_7vsmem_tE:
.text._ZN3cub18CUB_300001_SM_10006detail10merge_sort26DeviceMergeSortMergeKernelINS2_10policy_hubIN6thrust24THRUST_300001_SM_1000_NS6detail15normal_iteratorINS6_10device_ptrI6float2EEEEE9Policy600ESC_PNS0_8NullTypeESC_SG_j11float2_lessSA_SF_EEvbT2_T3_T4_PT6_PT7_T5_PSK_SK_NS1_7vsmem_tE:
[----:B------:R-:W-:Y:S01]  /*0000*/  LDC R1, c[0x0][0x37c] ;  /* 0x0000df00ff017b82 */ /* 0x000fe20000000800 */
[----:B------:R-:W0:Y:S01]  /*0010*/  S2R R11, SR_CTAID.X ;  /* 0x00000000000b7919 */ /* 0x000e220000002500 */
[----:B------:R-:W1:Y:S06]  /*0020*/  LDCU UR4, c[0x0][0x370] ;  /* 0x00006e00ff0477ac */ /* 0x000e6c0008000800 */
[----:B------:R-:W2:Y:S01]  /*0030*/  LDC R7, c[0x0][0x3c0] ;  /* 0x0000f000ff077b82 */ /* 0x000ea20000000800 */
[----:B------:R-:W3:Y:S01]  /*0040*/  S2R R2, SR_TID.X ;  /* 0x0000000000027919 */ /* 0x000ee20000002100 */
[----:B------:R-:W4:Y:S01]  /*0050*/  LDCU.64 UR6, c[0x0][0x358] ;  /* 0x00006b00ff0677ac */ /* 0x000f220008000a00 */
[----:B-1----:R-:W-:Y:S01]  /*0060*/  UIADD3 UR4, UPT, UPT, UR4, -0x1, URZ ;  /* 0xffffffff04047890 */ /* 0x002fe2000fffe0ff */
[----:B--2---:R-:W-:-:S05]  /*0070*/  IMAD.SHL.U32 R3, R7, 0x400, RZ ;  /* 0x0000040007037824 */ /* 0x004fca00078e00ff */
[C---:B0-----:R-:W-:Y:S01]  /*0080*/  ISETP.GE.U32.AND P0, PT, R11.reuse, UR4, PT ;  /* 0x000000040b007c0c */ /* 0x041fe2000bf06070 */
[----:B------:R-:W-:-:S12]  /*0090*/  IMAD.SHL.U32 R0, R11, 0x800, RZ ;  /* 0x000008000b007824 */ /* 0x000fd800078e00ff */
[----:B---34-:R-:W-:Y:S05]  /*00a0*/  @P0 BRA `(.L_x_325) ;  /* 0x0000001c00400947 */ /* 0x018fea0003800000 */
[----:B------:R-:W0:Y:S01]  /*00b0*/  LDC.64 R4, c[0x0][0x3b8] ;  /* 0x0000ee00ff047b82 */ /* 0x000e220000000a00 */
[----:B------:R-:W-:Y:S01]  /*00c0*/  IMAD.MOV R10, RZ, RZ, -R7 ;  /* 0x000000ffff0a7224 */ /* 0x000fe200078e0a07 */
[----:B------:R-:W1:Y:S06]  /*00d0*/  LDCU.U8 UR4, c[0x0][0x380] ;  /* 0x00007000ff0477ac */ /* 0x000e6c0008000000 */
[----:B------:R-:W2:Y:S01]  /*00e0*/  LDC R12, c[0x0][0x398] ;  /* 0x0000e600ff0c7b82 */ /* 0x000ea20000000800 */
[----:B0-----:R-:W-:-:S05]  /*00f0*/  IMAD.WIDE.U32 R4, R11, 0x4, R4 ;  /* 0x000000040b047825 */ /* 0x001fca00078e0004 */
[----:B------:R-:W3:Y:S04]  /*0100*/  LDG.E R8, desc[UR6][R4.64+0x4] ;  /* 0x0000040604087981 */ /* 0x000ee8000c1e1900 */
[----:B------:R2:W4:Y:S01]  /*0110*/  LDG.E R6, desc[UR6][R4.64] ;  /* 0x0000000604067981 */ /* 0x000522000c1e1900 */
[----:B------:R-:W-:Y:S01]  /*0120*/  LOP3.LUT R7, R11, R10, RZ, 0xc0, !PT ;  /* 0x0000000a0b077212 */ /* 0x000fe200078ec0ff */
[----:B-1----:R-:W-:Y:S01]  /*0130*/  UPRMT UR4, UR4, 0x8880, URZ ;  /* 0x0000888004047896 */ /* 0x002fe200080000ff */
[----:B------:R-:W-:-:S03]  /*0140*/  ACQBULK ;  /* 0x000000000000782e */ /* 0x000fc60000000000 */
[----:B------:R-:W-:Y:S01]  /*0150*/  IMAD.IADD R9, R11, 0x1, -R7 ;  /* 0x000000010b097824 */ /* 0x000fe200078e0a07 */
[----:B------:R-:W-:Y:S01]  /*0160*/  UISETP.NE.AND UP0, UPT, UR4, URZ, UPT ;  /* 0x000000ff0400728c */ /* 0x000fe2000bf05270 */
[----:B------:R-:W-:Y:S02]  /*0170*/  IMAD.SHL.U32 R7, R7, 0x800, RZ ;  /* 0x0000080007077824 */ /* 0x000fe400078e00ff */
[----:B------:R-:W-:Y:S01]  /*0180*/  IMAD.SHL.U32 R22, R9, 0x800, RZ ;  /* 0x0000080009167824 */ /* 0x000fe200078e00ff */
[----:B------:R-:W-:Y:S01]  /*0190*/  LOP3.LUT R9, R11, R10, RZ, 0xfc, !PT ;  /* 0x0000000a0b097212 */ /* 0x000fe200078efcff */
[----:B--2---:R-:W-:-:S03]  /*01a0*/  IMAD.IADD R4, R12, 0x1, -R7 ;  /* 0x000000010c047824 */ /* 0x004fc600078e0a07 */
[C---:B------:R-:W-:Y:S02]  /*01b0*/  ISETP.NE.AND P0, PT, R22.reuse, -0x800, PT ;  /* 0xfffff8001600780c */ /* 0x040fe40003f05270 */
[----:B------:R-:W-:Y:S02]  /*01c0*/  ISETP.NE.AND P1, PT, R9, -0x1, PT ;  /* 0xffffffff0900780c */ /* 0x000fe40003f25270 */
[----:B------:R-:W-:Y:S01]  /*01d0*/  LOP3.LUT R9, R3, 0xfffff800, RZ, 0xc0, !PT ;  /* 0xfffff80003097812 */ /* 0x000fe200078ec0ff */
[----:B------:R-:W-:-:S03]  /*01e0*/  VIADD R3, R22, 0x7ff ;  /* 0x000007ff16037836 */ /* 0x000fc60000000000 */
[----:B------:R-:W-:-:S05]  /*01f0*/  VIMNMX.U32 R10, PT, PT, R9, R4, !PT ;  /* 0x00000004090a7248 */ /* 0x000fca0007fe0000 */
[----:B------:R-:W-:Y:S02]  /*0200*/  @P0 VIADD R3, R22, 0x800 ;  /* 0x0000080016030836 */ /* 0x000fe40000000000 */
[----:B------:R-:W-:Y:S02]  /*0210*/  IMAD.IADD R10, R10, 0x1, -R9 ;  /* 0x000000010a0a7824 */ /* 0x000fe400078e0a09 */
[----:B---3--:R-:W-:-:S04]  /*0220*/  IMAD.IADD R8, R8, 0x1, -R7 ;  /* 0x0000000108087824 */ /* 0x008fc800078e0a07 */
[----:B------:R-:W-:Y:S01]  /*0230*/  IMAD.IADD R12, R3, 0x1, -R8 ;  /* 0x00000001030c7824 */ /* 0x000fe200078e0a08 */
[----:B------:R-:W-:Y:S01]  /*0240*/  @!P1 VIMNMX.U32 R8, PT, PT, R9, R4, PT ;  /* 0x0000000409089248 */ /* 0x000fe20003fe0000 */
[----:B----4-:R-:W-:-:S03]  /*0250*/  IMAD.IADD R5, R6, 0x1, -R7 ;  /* 0x0000000106057824 */ /* 0x010fc600078e0a07 */
[----:B------:R-:W-:Y:S01]  /*0260*/  SEL R23, R9, R12, !P1 ;  /* 0x0000000c09177207 */ /* 0x000fe20004800000 */
[----:B------:R-:W-:Y:S01]  /*0270*/  IMAD.IADD R3, R8, 0x1, -R5 ;  /* 0x0000000108037824 */ /* 0x000fe200078e0a05 */
[----:B------:R-:W-:Y:S02]  /*0280*/  VIADDMNMX.U32 R22, R22, -R5, R10, PT ;  /* 0x8000000516167246 */ /* 0x000fe4000380000a */
[----:B------:R-:W-:Y:S01]  /*0290*/  VIMNMX.U32 R23, PT, PT, R10, R23, PT ;  /* 0x000000170a177248 */ /* 0x000fe20003fe0000 */
[----:B------:R-:W-:Y:S06]  /*02a0*/  BRA.U !UP0, `(.L_x_326) ;  /* 0x0000000108b07547 */ /* 0x000fec000b800000 */
[----:B------:R-:W0:Y:S01]  /*02b0*/  LDCU.64 UR4, c[0x0][0x388] ;  /* 0x00007100ff0477ac */ /* 0x000e220008000a00 */
[C---:B------:R-:W-:Y:S02]  /*02c0*/  IADD3 R5, P0, P1, R2.reuse, R5, R7 ;  /* 0x0000000502057210 */ /* 0x040fe4000791e007 */
[----:B------:R-:W-:Y:S02]  /*02d0*/  ISETP.GE.AND P6, PT, R2, R3, PT ;  /* 0x000000030200720c */ /* 0x000fe40003fc6270 */
[----:B------:R-:W-:Y:S02]  /*02e0*/  IADD3.X R4, PT, PT, RZ, RZ, RZ, P0, P1 ;  /* 0x000000ffff047210 */ /* 0x000fe400007e24ff */
[----:B0-----:R-:W-:-:S04]  /*02f0*/  LEA R20, P0, R5, UR4, 0x3 ;  /* 0x0000000405147c11 */ /* 0x001fc8000f8018ff */
[----:B------:R-:W-:-:S05]  /*0300*/  LEA.HI.X R21, R5, UR5, R4, 0x3, P0 ;  /* 0x0000000505157c11 */ /* 0x000fca00080f1c04 */
[----:B------:R0:W5:Y:S01]  /*0310*/  @!P6 LDG.E.64 R4, desc[UR6][R20.64] ;  /* 0x000000061404e981 */ /* 0x000162000c1e1b00 */
[----:B------:R-:W-:Y:S01]  /*0320*/  IMAD.IADD R6, R2, 0x1, -R3 ;  /* 0x0000000102067824 */ /* 0x000fe200078e0a03 */
[----:B------:R-:W-:Y:S01]  /*0330*/  IADD3 R7, P0, P1, R22, R7, R9 ;  /* 0x0000000716077210 */ /* 0x000fe2000791e009 */
[C---:B------:R-:W-:Y:S02]  /*0340*/  VIADD R8, R2.reuse, 0x100 ;  /* 0x0000010002087836 */ /* 0x040fe40000000000 */
[----:B------:R-:W-:Y:S01]  /*0350*/  VIADD R10, R2, 0x200 ;  /* 0x00000200020a7836 */ /* 0x000fe20000000000 */
[----:B------:R-:W-:Y:S02]  /*0360*/  IADD3 R7, P2, PT, R6, R7, RZ ;  /* 0x0000000706077210 */ /* 0x000fe40007f5e0ff */
[----:B------:R-:W-:Y:S02]  /*0370*/  IADD3.X R9, PT, PT, RZ, RZ, RZ, P0, P1 ;  /* 0x000000ffff097210 */ /* 0x000fe400007e24ff */
        /* <DEDUP_REMOVED lines=12> */
[----:B------:R-:W-:-:S02]  /*0440*/  ISETP.GE.AND P1, PT, R8, R3, PT ;  /* 0x000000030800720c */ /* 0x000fc40003f26270 */
[-C--:B------:R-:W-:Y:S01]  /*0450*/  ISETP.GE.AND P0, PT, R10, R3.reuse, PT ;  /* 0x000000030a00720c */ /* 0x080fe20003f06270 */
[----:B------:R0:W5:Y:S04]  /*0460*/  @P4 LDG.E.64 R8, desc[UR6][R24.64+0x1000] ;  /* 0x0010000618084981 */ /* 0x000168000c1e1b00 */
        /* <DEDUP_REMOVED lines=16> */
.L_x_326:
        /* <DEDUP_REMOVED lines=13> */
[----:B------:R-:W-:Y:S01]  /*0640*/  ISETP.GE.AND P1, PT, R10, R3, PT ;  /* 0x000000030a00720c */ /* 0x000fe20003f26270 */
[----:B------:R-:W-:Y:S01]  /*0650*/  VIADD R10, R2, 0x300 ;  /* 0x00000300020a7836 */ /* 0x000fe20000000000 */
[----:B------:R-:W-:-:S02]  /*0660*/  LEA.HI.X.SX32 R6, R8, R6, 0x1, P3 ;  /* 0x0000000608067211 */ /* 0x000fc400018f0eff */
        /* <DEDUP_REMOVED lines=9> */
[-C--:B------:R-:W-:Y:S02]  /*0700*/  ISETP.GE.AND P5, PT, R10, R3.reuse, PT ;  /* 0x000000030a00720c */ /* 0x080fe40003fa6270 */
[-C--:B------:R-:W-:Y:S02]  /*0710*/  ISETP.GE.AND P4, PT, R6, R3.reuse, PT ;  /* 0x000000030600720c */ /* 0x080fe40003f86270 */
        /* <DEDUP_REMOVED lines=16> */
.L_x_327:
[----:B------:R-:W2:Y:S01]  /*0820*/  S2UR UR5, SR_CgaCtaId ;  /* 0x00000000000579c3 */ /* 0x000ea20000008800 */
[----:B------:R-:W-:Y:S01]  /*0830*/  UMOV UR4, 0x400 ;  /* 0x0000040000047882 */ /* 0x000fe20000000000 */
[----:B01----:R-:W-:Y:S02]  /*0840*/  IMAD.SHL.U32 R21, R2, 0x8, RZ ;  /* 0x0000000802157824 */ /* 0x003fe400078e00ff */
[----:B------:R-:W-:Y:S01]  /*0850*/  IMAD.IADD R22, R23, 0x1, -R22 ;  /* 0x0000000117167824 */ /* 0x000fe200078e0a16 */
[----:B--2---:R-:W-:-:S09]  /*0860*/  ULEA UR4, UR5, UR4, 0x18 ;  /* 0x0000000405047291 */ /* 0x004fd2000f8ec0ff */
[----:B-----5:R-:W-:Y:S04]  /*0870*/  STS.64 [R21+UR4], R4 ;  /* 0x0000000415007988 */ /* 0x020fe80008000a04 */
        /* <DEDUP_REMOVED lines=8> */
[----:B0-----:R-:W-:-:S07]  /*0900*/  IMAD.IADD R16, R3, 0x1, R22 ;  /* 0x0000000103107824 */ /* 0x001fce00078e0216 */
[----:B------:R-:W-:Y:S01]  /*0910*/  PREEXIT ;  /* 0x000000000000782d */ /* 0x000fe20000000000 */
[----:B------:R-:W-:Y:S01]  /*0920*/  BSSY.RECONVERGENT B0, `(.L_x_328) ;  /* 0x000001f000007945 */ /* 0x000fe20003800200 */
[----:B-1----:R-:W-:-:S04]  /*0930*/  VIMNMX R21, PT, PT, R21, R16, PT ;  /* 0x0000001015157248 */ /* 0x002fc80003fe0100 */
[C---:B------:R-:W-:Y:S01]  /*0940*/  ISETP.GE.AND P0, PT, R21.reuse, R22, PT ;  /* 0x000000161500720c */ /* 0x040fe20003f06270 */
[----:B------:R-:W-:Y:S01]  /*0950*/  IMAD.IADD R4, R21, 0x1, -R22 ;  /* 0x0000000115047824 */ /* 0x000fe200078e0a16 */
[----:B------:R-:W-:-:S04]  /*0960*/  VIMNMX R5, PT, PT, R3, R21, PT ;  /* 0x0000001503057248 */ /* 0x000fc80003fe0100 */
[----:B------:R-:W-:-:S04]  /*0970*/  SEL R6, R4, RZ, P0 ;  /* 0x000000ff04067207 */ /* 0x000fc80000000000 */
[----:B------:R-:W-:-:S13]  /*0980*/  ISETP.GE.AND P0, PT, R6, R5, PT ;  /* 0x000000050600720c */ /* 0x000fda0003f06270 */
[----:B------:R-:W-:Y:S05]  /*0990*/  @P0 BRA `(.L_x_329) ;  /* 0x00000000005c0947 */ /* 0x000fea0003800000 */
[----:B------:R-:W-:-:S07]  /*09a0*/  IMAD.IADD R7, R3, 0x1, R21 ;  /* 0x0000000103077824 */ /* 0x000fce00078e0215 */
.L_x_332:
        /* <DEDUP_REMOVED lines=8> */
[----:B------:R-:W-:-:S04]  /*0a30*/  LEA R4, R10, UR4, 0x3 ;  /* 0x000000040a047c11 */ /* 0x000fc8000f8e18ff */
[----:B------:R-:W-:Y:S01]  /*0a40*/  LEA R6, R6, UR4, 0x3 ;  /* 0x0000000406067c11 */ /* 0x000fe2000f8e18ff */
[----:B------:R-:W-:Y:S04]  /*0a50*/  LDS.64 R12, [R4] ;  /* 0x00000000040c7984 */ /* 0x000fe80000000a00 */
[----:B------:R-:W0:Y:S02]  /*0a60*/  LDS.64 R14, [R6] ;  /* 0x00000000060e7984 */ /* 0x000e240000000a00 */
[----:B0-----:R-:W-:-:S13]  /*0a70*/  FSETP.GEU.AND P1, PT, R14, R12, PT ;  /* 0x0000000c0e00720b */ /* 0x001fda0003f2e000 */
[----:B------:R-:W-:Y:S05]  /*0a80*/  @!P1 BRA `(.L_x_331) ;  /* 0x0000000000089947 */ /* 0x000fea0003800000 */
[----:B------:R-:W-:-:S04]  /*0a90*/  FSETP.GT.AND P0, PT, R14, R12, PT ;  /* 0x0000000c0e00720b */ /* 0x000fc80003f04000 */
[----:B------:R-:W-:-:S13]  /*0aa0*/  FSETP.GEU.OR P0, PT, R15, R13, P0 ;  /* 0x0000000d0f00720b */ /* 0x000fda000070e400 */
.L_x_331:
[----:B------:R-:W-:Y:S05]  /*0ab0*/  BSYNC.RECONVERGENT B1 ;  /* 0x0000000000017941 */ /* 0x000fea0003800200 */
.L_x_330:
[----:B------:R-:W-:Y:S01]  /*0ac0*/  @P0 VIADD R8, R10, 0x1 ;  /* 0x000000010a080836 */ /* 0x000fe20000000000 */
[----:B------:R-:W-:-:S03]  /*0ad0*/  SEL R5, R5, R10, P0 ;  /* 0x0000000a05057207 */ /* 0x000fc60000000000 */
[----:B------:R-:W-:Y:S01]  /*0ae0*/  IMAD.MOV.U32 R6, RZ, RZ, R8 ;  /* 0x000000ffff067224 */ /* 0x000fe200078e0008 */
[----:B------:R-:W-:-:S13]  /*0af0*/  ISETP.GE.AND P0, PT, R8, R5, PT ;  /* 0x000000050800720c */ /* 0x000fda0003f06270 */
[----:B------:R-:W-:Y:S05]  /*0b00*/  @!P0 BRA `(.L_x_332) ;  /* 0xfffffffc00a88947 */ /* 0x000fea000383ffff */
.L_x_329:
[----:B------:R-:W-:Y:S05]  /*0b10*/  BSYNC.RECONVERGENT B0 ;  /* 0x0000000000007941 */ /* 0x000fea0003800200 */
.L_x_328:
[----:B------:R-:W-:Y:S01]  /*0b20*/  IADD3 R9, PT, PT, R3, R21, -R6 ;  /* 0x0000001503097210 */ /* 0x000fe20007ffe806 */
[----:B------:R-:W-:Y:S01]  /*0b30*/  BSSY.RECONVERGENT B0, `(.L_x_333) ;  /* 0x000000e000007945 */ /* 0x000fe20003800200 */
[----:B------:R-:W-:Y:S02]  /*0b40*/  LEA R12, R6, UR4, 0x3 ;  /* 0x00000004060c7c11 */ /* 0x000fe4000f8e18ff */
[C---:B------:R-:W-:Y:S02]  /*0b50*/  LEA R11, R9.reuse, UR4, 0x3 ;  /* 0x00000004090b7c11 */ /* 0x040fe4000f8e18ff */
[----:B------:R-:W-:Y:S01]  /*0b60*/  ISETP.GE.AND P1, PT, R9, R16, PT ;  /* 0x000000100900720c */ /* 0x000fe20003f26270 */
[----:B------:R0:W1:Y:S01]  /*0b70*/  LDS.64 R18, [R12] ;  /* 0x000000000c127984 */ /* 0x0000620000000a00 */
[----:B------:R-:W-:-:S03]  /*0b80*/  PLOP3.LUT P0, PT, PT, PT, PT, 0x8, 0x80 ;  /* 0x000000000080781c */ /* 0x000fc60003f0e170 */
[----:B------:R0:W2:Y:S08]  /*0b90*/  LDS.64 R20, [R11] ;  /* 0x000000000b147984 */ /* 0x0000b00000000a00 */
[----:B0-----:R-:W-:Y:S05]  /*0ba0*/  @P1 BRA `(.L_x_334) ;  /* 0x0000000000181947 */ /* 0x001fea0003800000 */
[----:B-12---:R-:W-:Y:S02]  /*0bb0*/  FSETP.GEU.AND P1, PT, R20, R18, PT ;  /* 0x000000121400720b */ /* 0x006fe40003f2e000 */
[----:B------:R-:W-:Y:S02]  /*0bc0*/  PLOP3.LUT P0, PT, PT, PT, PT, 0x80, 0x8 ;  /* 0x000000000008781c */ /* 0x000fe40003f0f070 */
[----:B------:R-:W-:-:S13]  /*0bd0*/  ISETP.GE.OR P1, PT, R6, R3, !P1 ;  /* 0x000000030600720c */ /* 0x000fda0004f26670 */
[----:B------:R-:W-:Y:S05]  /*0be0*/  @P1 BRA `(.L_x_334) ;  /* 0x0000000000081947 */ /* 0x000fea0003800000 */
[----:B------:R-:W-:-:S04]  /*0bf0*/  FSETP.GT.AND P0, PT, R20, R18, PT ;  /* 0x000000121400720b */ /* 0x000fc80003f04000 */
[----:B------:R-:W-:-:S13]  /*0c00*/  FSETP.LT.AND P0, PT, R21, R19, !P0 ;  /* 0x000000131500720b */ /* 0x000fda0004701000 */
.L_x_334:
[----:B------:R-:W-:Y:S05]  /*0c10*/  BSYNC.RECONVERGENT B0 ;  /* 0x0000000000007941 */ /* 0x000fea0003800200 */
.L_x_333:
        /* <DEDUP_REMOVED lines=20> */
.L_x_336:
[----:B------:R-:W-:Y:S05]  /*0d60*/  BSYNC.RECONVERGENT B0 ;  /* 0x0000000000007941 */ /* 0x000fea0003800200 */
.L_x_335:
        /* <DEDUP_REMOVED lines=20> */
.L_x_338:
[----:B------:R-:W-:Y:S05]  /*0eb0*/  BSYNC.RECONVERGENT B0 ;  /* 0x0000000000007941 */ /* 0x000fea0003800200 */
.L_x_337:
        /* <DEDUP_REMOVED lines=20> */
.L_x_340:
[----:B------:R-:W-:Y:S05]  /*1000*/  BSYNC.RECONVERGENT B0 ;  /* 0x0000000000007941 */ /* 0x000fea0003800200 */
.L_x_339:
        /* <DEDUP_REMOVED lines=20> */
.L_x_342:
[----:B------:R-:W-:Y:S05]  /*1150*/  BSYNC.RECONVERGENT B0 ;  /* 0x0000000000007941 */ /* 0x000fea0003800200 */
.L_x_341:
        /* <DEDUP_REMOVED lines=20> */
.L_x_344:
[----:B------:R-:W-:Y:S05]  /*12a0*/  BSYNC.RECONVERGENT B0 ;  /* 0x0000000000007941 */ /* 0x000fea0003800200 */
.L_x_343:
        /* <DEDUP_REMOVED lines=18> */
.L_x_346:
[----:B------:R-:W-:Y:S05]  /*13d0*/  BSYNC.RECONVERGENT B0 ;  /* 0x0000000000007941 */ /* 0x000fea0003800200 */
.L_x_345:
        /* <DEDUP_REMOVED lines=25> */
.L_x_348:
[----:B------:R-:W-:Y:S05]  /*1570*/  BSYNC.RECONVERGENT B0 ;  /* 0x0000000000007941 */ /* 0x000fea0003800200 */
.L_x_347:
        /* <DEDUP_REMOVED lines=11> */
[----:B0-----:R-:W-:Y:S01]  /*1630*/  IMAD R20, R23, 0x8, R3 ;  /* 0x0000000817147824 */ /* 0x001fe200078e0203 */
[----:B------:R-:W-:-:S04]  /*1640*/  LOP3.LUT R3, R3, 0x1f, R2, 0xf8, !PT ;  /* 0x0000001f03037812 */ /* 0x000fc800078ef802 */
[----:B------:R-:W-:Y:S01]  /*1650*/  LEA.HI.SX32 R21, R20, R20, 0x1b ;  /* 0x0000001414157211 */ /* 0x000fe200078fdaff */
[----:B------:R-:W-:Y:S01]  /*1660*/  IMAD R20, R23, -0x7, R20 ;  /* 0xfffffff917147824 */ /* 0x000fe200078e0214 */
[----:B------:R-:W-:-:S03]  /*1670*/  IADD3 R3, P0, PT, R0, R3, RZ ;  /* 0x0000000300037210 */ /* 0x000fc60007f1e0ff */
[----:B------:R-:W-:Y:S01]  /*1680*/  IMAD R21, R21, 0x8, R22 ;  /* 0x0000000815157824 */ /* 0x000fe200078e0216 */
[CC--:B------:R-:W-:Y:S01]  /*1690*/  LEA.HI.SX32 R23, R20.reuse, R20.reuse, 0x1b ;  /* 0x0000001414177211 */ /* 0x0c0fe200078fdaff */
[C---:B------:R-:W-:Y:S02]  /*16a0*/  VIADD R25, R20.reuse, 0x20 ;  /* 0x0000002014197836 */ /* 0x040fe40000000000 */
[----:B------:R-:W-:Y:S01]  /*16b0*/  VIADD R27, R20, 0x40 ;  /* 0x00000040141b7836 */ /* 0x000fe20000000000 */
[----:B------:R0:W-:Y:S01]  /*16c0*/  STS.64 [R21], R4 ;  /* 0x0000000415007388 */ /* 0x0001e20000000a00 */
[----:B------:R-:W-:Y:S01]  /*16d0*/  IMAD.X R0, RZ, RZ, RZ, P0 ;  /* 0x000000ffff007224 */ /* 0x000fe200000e06ff */
[-C--:B------:R-:W-:Y:S02]  /*16e0*/  LEA.HI.SX32 R25, R25, R20.reuse, 0x1b ;  /* 0x0000001419197211 */ /* 0x080fe400078fdaff */
[----:B------:R2:W-:Y:S01]  /*16f0*/  STS.64 [R21+0x8], R6 ;  /* 0x0000080615007388 */ /* 0x0005e20000000a00 */
[----:B------:R-:W-:-:S02]  /*1700*/  LEA.HI.SX32 R27, R27, R20, 0x1b ;  /* 0x000000141b1b7211 */ /* 0x000fc400078fdaff */
[C---:B-1----:R-:W-:Y:S01]  /*1710*/  LEA R2, P0, R3.reuse, UR4, 0x3 ;  /* 0x0000000403027c11 */ /* 0x042fe2000f8018ff */
[----:B------:R1:W-:Y:S03]  /*1720*/  STS.64 [R21+0x10], R8 ;  /* 0x0000100815007388 */ /* 0x0003e60000000a00 */
[----:B------:R-:W-:Y:S01]  /*1730*/  LEA.HI.X R3, R3, UR5, R0, 0x3, P0 ;  /* 0x0000000503037c11 */ /* 0x000fe200080f1c00 */
        /* <DEDUP_REMOVED lines=8> */
[C---:B-1----:R-:W-:Y:S01]  /*17c0*/  VIADD R9, R20.reuse, 0xa0 ;  /* 0x000000a014097836 */ /* 0x042fe20000000000 */
[-C--:B------:R-:W-:Y:S01]  /*17d0*/  LEA.HI.SX32 R7, R7, R20.reuse, 0x1b ;  /* 0x0000001407077211 */ /* 0x080fe200078fdaff */
[--C-:B------:R-:W-:Y:S01]  /*17e0*/  IMAD R8, R27, 0x8, R22.reuse ;  /* 0x000000081b087824 */ /* 0x100fe200078e0216 */
[----:B------:R1:W-:Y:S01]  /*17f0*/  STS.64 [R21+0x30], R16 ;  /* 0x0000301015007388 */ /* 0x0003e20000000a00 */
[C---:B---3--:R-:W-:Y:S01]  /*1800*/  VIADD R11, R20.reuse, 0xc0 ;  /* 0x000000c0140b7836 */ /* 0x048fe20000000000 */
        /* <DEDUP_REMOVED lines=10> */
[--C-:B-1----:R-:W-:Y:S02]  /*18b0*/  IMAD R16, R11, 0x8, R22.reuse ;  /* 0x000000080b107824 */ /* 0x102fe400078e0216 */
[----:B---3--:R-:W-:Y:S01]  /*18c0*/  IMAD R18, R13, 0x8, R22 ;  /* 0x000000080d127824 */ /* 0x008fe200078e0216 */
[----:B------:R-:W1:Y:S04]  /*18d0*/  LDS.64 R6, [R6+0x100] ;  /* 0x0001000006067984 */ /* 0x000e680000000a00 */
[----:B------:R-:W2:Y:S04]  /*18e0*/  LDS.64 R8, [R8+0x200] ;  /* 0x0002000008087984 */ /* 0x000ea80000000a00 */
[----:B------:R-:W3:Y:S04]  /*18f0*/  LDS.64 R10, [R10+0x300] ;  /* 0x000300000a0a7984 */ /* 0x000ee80000000a00 */
[----:B------:R-:W4:Y:S04]  /*1900*/  LDS.64 R12, [R12+0x400] ;  /* 0x000400000c0c7984 */ /* 0x000f280000000a00 */
[----:B------:R-:W5:Y:S04]  /*1910*/  LDS.64 R14, [R14+0x500] ;  /* 0x000500000e0e7984 */ /* 0x000f680000000a00 */
[----:B------:R-:W5:Y:S04]  /*1920*/  LDS.64 R16, [R16+0x600] ;  /* 0x0006000010107984 */ /* 0x000f680000000a00 */
[----:B------:R-:W5:Y:S04]  /*1930*/  LDS.64 R18, [R18+0x700] ;  /* 0x0007000012127984 */ /* 0x000f680000000a00 */
[----:B0-----:R-:W-:Y:S04]  /*1940*/  STG.E.64 desc[UR6][R2.64], R4 ;  /* 0x0000000402007986 */ /* 0x001fe8000c101b06 */
[----:B-1----:R-:W-:Y:S04]  /*1950*/  STG.E.64 desc[UR6][R2.64+0x100], R6 ;  /* 0x0001000602007986 */ /* 0x002fe8000c101b06 */
[----:B--2---:R-:W-:Y:S04]  /*1960*/  STG.E.64 desc[UR6][R2.64+0x200], R8 ;  /* 0x0002000802007986 */ /* 0x004fe8000c101b06 */
[----:B---3--:R-:W-:Y:S04]  /*1970*/  STG.E.64 desc[UR6][R2.64+0x300], R10 ;  /* 0x0003000a02007986 */ /* 0x008fe8000c101b06 */
[----:B----4-:R-:W-:Y:S04]  /*1980*/  STG.E.64 desc[UR6][R2.64+0x400], R12 ;  /* 0x0004000c02007986 */ /* 0x010fe8000c101b06 */
[----:B-----5:R-:W-:Y:S04]  /*1990*/  STG.E.64 desc[UR6][R2.64+0x500], R14 ;  /* 0x0005000e02007986 */ /* 0x020fe8000c101b06 */
[----:B------:R-:W-:Y:S04]  /*19a0*/  STG.E.64 desc[UR6][R2.64+0x600], R16 ;  /* 0x0006001002007986 */ /* 0x000fe8000c101b06 */
[----:B------:R-:W-:Y:S01]  /*19b0*/  STG.E.64 desc[UR6][R2.64+0x700], R18 ;  /* 0x0007001202007986 */ /* 0x000fe2000c101b06 */
[----:B------:R-:W-:Y:S05]  /*19c0*/  EXIT ;  /* 0x000000000000794d */ /* 0x000fea0003800000 */
.L_x_349:
        /* <DEDUP_REMOVED lines=42> */
[----:B------:R-:W-:Y:S01]  /*1c70*/  IMAD.IADD R0, R0, 0x1, R21 ;  /* 0x0000000100007824 */ /* 0x000fe200078e0215 */
[----:B------:R-:W3:Y:S04]  /*1c80*/  LDS.64 R18, [R18] ;  /* 0x0000000012127984 */ /* 0x000ee80000000a00 */
[----:B------:R-:W4:Y:S01]  /*1c90*/  LDS.64 R12, [R12+0x300] ;  /* 0x000300000c0c7984 */ /* 0x000f220000000a00 */
[----:B------:R-:W-:-:S03]  /*1ca0*/  IADD3 R0, P0, PT, R3, R0, RZ ;  /* 0x0000000003007210 */ /* 0x000fc60007f1e0ff */
[----:B------:R-:W5:Y:S02]  /*1cb0*/  LDS.64 R10, [R10+0x400] ;  /* 0x000400000a0a7984 */ /* 0x000f640000000a00 */
[----:B------:R-:W-:Y:S01]  /*1cc0*/  IMAD.X R3, RZ, RZ, RZ, P0 ;  /* 0x000000ffff037224 */ /* 0x000fe200000e06ff */
[C---:B--2---:R-:W-:Y:S01]  /*1cd0*/  LEA R2, P0, R0.reuse, UR4, 0x3 ;  /* 0x0000000400027c11 */ /* 0x044fe2000f8018ff */
[----:B------:R-:W2:Y:S03]  /*1ce0*/  LDS.64 R8, [R9+0x500] ;  /* 0x0005000009087984 */ /* 0x000ea60000000a00 */
[----:B------:R-:W-:Y:S01]  /*1cf0*/  LEA.HI.X R3, R0, UR5, R3, 0x3, P0 ;  /* 0x0000000500037c11 */ /* 0x000fe200080f1c03 */
[----:B------:R-:W2:Y:S04]  /*1d00*/  LDS.64 R6, [R6+0x600] ;  /* 0x0006000006067984 */ /* 0x000ea80000000a00 */
[----:B------:R-:W2:Y:S04]  /*1d10*/  LDS.64 R4, [R4+0x700] ;  /* 0x0007000004047984 */ /* 0x000ea80000000a00 */
[----:B-1----:R-:W-:Y:S04]  /*1d20*/  STG.E.64 desc[UR6][R2.64+0x200], R14 ;  /* 0x0002000e02007986 */ /* 0x002fe8000c101b06 */
[----:B0-----:R-:W-:Y:S04]  /*1d30*/  STG.E.64 desc[UR6][R2.64+0x100], R16 ;  /* 0x0001001002007986 */ /* 0x001fe8000c101b06 */
[----:B---3--:R-:W-:Y:S04]  /*1d40*/  STG.E.64 desc[UR6][R2.64], R18 ;  /* 0x0000001202007986 */ /* 0x008fe8000c101b06 */
[----:B----4-:R-:W-:Y:S04]  /*1d50*/  STG.E.64 desc[UR6][R2.64+0x300], R12 ;  /* 0x0003000c02007986 */ /* 0x010fe8000c101b06 */
[----:B-----5:R-:W-:Y:S04]  /*1d60*/  STG.E.64 desc[UR6][R2.64+0x400], R10 ;  /* 0x0004000a02007986 */ /* 0x020fe8000c101b06 */
[----:B--2---:R-:W-:Y:S04]  /*1d70*/  STG.E.64 desc[UR6][R2.64+0x500], R8 ;  /* 0x0005000802007986 */ /* 0x004fe8000c101b06 */
[----:B------:R-:W-:Y:S04]  /*1d80*/  STG.E.64 desc[UR6][R2.64+0x600], R6 ;  /* 0x0006000602007986 */ /* 0x000fe8000c101b06 */
[----:B------:R-:W-:Y:S01]  /*1d90*/  STG.E.64 desc[UR6][R2.64+0x700], R4 ;  /* 0x0007000402007986 */ /* 0x000fe2000c101b06 */
[----:B------:R-:W-:Y:S05]  /*1da0*/  EXIT ;  /* 0x000000000000794d */ /* 0x000fea0003800000 */
.L_x_325:
[----:B------:R-:W0:Y:S01]  /*1db0*/  LDC.64 R4, c[0x0][0x3b8] ;  /* 0x0000ee00ff047b82 */ /* 0x000e220000000a00 */
[----:B------:R-:W-:Y:S01]  /*1dc0*/  IMAD.MOV R10, RZ, RZ, -R7 ;  /* 0x000000ffff0a7224 */ /* 0x000fe200078e0a07 */
[----:B------:R-:W1:Y:S06]  /*1dd0*/  LDCU.U8 UR4, c[0x0][0x380] ;  /* 0x00007000ff0477ac */ /* 0x000e6c0008000000 */
[----:B------:R-:W2:Y:S01]  /*1de0*/  LDC R14, c[0x0][0x398] ;  /* 0x0000e600ff0e7b82 */ /* 0x000ea20000000800 */
[----:B0-----:R-:W-:-:S05]  /*1df0*/  IMAD.WIDE.U32 R4, R11, 0x4, R4 ;  /* 0x000000040b047825 */ /* 0x001fca00078e0004 */
[----:B------:R-:W3:Y:S04]  /*1e00*/  LDG.E R8, desc[UR6][R4.64+0x4] ;  /* 0x0000040604087981 */ /* 0x000ee8000c1e1900 */
[----:B------:R0:W4:Y:S01]  /*1e10*/  LDG.E R6, desc[UR6][R4.64] ;  /* 0x0000000604067981 */ /* 0x000122000c1e1900 */
[CC--:B------:R-:W-:Y:S01]  /*1e20*/  LOP3.LUT R12, R11.reuse, R10.reuse, RZ, 0xc0, !PT ;  /* 0x0000000a0b0c7212 */ /* 0x0c0fe200078ec0ff */
[----:B-1----:R-:W-:Y:S01]  /*1e30*/  UPRMT UR4, UR4, 0x8880, URZ ;  /* 0x0000888004047896 */ /* 0x002fe200080000ff */
[----:B------:R-:W-:Y:S01]  /*1e40*/  LOP3.LUT R10, R11, R10, RZ, 0xfc, !PT ;  /* 0x0000000a0b0a7212 */ /* 0x000fe200078efcff */
[----:B------:R-:W-:Y:S01]  /*1e50*/  BSSY.RECONVERGENT B0, `(.L_x_350) ;  /* 0x00000ad000007945 */ /* 0x000fe20003800200 */
[----:B------:R-:W-:Y:S01]  /*1e60*/  LOP3.LUT R9, R3, 0xfffff800, RZ, 0xc0, !PT ;  /* 0xfffff80003097812 */ /* 0x000fe200078ec0ff */
[----:B------:R-:W-:Y:S01]  /*1e70*/  IMAD.IADD R7, R11, 0x1, -R12 ;  /* 0x000000010b077824 */ /* 0x000fe200078e0a0c */
[----:B------:R-:W-:Y:S01]  /*1e80*/  ISETP.NE.AND P1, PT, R10, -0x1, PT ;  /* 0xffffffff0a00780c */ /* 0x000fe20003f25270 */
[----:B------:R-:W-:Y:S01]  /*1e90*/  UISETP.NE.AND UP0, UPT, UR4, URZ, UPT ;  /* 0x000000ff0400728c */ /* 0x000fe2000bf05270 */
[----:B------:R-:W-:Y:S01]  /*1ea0*/  ACQBULK ;  /* 0x000000000000782e */ /* 0x000fe20000000000 */
[----:B------:R-:W-:-:S02]  /*1eb0*/  IMAD.SHL.U32 R13, R7, 0x800, RZ ;  /* 0x00000800070d7824 */ /* 0x000fc400078e00ff */
[----:B------:R-:W-:Y:S02]  /*1ec0*/  IMAD.SHL.U32 R7, R12, 0x800, RZ ;  /* 0x000008000c077824 */ /* 0x000fe400078e00ff */
[C---:B0-----:R-:W-:Y:S01]  /*1ed0*/  VIADD R4, R13.reuse, 0x7ff ;  /* 0x000007ff0d047836 */ /* 0x041fe20000000000 */
[----:B------:R-:W-:Y:S01]  /*1ee0*/  ISETP.NE.AND P0, PT, R13, -0x800, PT ;  /* 0xfffff8000d00780c */ /* 0x000fe20003f05270 */
[----:B--2---:R-:W-:-:S12]  /*1ef0*/  IMAD.IADD R14, R14, 0x1, -R7 ;  /* 0x000000010e0e7824 */ /* 0x004fd800078e0a07 */
[----:B------:R-:W-:Y:S02]  /*1f00*/  @P0 VIADD R4, R13, 0x800 ;  /* 0x000008000d040836 */ /* 0x000fe40000000000 */
[----:B---3--:R-:W-:Y:S01]  /*1f10*/  IMAD.IADD R5, R8, 0x1, -R7 ;  /* 0x0000000108057824 */ /* 0x008fe200078e0a07 */
[----:B------:R-:W-:-:S03]  /*1f20*/  VIMNMX.U32 R8, PT, PT, R9, R14, !PT ;  /* 0x0000000e09087248 */ /* 0x000fc60007fe0000 */
[----:B------:R-:W-:Y:S01]  /*1f30*/  IMAD.IADD R4, R4, 0x1, -R5 ;  /* 0x0000000104047824 */ /* 0x000fe200078e0a05 */
[C---:B------:R-:W-:Y:S01]  /*1f40*/  @!P1 VIMNMX.U32 R5, PT, PT, R9.reuse, R14, PT ;  /* 0x0000000e09059248 */ /* 0x040fe20003fe0000 */
[----:B----4-:R-:W-:Y:S02]  /*1f50*/  IMAD.IADD R6, R6, 0x1, -R7 ;  /* 0x0000000106067824 */ /* 0x010fe400078e0a07 */
[----:B------:R-:W-:Y:S01]  /*1f60*/  IMAD.IADD R3, R8, 0x1, -R9 ;  /* 0x0000000108037824 */ /* 0x000fe200078e0a09 */
[----:B------:R-:W-:Y:S01]  /*1f70*/  SEL R4, R9, R4, !P1 ;  /* 0x0000000409047207 */ /* 0x000fe20004800000 */
[----:B------:R-:W-:-:S03]  /*1f80*/  IMAD.IADD R5, R5, 0x1, -R6 ;  /* 0x0000000105057824 */ /* 0x000fc600078e0a06 */
[----:B------:R-:W-:Y:S02]  /*1f90*/  VIADDMNMX.U32 R8, R13, -R6, R3, PT ;  /* 0x800000060d087246 */ /* 0x000fe40003800003 */
[----:B------:R-:W-:-:S05]  /*1fa0*/  VIMNMX.U32 R3, PT, PT, R3, R4, PT ;  /* 0x0000000403037248 */ /* 0x000fca0003fe0000 */
[----:B------:R-:W-:Y:S01]  /*1fb0*/  IMAD.IADD R4, R3, 0x1, -R8 ;  /* 0x0000000103047824 */ /* 0x000fe200078e0a08 */
[----:B------:R-:W-:Y:S06]  /*1fc0*/  BRA.U !UP0, `(.L_x_351) ;  /* 0x00000005082c7547 */ /* 0x000fec000b800000 */
[----:B------:R-:W-:Y:S01]  /*1fd0*/  IMAD.IADD R3, R2, 0x1, -R5 ;  /* 0x0000000102037824 */ /* 0x000fe200078e0a05 */
[----:B------:R-:W-:Y:S01]  /*1fe0*/  IADD3 R8, P0, P1, R8, R7, R9 ;  /* 0x0000000708087210 */ /* 0x000fe2000791e009 */
[----:B------:R-:W0:Y:S01]  /*1ff0*/  LDCU.64 UR4, c[0x0][0x388] ;  /* 0x00007100ff0477ac */ /* 0x000e220008000a00 */
[----:B------:R-:W-:Y:S02]  /*2000*/  BSSY.RECONVERGENT B1, `(.L_x_352) ;  /* 0x0000010000017945 */ /* 0x000fe40003800200 */
[C---:B------:R-:W-:Y:S02]  /*2010*/  IADD3 R8, P2, PT, R3.reuse, R8, RZ ;  /* 0x0000000803087210 */ /* 0x040fe40007f5e0ff */
[----:B------:R-:W-:Y:S02]  /*2020*/  IADD3.X R10, PT, PT, RZ, RZ, RZ, P0, P1 ;  /* 0x000000ffff0a7210 */ /* 0x000fe400007e24ff */
[----:B------:R-:W-:Y:S02]  /*2030*/  IADD3 R6, P0, P1, R2, R6, R7 ;  /* 0x0000000602067210 */ /* 0x000fe4000791e007 */
[----:B------:R-:W-:Y:S01]  /*2040*/  LEA.HI.X.SX32 R7, R3, R10, 0x1, P2 ;  /* 0x0000000a03077211 */ /* 0x000fe200010f0eff */
[----:B------:R-:W-:Y:S01]  /*2050*/  IMAD.IADD R3, R5, 0x1, R4 ;  /* 0x0000000105037824 */ /* 0x000fe200078e0204 */
[----:B------:R-:W-:-:S04]  /*2060*/  IADD3.X R9, PT, PT, RZ, RZ, RZ, P0, P1 ;  /* 0x000000ffff097210 */ /* 0x000fc800007e24ff */
[----:B------:R-:W-:Y:S02]  /*2070*/  ISETP.GE.AND P0, PT, R2, R3, PT ;  /* 0x000000030200720c */ /* 0x000fe40003f06270 */
[----:B0-----:R-:W-:Y:S02]  /*2080*/  LEA R22, P1, R6, UR4, 0x3 ;  /* 0x0000000406167c11 */ /* 0x001fe4000f8218ff */
[----:B------:R-:W-:Y:S02]  /*2090*/  LEA R24, P2, R8, UR4, 0x3 ;  /* 0x0000000408187c11 */ /* 0x000fe4000f8418ff */
[----:B------:R-:W-:Y:S02]  /*20a0*/  LEA.HI.X R23, R6, UR5, R9, 0x3, P1 ;  /* 0x0000000506177c11 */ /* 0x000fe400088f1c09 */
[----:B------:R-:W-:-:S05]  /*20b0*/  LEA.HI.X R25, R8, UR5, R7, 0x3, P2 ;  /* 0x0000000508197c11 */ /* 0x000fca00090f1c07 */
[----:B------:R-:W-:Y:S05]  /*20c0*/  @P0 BRA `(.L_x_353) ;  /* 0x00000000000c0947 */ /* 0x000fea0003800000 */
[----:B------:R-:W-:-:S13]  /*20d0*/  ISETP.GE.AND P0, PT, R2, R5, PT ;  /* 0x000000050200720c */ /* 0x000fda0003f06270 */
[----:B------:R0:W5:Y:S04]  /*20e0*/  @!P0 LDG.E.64 R6, desc[UR6][R22.64] ;  /* 0x0000000616068981 */ /* 0x000168000c1e1b00 */
[----:B------:R0:W5:Y:S02]  /*20f0*/  @P0 LDG.E.64 R6, desc[UR6][R24.64] ;  /* 0x0000000618060981 */ /* 0x000164000c1e1b00 */
.L_x_353:
[----:B------:R-:W-:Y:S05]  /*2100*/  BSYNC.RECONVERGENT B1 ;  /* 0x0000000000017941 */ /* 0x000fea0003800200 */
.L_x_352:
[----:B------:R-:W-:Y:S01]  /*2110*/  VIADD R8, R2, 0x100 ;  /* 0x0000010002087836 */ /* 0x000fe20000000000 */
[----:B------:R-:W-:Y:S04]  /*2120*/  BSSY.RECONVERGENT B1, `(.L_x_354) ;  /* 0x0000006000017945 */ /* 0x000fe80003800200 */
[----:B------:R-:W-:-:S13]  /*2130*/  ISETP.GE.AND P0, PT, R8, R3, PT ;  /* 0x000000030800720c */ /* 0x000fda0003f06270 */
[----:B------:R-:W-:Y:S05]  /*2140*/  @P0 BRA `(.L_x_355) ;  /* 0x00000000000c0947 */ /* 0x000fea0003800000 */
[----:B------:R-:W-:-:S13]  /*2150*/  ISETP.GE.AND P0, PT, R8, R5, PT ;  /* 0x000000050800720c */ /* 0x000fda0003f06270 */
[----:B------:R1:W5:Y:S04]  /*2160*/  @P0 LDG.E.64 R8, desc[UR6][R24.64+0x800] ;  /* 0x0008000618080981 */ /* 0x000368000c1e1b00 */
[----:B------:R1:W5:Y:S02]  /*2170*/  @!P0 LDG.E.64 R8, desc[UR6][R22.64+0x800] ;  /* 0x0008000616088981 */ /* 0x000364000c1e1b00 */
.L_x_355:
[----:B------:R-:W-:Y:S05]  /*2180*/  BSYNC.RECONVERGENT B1 ;  /* 0x0000000000017941 */ /* 0x000fea0003800200 */
.L_x_354:
[----:B------:R-:W-:Y:S01]  /*2190*/  VIADD R10, R2, 0x200 ;  /* 0x00000200020a7836 */ /* 0x000fe20000000000 */
[----:B------:R-:W-:Y:S04]  /*21a0*/  BSSY.RECONVERGENT B1, `(.L_x_356) ;  /* 0x0000006000017945 */ /* 0x000fe80003800200 */
[----:B------:R-:W-:-:S13]  /*21b0*/  ISETP.GE.AND P0, PT, R10, R3, PT ;  /* 0x000000030a00720c */ /* 0x000fda0003f06270 */
[----:B------:R-:W-:Y:S05]  /*21c0*/  @P0 BRA `(.L_x_357) ;  /* 0x00000000000c0947 */ /* 0x000fea0003800000 */
[----:B------:R-:W-:-:S13]  /*21d0*/  ISETP.GE.AND P0, PT, R10, R5, PT ;  /* 0x000000050a00720c */ /* 0x000fda0003f06270 */
[----:B------:R2:W5:Y:S04]  /*21e0*/  @P0 LDG.E.64 R10, desc[UR6][R24.64+0x1000] ;  /* 0x00100006180a0981 */ /* 0x000568000c1e1b00 */
[----:B------:R2:W5:Y:S02]  /*21f0*/  @!P0 LDG.E.64 R10, desc[UR6][R22.64+0x1000] ;  /* 0x00100006160a8981 */ /* 0x000564000c1e1b00 */
.L_x_357:
[----:B------:R-:W-:Y:S05]  /*2200*/  BSYNC.RECONVERGENT B1 ;  /* 0x0000000000017941 */ /* 0x000fea0003800200 */
.L_x_356:
[----:B------:R-:W-:Y:S01]  /*2210*/  VIADD R12, R2, 0x300 ;  /* 0x00000300020c7836 */ /* 0x000fe20000000000 */
[----:B------:R-:W-:Y:S04]  /*2220*/  BSSY.RECONVERGENT B1, `(.L_x_358) ;  /* 0x0000006000017945 */ /* 0x000fe80003800200 */
[----:B------:R-:W-:-:S13]  /*2230*/  ISETP.GE.AND P0, PT, R12, R3, PT ;  /* 0x000000030c00720c */ /* 0x000fda0003f06270 */
[----:B------:R-:W-:Y:S05]  /*2240*/  @P0 BRA `(.L_x_359) ;  /* 0x00000000000c0947 */ /* 0x000fea0003800000 */
[----:B------:R-:W-:-:S13]  /*2250*/  ISETP.GE.AND P0, PT, R12, R5, PT ;  /* 0x000000050c00720c */ /* 0x000fda0003f06270 */
[----:B------:R3:W5:Y:S04]  /*2260*/  @P0 LDG.E.64 R12, desc[UR6][R24.64+0x1800] ;  /* 0x00180006180c0981 */ /* 0x000768000c1e1b00 */
[----:B------:R3:W5:Y:S02]  /*2270*/  @!P0 LDG.E.64 R12, desc[UR6][R22.64+0x1800] ;  /* 0x00180006160c8981 */ /* 0x000764000c1e1b00 */
.L_x_359:
[----:B------:R-:W-:Y:S05]  /*2280*/  BSYNC.RECONVERGENT B1 ;  /* 0x0000000000017941 */ /* 0x000fea0003800200 */
.L_x_358:
[----:B------:R-:W-:Y:S01]  /*2290*/  LOP3.LUT R14, R2, 0x400, RZ, 0xfc, !PT ;  /* 0x00000400020e7812 */ /* 0x000fe200078efcff */
[----:B------:R-:W-:Y:S03]  /*22a0*/  BSSY.RECONVERGENT B1, `(.L_x_360) ;  /* 0x0000006000017945 */ /* 0x000fe60003800200 */
[----:B------:R-:W-:-:S13]  /*22b0*/  ISETP.GE.AND P0, PT, R14, R3, PT ;  /* 0x000000030e00720c */ /* 0x000fda0003f06270 */
[----:B------:R-:W-:Y:S05]  /*22c0*/  @P0 BRA `(.L_x_361) ;  /* 0x00000000000c0947 */ /* 0x000fea0003800000 */
[----:B------:R-:W-:-:S13]  /*22d0*/  ISETP.GE.AND P0, PT, R14, R5, PT ;  /* 0x000000050e00720c */ /* 0x000fda0003f06270 */
[----:B------:R4:W5:Y:S04]  /*22e0*/  @P0 LDG.E.64 R14, desc[UR6][R24.64+0x2000] ;  /* 0x00200006180e0981 */ /* 0x000968000c1e1b00 */
[----:B------:R4:W5:Y:S02]  /*22f0*/  @!P0 LDG.E.64 R14, desc[UR6][R22.64+0x2000] ;  /* 0x00200006160e8981 */ /* 0x000964000c1e1b00 */
.L_x_361:
[----:B------:R-:W-:Y:S05]  /*2300*/  BSYNC.RECONVERGENT B1 ;  /* 0x0000000000017941 */ /* 0x000fea0003800200 */
.L_x_360:
[----:B------:R-:W-:Y:S01]  /*2310*/  VIADD R16, R2, 0x500 ;  /* 0x0000050002107836 */ /* 0x000fe20000000000 */
[----:B------:R-:W-:Y:S04]  /*2320*/  BSSY.RECONVERGENT B1, `(.L_x_362) ;  /* 0x0000006000017945 */ /* 0x000fe80003800200 */
[----:B------:R-:W-:-:S13]  /*2330*/  ISETP.GE.AND P0, PT, R16, R3, PT ;  /* 0x000000031000720c */ /* 0x000fda0003f06270 */
[----:B------:R-:W-:Y:S05]  /*2340*/  @P0 BRA `(.L_x_363) ;  /* 0x00000000000c0947 */ /* 0x000fea0003800000 */
[----:B------:R-:W-:-:S13]  /*2350*/  ISETP.GE.AND P0, PT, R16, R5, PT ;  /* 0x000000051000720c */ /* 0x000fda0003f06270 */
[----:B------:R0:W5:Y:S04]  /*2360*/  @P0 LDG.E.64 R16, desc[UR6][R24.64+0x2800] ;  /* 0x0028000618100981 */ /* 0x000168000c1e1b00 */
[----:B------:R0:W5:Y:S02]  /*2370*/  @!P0 LDG.E.64 R16, desc[UR6][R22.64+0x2800] ;  /* 0x0028000616108981 */ /* 0x000164000c1e1b00 */
.L_x_363:
[----:B------:R-:W-:Y:S05]  /*2380*/  BSYNC.RECONVERGENT B1 ;  /* 0x0000000000017941 */ /* 0x000fea0003800200 */
.L_x_362:
[----:B------:R-:W-:Y:S01]  /*2390*/  VIADD R18, R2, 0x600 ;  /* 0x0000060002127836 */ /* 0x000fe20000000000 */
[----:B------:R-:W-:Y:S04]  /*23a0*/  BSSY.RECONVERGENT B1, `(.L_x_364) ;  /* 0x0000006000017945 */ /* 0x000fe80003800200 */
[----:B------:R-:W-:-:S13]  /*23b0*/  ISETP.GE.AND P0, PT, R18, R3, PT ;  /* 0x000000031200720c */ /* 0x000fda0003f06270 */
[----:B------:R-:W-:Y:S05]  /*23c0*/  @P0 BRA `(.L_x_365) ;  /* 0x00000000000c0947 */ /* 0x000fea0003800000 */
[----:B------:R-:W-:-:S13]  /*23d0*/  ISETP.GE.AND P0, PT, R18, R5, PT ;  /* 0x000000051200720c */ /* 0x000fda0003f06270 */
[----:B------:R0:W5:Y:S04]  /*23e0*/  @P0 LDG.E.64 R18, desc[UR6][R24.64+0x3000] ;  /* 0x0030000618120981 */ /* 0x000168000c1e1b00 */
[----:B------:R0:W5:Y:S02]  /*23f0*/  @!P0 LDG.E.64 R18, desc[UR6][R22.64+0x3000] ;  /* 0x0030000616128981 */ /* 0x000164000c1e1b00 */
.L_x_365:
[----:B------:R-:W-:Y:S05]  /*2400*/  BSYNC.RECONVERGENT B1 ;  /* 0x0000000000017941 */ /* 0x000fea0003800200 */
.L_x_364:
[----:B------:R-:W-:-:S05]  /*2410*/  VIADD R20, R2, 0x700 ;  /* 0x0000070002147836 */ /* 0x000fca0000000000 */
[----:B------:R-:W-:-:S13]  /*2420*/  ISETP.GE.AND P0, PT, R20, R3, PT ;  /* 0x000000031400720c */ /* 0x000fda0003f06270 */
[----:B------:R-:W-:Y:S05]  /*2430*/  @P0 BRA `(.L_x_366) ;  /* 0x0000000400380947 */ /* 0x000fea0003800000 */
[----:B------:R-:W-:-:S13]  /*2440*/  ISETP.GE.AND P0, PT, R20, R5, PT ;  /* 0x000000051400720c */ /* 0x000fda0003f06270 */
[----:B------:R0:W5:Y:S04]  /*2450*/  @P0 LDG.E.64 R20, desc[UR6][R24.64+0x3800] ;  /* 0x0038000618140981 */ /* 0x000168000c1e1b00 */
[----:B------:R0:W5:Y:S01]  /*2460*/  @!P0 LDG.E.64 R20, desc[UR6][R22.64+0x3800] ;  /* 0x0038000616148981 */ /* 0x000162000c1e1b00 */
[----:B------:R-:W-:Y:S05]  /*2470*/  BRA `(.L_x_366) ;  /* 0x0000000400287947 */ /* 0x000fea0003800000 */
.L_x_351:
[----:B------:R-:W-:Y:S01]  /*2480*/  IADD3 R8, P0, P1, R8, R7, R9 ;  /* 0x0000000708087210 */ /* 0x000fe2000791e009 */
[C---:B------:R-:W-:Y:S01]  /*2490*/  IMAD.IADD R9, R2.reuse, 0x1, -R5 ;  /* 0x0000000102097824 */ /* 0x040fe200078e0a05 */
[----:B------:R-:W0:Y:S01]  /*24a0*/  LDCU.64 UR4, c[0x0][0x3a0] ;  /* 0x00007400ff0477ac */ /* 0x000e220008000a00 */
[----:B------:R-:W-:Y:S01]  /*24b0*/  BSSY.RECONVERGENT B1, `(.L_x_367) ;  /* 0x0000010000017945 */ /* 0x000fe20003800200 */
[----:B------:R-:W-:Y:S02]  /*24c0*/  IADD3.X R3, PT, PT, RZ, RZ, RZ, P0, P1 ;  /* 0x000000ffff037210 */ /* 0x000fe400007e24ff */
[C---:B------:R-:W-:Y:S02]  /*24d0*/  IADD3 R8, P2, PT, R9.reuse, R8, RZ ;  /* 0x0000000809087210 */ /* 0x040fe40007f5e0ff */
        /* <DEDUP_REMOVED lines=13> */
.L_x_368:
[----:B------:R-:W-:Y:S05]  /*25b0*/  BSYNC.RECONVERGENT B1 ;  /* 0x0000000000017941 */ /* 0x000fea0003800200 */
.L_x_367:
[----:B------:R-:W-:Y:S01]  /*25c0*/  VIADD R8, R2, 0x100 ;  /* 0x0000010002087836 */ /* 0x000fe20000000000 */
[----:B------:R-:W-:Y:S04]  /*25d0*/  BSSY.RECONVERGENT B1, `(.L_x_369) ;  /* 0x0000006000017945 */ /* 0x000fe80003800200 */
[----:B------:R-:W-:-:S13]  /*25e0*/  ISETP.GE.AND P0, PT, R8, R3, PT ;  /* 0x000000030800720c */ /* 0x000fda0003f06270 */
[----:B------:R-:W-:Y:S05]  /*25f0*/  @P0 BRA `(.L_x_370) ;  /* 0x00000000000c0947 */ /* 0x000fea0003800000 */
[----:B------:R-:W-:-:S13]  /*2600*/  ISETP.GE.AND P0, PT, R8, R5, PT ;  /* 0x000000050800720c */ /* 0x000fda0003f06270 */
[----:B------:R1:W5:Y:S04]  /*2610*/  @P0 LDG.E.64 R8, desc[UR6][R24.64+0x800] ;  /* 0x0008000618080981 */ /* 0x000368000c1e1b00 */
[----:B------:R1:W5:Y:S02]  /*2620*/  @!P0 LDG.E.64 R8, desc[UR6][R22.64+0x800] ;  /* 0x0008000616088981 */ /* 0x000364000c1e1b00 */
.L_x_370:
[----:B------:R-:W-:Y:S05]  /*2630*/  BSYNC.RECONVERGENT B1 ;  /* 0x0000000000017941 */ /* 0x000fea0003800200 */
.L_x_369:
[----:B------:R-:W-:Y:S01]  /*2640*/  VIADD R10, R2, 0x200 ;  /* 0x00000200020a7836 */ /* 0x000fe20000000000 */
[----:B------:R-:W-:Y:S04]  /*2650*/  BSSY.RECONVERGENT B1, `(.L_x_371) ;  /* 0x0000006000017945 */ /* 0x000fe80003800200 */
[----:B------:R-:W-:-:S13]  /*2660*/  ISETP.GE.AND P0, PT, R10, R3, PT ;  /* 0x000000030a00720c */ /* 0x000fda0003f06270 */
[----:B------:R-:W-:Y:S05]  /*2670*/  @P0 BRA `(.L_x_372) ;  /* 0x00000000000c0947 */ /* 0x000fea0003800000 */
[----:B------:R-:W-:-:S13]  /*2680*/  ISETP.GE.AND P0, PT, R10, R5, PT ;  /* 0x000000050a00720c */ /* 0x000fda0003f06270 */
[----:B------:R2:W5:Y:S04]  /*2690*/  @P0 LDG.E.64 R10, desc[UR6][R24.64+0x1000] ;  /* 0x00100006180a0981 */ /* 0x000568000c1e1b00 */
[----:B------:R2:W5:Y:S02]  /*26a0*/  @!P0 LDG.E.64 R10, desc[UR6][R22.64+0x1000] ;  /* 0x00100006160a8981 */ /* 0x000564000c1e1b00 */
.L_x_372:
[----:B------:R-:W-:Y:S05]  /*26b0*/  BSYNC.RECONVERGENT B1 ;  /* 0x0000000000017941 */ /* 0x000fea0003800200 */
.L_x_371:
[----:B------:R-:W-:Y:S01]  /*26c0*/  VIADD R12, R2, 0x300 ;  /* 0x00000300020c7836 */ /* 0x000fe20000000000 */
[----:B------:R-:W-:Y:S04]  /*26d0*/  BSSY.RECONVERGENT B1, `(.L_x_373) ;  /* 0x0000006000017945 */ /* 0x000fe80003800200 */
[----:B------:R-:W-:-:S13]  /*26e0*/  ISETP.GE.AND P0, PT, R12, R3, PT ;  /* 0x000000030c00720c */ /* 0x000fda0003f06270 */
[----:B------:R-:W-:Y:S05]  /*26f0*/  @P0 BRA `(.L_x_374) ;  /* 0x00000000000c0947 */ /* 0x000fea0003800000 */
[----:B------:R-:W-:-:S13]  /*2700*/  ISETP.GE.AND P0, PT, R12, R5, PT ;  /* 0x000000050c00720c */ /* 0x000fda0003f06270 */
[----:B------:R3:W5:Y:S04]  /*2710*/  @P0 LDG.E.64 R12, desc[UR6][R24.64+0x1800] ;  /* 0x00180006180c0981 */ /* 0x000768000c1e1b00 */
[----:B------:R3:W5:Y:S02]  /*2720*/  @!P0 LDG.E.64 R12, desc[UR6][R22.64+0x1800] ;  /* 0x00180006160c8981 */ /* 0x000764000c1e1b00 */
.L_x_374:
[----:B------:R-:W-:Y:S05]  /*2730*/  BSYNC.RECONVERGENT B1 ;  /* 0x0000000000017941 */ /* 0x000fea0003800200 */
.L_x_373:
[----:B------:R-:W-:Y:S01]  /*2740*/  LOP3.LUT R14, R2, 0x400, RZ, 0xfc, !PT ;  /* 0x00000400020e7812 */ /* 0x000fe200078efcff */
[----:B------:R-:W-:Y:S03]  /*2750*/  BSSY.RECONVERGENT B1, `(.L_x_375) ;  /* 0x0000006000017945 */ /* 0x000fe60003800200 */
[----:B------:R-:W-:-:S13]  /*2760*/  ISETP.GE.AND P0, PT, R14, R3, PT ;  /* 0x000000030e00720c */ /* 0x000fda0003f06270 */
[----:B------:R-:W-:Y:S05]  /*2770*/  @P0 BRA `(.L_x_376) ;  /* 0x00000000000c0947 */ /* 0x000fea0003800000 */
[----:B------:R-:W-:-:S13]  /*2780*/  ISETP.GE.AND P0, PT, R14, R5, PT ;  /* 0x000000050e00720c */ /* 0x000fda0003f06270 */
[----:B------:R4:W5:Y:S04]  /*2790*/  @P0 LDG.E.64 R14, desc[UR6][R24.64+0x2000] ;  /* 0x00200006180e0981 */ /* 0x000968000c1e1b00 */
[----:B------:R4:W5:Y:S02]  /*27a0*/  @!P0 LDG.E.64 R14, desc[UR6][R22.64+0x2000] ;  /* 0x00200006160e8981 */ /* 0x000964000c1e1b00 */
.L_x_376:
[----:B------:R-:W-:Y:S05]  /*27b0*/  BSYNC.RECONVERGENT B1 ;  /* 0x0000000000017941 */ /* 0x000fea0003800200 */
.L_x_375:
[----:B------:R-:W-:Y:S01]  /*27c0*/  VIADD R16, R2, 0x500 ;  /* 0x0000050002107836 */ /* 0x000fe20000000000 */
[----:B------:R-:W-:Y:S04]  /*27d0*/  BSSY.RECONVERGENT B1, `(.L_x_377) ;  /* 0x0000006000017945 */ /* 0x000fe80003800200 */
[----:B------:R-:W-:-:S13]  /*27e0*/  ISETP.GE.AND P0, PT, R16, R3, PT ;  /* 0x000000031000720c */ /* 0x000fda0003f06270 */
[----:B------:R-:W-:Y:S05]  /*27f0*/  @P0 BRA `(.L_x_378) ;  /* 0x00000000000c0947 */ /* 0x000fea0003800000 */
[----:B------:R-:W-:-:S13]  /*2800*/  ISETP.GE.AND P0, PT, R16, R5, PT ;  /* 0x000000051000720c */ /* 0x000fda0003f06270 */
[----:B------:R0:W5:Y:S04]  /*2810*/  @P0 LDG.E.64 R16, desc[UR6][R24.64+0x2800] ;  /* 0x0028000618100981 */ /* 0x000168000c1e1b00 */
[----:B------:R0:W5:Y:S02]  /*2820*/  @!P0 LDG.E.64 R16, desc[UR6][R22.64+0x2800] ;  /* 0x0028000616108981 */ /* 0x000164000c1e1b00 */
.L_x_378:
[----:B------:R-:W-:Y:S05]  /*2830*/  BSYNC.RECONVERGENT B1 ;  /* 0x0000000000017941 */ /* 0x000fea0003800200 */
.L_x_377:
[----:B------:R-:W-:Y:S01]  /*2840*/  VIADD R18, R2, 0x600 ;  /* 0x0000060002127836 */ /* 0x000fe20000000000 */
[----:B------:R-:W-:Y:S04]  /*2850*/  BSSY.RECONVERGENT B1, `(.L_x_379) ;  /* 0x0000006000017945 */ /* 0x000fe80003800200 */
[----:B------:R-:W-:-:S13]  /*2860*/  ISETP.GE.AND P0, PT, R18, R3, PT ;  /* 0x000000031200720c */ /* 0x000fda0003f06270 */
[----:B------:R-:W-:Y:S05]  /*2870*/  @P0 BRA `(.L_x_380) ;  /* 0x00000000000c0947 */ /* 0x000fea0003800000 */
[----:B------:R-:W-:-:S13]  /*2880*/  ISETP.GE.AND P0, PT, R18, R5, PT ;  /* 0x000000051200720c */ /* 0x000fda0003f06270 */
[----:B------:R0:W5:Y:S04]  /*2890*/  @P0 LDG.E.64 R18, desc[UR6][R24.64+0x3000] ;  /* 0x0030000618120981 */ /* 0x000168000c1e1b00 */
[----:B------:R0:W5:Y:S02]  /*28a0*/  @!P0 LDG.E.64 R18, desc[UR6][R22.64+0x3000] ;  /* 0x0030000616128981 */ /* 0x000164000c1e1b00 */
.L_x_380:
[----:B------:R-:W-:Y:S05]  /*28b0*/  BSYNC.RECONVERGENT B1 ;  /* 0x0000000000017941 */ /* 0x000fea0003800200 */
.L_x_379:
[----:B------:R-:W-:-:S05]  /*28c0*/  VIADD R20, R2, 0x700 ;  /* 0x0000070002147836 */ /* 0x000fca0000000000 */
[----:B------:R-:W-:-:S13]  /*28d0*/  ISETP.GE.AND P0, PT, R20, R3, PT ;  /* 0x000000031400720c */ /* 0x000fda0003f06270 */
[----:B------:R-:W-:Y:S05]  /*28e0*/  @P0 BRA `(.L_x_366) ;  /* 0x00000000000c0947 */ /* 0x000fea0003800000 */
[----:B------:R-:W-:-:S13]  /*28f0*/  ISETP.GE.AND P0, PT, R20, R5, PT ;  /* 0x000000051400720c */ /* 0x000fda0003f06270 */
[----:B------:R0:W5:Y:S04]  /*2900*/  @P0 LDG.E.64 R20, desc[UR6][R24.64+0x3800] ;  /* 0x0038000618140981 */ /* 0x000168000c1e1b00 */
[----:B------:R0:W5:Y:S02]  /*2910*/  @!P0 LDG.E.64 R20, desc[UR6][R22.64+0x3800] ;  /* 0x0038000616148981 */ /* 0x000164000c1e1b00 */
.L_x_366:
[----:B------:R-:W-:Y:S05]  /*2920*/  BSYNC.RECONVERGENT B0 ;  /* 0x0000000000007941 */ /* 0x000fea0003800200 */
.L_x_350:
[----:B------:R-:W0:Y:S01]  /*2930*/  S2UR UR5, SR_CgaCtaId ;  /* 0x00000000000579c3 */ /* 0x000e220000008800 */
[----:B------:R-:W-:Y:S01]  /*2940*/  UMOV UR4, 0x400 ;  /* 0x0000040000047882 */ /* 0x000fe20000000000 */
[----:B01234-:R-:W-:Y:S01]  /*2950*/  IMAD.SHL.U32 R22, R2, 0x8, RZ ;  /* 0x0000000802167824 */ /* 0x01ffe200078e00ff */
[----:B------:R-:W-:-:S09]  /*2960*/  ULEA UR4, UR5, UR4, 0x18 ;  /* 0x0000000405047291 */ /* 0x000fd2000f8ec0ff */
[----:B-----5:R-:W-:Y:S04]  /*2970*/  STS.64 [R22+UR4], R6 ;  /* 0x0000000616007988 */ /* 0x020fe80008000a04 */
[----:B------:R0:W-:Y:S04]  /*2980*/  STS.64 [R22+UR4+0x800], R8 ;  /* 0x0008000816007988 */ /* 0x0001e80008000a04 */
[----:B------:R1:W-:Y:S04]  /*2990*/  STS.64 [R22+UR4+0x1000], R10 ;  /* 0x0010000a16007988 */ /* 0x0003e80008000a04 */
[----:B------:R1:W-:Y:S04]  /*29a0*/  STS.64 [R22+UR4+0x1800], R12 ;  /* 0x0018000c16007988 */ /* 0x0003e80008000a04 */
[----:B------:R1:W-:Y:S04]  /*29b0*/  STS.64 [R22+UR4+0x2000], R14 ;  /* 0x0020000e16007988 */ /* 0x0003e80008000a04 */
[----:B------:R1:W-:Y:S04]  /*29c0*/  STS.64 [R22+UR4+0x2800], R16 ;  /* 0x0028001016007988 */ /* 0x0003e80008000a04 */
[----:B------:R1:W-:Y:S04]  /*29d0*/  STS.64 [R22+UR4+0x3000], R18 ;  /* 0x0030001216007988 */ /* 0x0003e80008000a04 */
        /* <DEDUP_REMOVED lines=8> */
[----:B------:R-:W-:-:S04]  /*2a60*/  SEL R4, R4, RZ, P0 ;  /* 0x000000ff04047207 */ /* 0x000fc80000000000 */
[----:B------:R-:W-:-:S13]  /*2a70*/  ISETP.GE.AND P0, PT, R4, R6, PT ;  /* 0x000000060400720c */ /* 0x000fda0003f06270 */
[----:B-1----:R-:W-:Y:S05]  /*2a80*/  @P0 BRA `(.L_x_382) ;  /* 0x00000000005c0947 */ /* 0x002fea0003800000 */
[----:B------:R-:W-:-:S07]  /*2a90*/  IMAD.IADD R11, R5, 0x1, R8 ;  /* 0x00000001050b7824 */ /* 0x000fce00078e0208 */
.L_x_385:
        /* <DEDUP_REMOVED lines=16> */
.L_x_384:
[----:B------:R-:W-:Y:S05]  /*2ba0*/  BSYNC.RECONVERGENT B1 ;  /* 0x0000000000017941 */ /* 0x000fea0003800200 */
.L_x_383:
[----:B------:R-:W-:Y:S01]  /*2bb0*/  @P0 VIADD R9, R13, 0x1 ;  /* 0x000000010d090836 */ /* 0x000fe20000000000 */
[----:B------:R-:W-:-:S03]  /*2bc0*/  SEL R6, R6, R13, P0 ;  /* 0x0000000d06067207 */ /* 0x000fc60000000000 */
[----:B------:R-:W-:Y:S01]  /*2bd0*/  IMAD.MOV.U32 R4, RZ, RZ, R9 ;  /* 0x000000ffff047224 */ /* 0x000fe200078e0009 */
[----:B------:R-:W-:-:S13]  /*2be0*/  ISETP.GE.AND P0, PT, R9, R6, PT ;  /* 0x000000060900720c */ /* 0x000fda0003f06270 */
[----:B------:R-:W-:Y:S05]  /*2bf0*/  @!P0 BRA `(.L_x_385) ;  /* 0xfffffffc00a88947 */ /* 0x000fea000383ffff */
.L_x_382:
[----:B------:R-:W-:Y:S05]  /*2c00*/  BSYNC.RECONVERGENT B0 ;  /* 0x0000000000007941 */ /* 0x000fea0003800200 */
.L_x_381:
        /* <DEDUP_REMOVED lines=15> */
.L_x_387:
[----:B------:R-:W-:Y:S05]  /*2d00*/  BSYNC.RECONVERGENT B0 ;  /* 0x0000000000007941 */ /* 0x000fea0003800200 */
.L_x_386:
        /* <DEDUP_REMOVED lines=20> */
.L_x_389:
[----:B------:R-:W-:Y:S05]  /*2e50*/  BSYNC.RECONVERGENT B0 ;  /* 0x0000000000007941 */ /* 0x000fea0003800200 */
.L_x_388:
        /* <DEDUP_REMOVED lines=20> */
.L_x_391:
[----:B------:R-:W-:Y:S05]  /*2fa0*/  BSYNC.RECONVERGENT B0 ;  /* 0x0000000000007941 */ /* 0x000fea0003800200 */
.L_x_390:
        /* <DEDUP_REMOVED lines=20> */
.L_x_393:
[----:B------:R-:W-:Y:S05]  /*30f0*/  BSYNC.RECONVERGENT B0 ;  /* 0x0000000000007941 */ /* 0x000fea0003800200 */
.L_x_392:
        /* <DEDUP_REMOVED lines=20> */
.L_x_395:
[----:B------:R-:W-:Y:S05]  /*3240*/  BSYNC.RECONVERGENT B0 ;  /* 0x0000000000007941 */ /* 0x000fea0003800200 */
.L_x_394:
        /* <DEDUP_REMOVED lines=20> */
.L_x_397:
[----:B------:R-:W-:Y:S05]  /*3390*/  BSYNC.RECONVERGENT B0 ;  /* 0x0000000000007941 */ /* 0x000fea0003800200 */
.L_x_396:
        /* <DEDUP_REMOVED lines=18> */
.L_x_399:
[----:B------:R-:W-:Y:S05]  /*34c0*/  BSYNC.RECONVERGENT B0 ;  /* 0x0000000000007941 */ /* 0x000fea0003800200 */
.L_x_398:
[----:B------:R-:W3:Y:S01]  /*34d0*/  S2UR UR5, SR_CgaCtaId ;  /* 0x00000000000579c3 */ /* 0x000ee20000008800 */
[----:B------:R-:W-:Y:S01]  /*34e0*/  UMOV UR4, 0x400 ;  /* 0x0000040000047882 */ /* 0x000fe20000000000 */
[----:B------:R-:W-:Y:S01]  /*34f0*/  VIADD R25, R24, 0x1 ;  /* 0x0000000118197836 */ /* 0x000fe20000000000 */
[----:B------:R-:W-:Y:S01]  /*3500*/  BSSY.RECONVERGENT B0, `(.L_x_400) ;  /* 0x0000016000007945 */ /* 0x000fe20003800200 */
[----:B------:R-:W-:Y:S01]  /*3510*/  @P0 IMAD.MOV R25, RZ, RZ, R24 ;  /* 0x000000ffff190224 */ /* 0x000fe200078e0218 */
[----:B012---:R-:W-:Y:S01]  /*3520*/  FSEL R7, R21, R23, P0 ;  /* 0x0000001715077208 */ /* 0x007fe20000000000 */
[----:B------:R-:W-:Y:S02]  /*3530*/  VIADD R24, R6, 0x1 ;  /* 0x0000000106187836 */ /* 0x000fe40000000000 */
[----:B------:R-:W-:Y:S01]  /*3540*/  @!P0 IMAD.MOV R24, RZ, RZ, R6 ;  /* 0x000000ffff188224 */ /* 0x000fe200078e0206 */
[----:B------:R-:W-:-:S04]  /*3550*/  FSEL R6, R20, R22, P0 ;  /* 0x0000001614067208 */ /* 0x000fc80000000000 */
        /* <DEDUP_REMOVED lines=16> */
.L_x_401:
[----:B------:R-:W-:Y:S05]  /*3660*/  BSYNC.RECONVERGENT B0 ;  /* 0x0000000000007941 */ /* 0x000fea0003800200 */
.L_x_400:
        /* <DEDUP_REMOVED lines=14> */
[----:B------:R-:W-:Y:S02]  /*3750*/  IMAD.IADD R5, R5, 0x1, R2 ;  /* 0x0000000105057824 */ /* 0x000fe400078e0202 */
        /* <DEDUP_REMOVED lines=24> */
[C---:B-----5:R-:W-:Y:S01]  /*38e0*/  VIADD R11, R22.reuse, 0xe0 ;  /* 0x000000e0160b7836 */ /* 0x060fe20000000000 */
[-C--:B------:R-:W-:Y:S01]  /*38f0*/  LEA.HI.SX32 R15, R15, R22.reuse, 0x1b ;  /* 0x000000160f0f7211 */ /* 0x080fe200078fdaff */
[--C-:B------:R-:W-:Y:S01]  /*3900*/  IMAD R10, R17, 0x8, R4.reuse ;  /* 0x00000008110a7824 */ /* 0x100fe200078e0204 */
[-C--:B-1----:R-:W-:Y:S01]  /*3910*/  LEA.HI.SX32 R13, R22, R22.reuse, 0x1b ;  /* 0x00000016160d7211 */ /* 0x082fe200078fdaff */
[----:B------:R1:W-:Y:S01]  /*3920*/  STS.64 [R25+0x38], R20 ;  /* 0x0000381419007388 */ /* 0x0003e20000000a00 */
[----:B------:R-:W-:Y:S01]  /*3930*/  LEA.HI.SX32 R11, R11, R22, 0x1b ;  /* 0x000000160b0b7211 */ /* 0x000fe200078fdaff */
[--C-:B------:R-:W-:Y:S01]  /*3940*/  IMAD R12, R19, 0x8, R4.reuse ;  /* 0x00000008130c7824 */ /* 0x100fe200078e0204 */
[----:B------:R-:W-:Y:S01]  /*3950*/  NOP ;  /* 0x0000000000007918 */ /* 0x000fe20000000000 */
[--C-:B---3--:R-:W-:Y:S01]  /*3960*/  IMAD R8, R15, 0x8, R4.reuse ;  /* 0x000000080f087824 */ /* 0x108fe200078e0204 */
[----:B------:R-:W-:Y:S01]  /*3970*/  LDS.64 R18, [R18+0x100] ;  /* 0x0001000012127984 */ /* 0x000fe20000000a00 */
[----:B----4-:R-:W-:-:S02]  /*3980*/  IMAD R6, R11, 0x8, R4 ;  /* 0x000000080b067824 */ /* 0x010fc400078e0204 */
[----:B-1----:R-:W-:Y:S01]  /*3990*/  IMAD R20, R13, 0x8, R4 ;  /* 0x000000080d147824 */ /* 0x002fe200078e0204 */
[----:B------:R-:W-:Y:S01]  /*39a0*/  LDS.64 R16, [R16+0x200] ;  /* 0x0002000010107984 */ /* 0x000fe20000000a00 */
[C---:B------:R-:W-:Y:S02]  /*39b0*/  VIADD R25, R5.reuse, 0x20 ;  /* 0x0000002005197836 */ /* 0x040fe40000000000 */
[C---:B------:R-:W-:Y:S01]  /*39c0*/  VIADD R27, R5.reuse, 0x40 ;  /* 0x00000040051b7836 */ /* 0x040fe20000000000 */
[----:B------:R-:W-:Y:S01]  /*39d0*/  LDS.64 R14, [R14+0x300] ;  /* 0x000300000e0e7984 */ /* 0x000fe20000000a00 */
[----:B------:R-:W-:-:S03]  /*39e0*/  VIADD R29, R5, 0xc0 ;  /* 0x000000c0051d7836 */ /* 0x000fc60000000000 */
[----:B------:R-:W-:Y:S04]  /*39f0*/  LDS.64 R20, [R20] ;  /* 0x0000000014147984 */ /* 0x000fe80000000a00 */
[----:B------:R-:W-:Y:S04]  /*3a00*/  LDS.64 R12, [R12+0x400] ;  /* 0x000400000c0c7984 */ /* 0x000fe80000000a00 */
[----:B------:R-:W-:Y:S04]  /*3a10*/  LDS.64 R10, [R10+0x500] ;  /* 0x000500000a0a7984 */ /* 0x000fe80000000a00 */
[----:B------:R-:W-:Y:S04]  /*3a20*/  LDS.64 R8, [R8+0x600] ;  /* 0x0006000008087984 */ /* 0x000fe80000000a00 */
[----:B------:R-:W-:Y:S04]  /*3a30*/  LDS.64 R6, [R6+0x700] ;  /* 0x0007000006067984 */ /* 0x000fe80000000a00 */
[----:B------:R1:W-:Y:S01]  /*3a40*/  @!P0 STS [R4+0x4200], R3 ;  /* 0x0042000304008388 */ /* 0x0003e20000000800 */
[----:B------:R-:W-:Y:S01]  /*3a50*/  BAR.SYNC.DEFER_BLOCKING 0x0 ;  /* 0x0000000000007b1d */ /* 0x000fe20000010000 */
[----:B------:R-:W-:-:S05]  /*3a60*/  IADD3 R0, P0, PT, R0, R5, RZ ;  /* 0x0000000500007210 */ /* 0x000fca0007f1e0ff */
[----:B------:R-:W-:Y:S01]  /*3a70*/  IMAD.X R23, RZ, RZ, RZ, P0 ;  /* 0x000000ffff177224 */ /* 0x000fe200000e06ff */
[----:B--2---:R-:W-:Y:S01]  /*3a80*/  LEA R22, P0, R0, UR4, 0x3 ;  /* 0x0000000400167c11 */ /* 0x004fe2000f8018ff */
[----:B-1----:R-:W-:-:S03]  /*3a90*/  VIADD R3, R5, 0x60 ;  /* 0x0000006005037836 */ /* 0x002fc60000000000 */
[----:B------:R-:W-:Y:S01]  /*3aa0*/  LEA.HI.X R23, R0, UR5, R23, 0x3, P0 ;  /* 0x0000000500177c11 */ /* 0x000fe200080f1c17 */
[----:B0-----:R-:W0:Y:S02]  /*3ab0*/  LDS R24, [R4+0x4200] ;  /* 0x0042000004187984 */ /* 0x001e240000000800 */
[-C--:B0-----:R-:W-:Y:S02]  /*3ac0*/  ISETP.GE.AND P0, PT, R5, R24.reuse, PT ;  /* 0x000000180500720c */ /* 0x081fe40003f06270 */
        /* <DEDUP_REMOVED lines=20> */
.L_x_402:
[----:B------:R-:W1:Y:S01]  /*3c10*/  S2R R22, SR_LANEID ;  /* 0x0000000000167919 */ /* 0x000e620000000000 */
[----:B------:R-:W-:Y:S01]  /*3c20*/  LOP3.LUT R5, R5, 0x1f00, RZ, 0xc0, !PT ;  /* 0x00001f0005057812 */ /* 0x000fe200078ec0ff */
[----:B------:R-:W2:Y:S01]  /*3c30*/  LDCU.64 UR4, c[0x0][0x388] ;  /* 0x00007100ff0477ac */ /* 0x000ea20008000a00 */
[C---:B------:R-:W-:Y:S02]  /*3c40*/  ISETP.NE.AND P0, PT, R2.reuse, RZ, PT ;  /* 0x000000ff0200720c */ /* 0x040fe40003f05270 */
[----:B------:R-:W-:-:S05]  /*3c50*/  LOP3.LUT R2, R2, 0x1f, RZ, 0xc0, !PT ;  /* 0x0000001f02027812 */ /* 0x000fca00078ec0ff */
[----:B------:R-:W-:Y:S02]  /*3c60*/  IMAD.IADD R0, R0, 0x1, R2 ;  /* 0x0000000100007824 */ /* 0x000fe400078e0202 */
        /* <DEDUP_REMOVED lines=37> */
[----:B------:R-:W-:Y:S04]  /*3ec0*/  LDS.64 R16, [R16+0x200] ;  /* 0x0002000010107984 */ /* 0x000fe80000000a00 */
[----:B------:R-:W-:Y:S04]  /*3ed0*/  LDS.64 R14, [R14+0x300] ;  /* 0x000300000e0e7984 */ /* 0x000fe80000000a00 */
[----:B------:R-:W-:Y:S04]  /*3ee0*/  LDS.64 R20, [R20] ;  /* 0x0000000014147984 */ /* 0x000fe80000000a00 */
        /* <DEDUP_REMOVED lines=8> */
[C---:B------:R-:W-:Y:S02]  /*3f70*/  VIADD R25, R5.reuse, 0x20 ;  /* 0x0000002005197836 */ /* 0x040fe40000000000 */
[C---:B-1----:R-:W-:Y:S02]  /*3f80*/  VIADD R3, R5.reuse, 0x40 ;  /* 0x0000004005037836 */ /* 0x042fe40000000000 */
[----:B------:R-:W-:Y:S01]  /*3f90*/  IMAD.X R23, RZ, RZ, RZ, P0 ;  /* 0x000000ffff177224 */ /* 0x000fe200000e06ff */
[C---:B--2---:R-:W-:Y:S01]  /*3fa0*/  LEA R22, P0, R0.reuse, UR4, 0x3 ;  /* 0x0000000400167c11 */ /* 0x044fe2000f8018ff */
[C---:B------:R-:W-:Y:S02]  /*3fb0*/  VIADD R27, R5.reuse, 0xa0 ;  /* 0x000000a0051b7836 */ /* 0x040fe40000000000 */
[C---:B------:R-:W-:Y:S01]  /*3fc0*/  VIADD R29, R5.reuse, 0xc0 ;  /* 0x000000c0051d7836 */ /* 0x040fe20000000000 */
[----:B------:R-:W-:Y:S01]  /*3fd0*/  LEA.HI.X R23, R0, UR5, R23, 0x3, P0 ;  /* 0x0000000500177c11 */ /* 0x000fe200080f1c17 */
[----:B0-----:R-:W0:Y:S02]  /*3fe0*/  LDS R24, [R4+0x4200] ;  /* 0x0042000004187984 */ /* 0x001e240000000800 */
        /* <DEDUP_REMOVED lines=21> */
.L_x_403:
        /* <DEDUP_REMOVED lines=12> */
.L_x_824:


//--------------------- .text._ZN3cub18CUB_300001_SM_10006detail10merge_sort30DeviceMergeSortPartitionKernelIN6thrust24THRUST_300001_SM_1000_NS6detail15normal_iteratorINS5_10device_ptrI6float2EEEEj11float2_lessS9_EEvbT_PT2_T0_SG_PSG_T1_SG_i --------------------------
	.section	.text._ZN3cub18CUB_300001_SM_10006detail10merge_sort30DeviceMergeSortPartitionKernelIN6thrust24THRUST_300001_SM_1000_NS6detail15normal_iteratorINS5_10device_ptrI6float2EEEEj11float2_lessS9_EEvbT_PT2_T0_SG_PSG_T1_SG_i,"ax",@progbits
	.align	128
        .global         _ZN3cub18CUB_300001_SM_10006detail10merge_sort30DeviceMergeSortPartitionKernelIN6thrust24THRUST_300001_SM_1000_NS6detail15normal_iteratorINS5_10device_ptrI6float2EEEEj11float2_lessS9_EEvbT_PT2_T0_SG_PSG_T1_SG_i
        .type           _ZN3cub18CUB_300001_SM_10006detail10merge_sort30DeviceMergeSortPartitionKernelIN6thrust24THRUST_300001_SM_1000_NS6detail15normal_iteratorINS5_10device_ptrI6float2EEEEj11float2_lessS9_EEvbT_PT2_T0_SG_PSG_T1_SG_i,@function
        .size           _ZN3cub18CUB_300001_SM_10006detail10merge_sort30DeviceMergeSortPartitionKernelIN6thrust24THRUST_300001_SM_1000_NS6detail15normal_iteratorINS5_10device_ptrI6float2EEEEj11float2_lessS9_EEvbT_PT2_T0_SG_PSG_T1_SG_i,(.L_x_825 - _ZN3cub18CUB_300001_SM_10006detail10merge_sort30DeviceMergeSortPartitionKernelIN6thrust24THRUST_300001_SM_1000_NS6detail15normal_iteratorINS5_10device_ptrI6float2EEEEj11float2_lessS9_EEvbT_PT2_T0_SG_PSG_T1_SG_i)
        .other          _ZN3cub18CUB_300001_SM_10006detail10merge_sort30DeviceMergeSortPartitionKernelIN6thrust24THRUST_300001_SM_1000_NS6detail15normal_iteratorINS5_10device_ptrI6float2EEEEj11float2_lessS9_EEvbT_PT2_T0_SG_PSG_T1_SG_i,@"STO_CUDA_ENTRY STV_DEFAULT"
_ZN3cub18CUB_300001_SM_10006detail10merge_sort30DeviceMergeSortPartitionKernelIN6thrust24THRUST_300001_SM_1000_NS6detail15normal_iteratorINS5_10device_ptrI6float2EEEEj11float2_lessS9_EEvbT_PT2_T0_SG_PSG_T1_SG_i:
.text._ZN3cub18CUB_300001_SM_10006detail10merge_sort30DeviceMergeSortPartitionKernelIN6thrust24THRUST_300001_SM_1000_NS6detail15normal_iteratorINS5_10device_ptrI6float2EEEEj11float2_lessS9_EEvbT_PT2_T0_SG_PSG_T1_SG_i:
[----:B------:R-:W-:Y:S01]  /*0000*/  LDC R1, c[0x0][0x37c] ;  /* 0x0000df00ff017b82 */ /* 0x000fe20000000800 */
[----:B------:R-:W0:Y:S01]  /*0010*/  S2R R0, SR_CTAID.X ;  /* 0x0000000000007919 */ /* 0x000e220000002500 */
[----:B------:R-:W0:Y:S01]  /*0020*/  LDCU UR4, c[0x0][0x360] ;  /* 0x00006c00ff0477ac */ /* 0x000e220008000800 */
[----:B------:R-:W0:Y:S01]  /*0030*/  S2R R3, SR_TID.X ;  /* 0x0000000000037919 */ /* 0x000e220000002100 */
[----:B------:R-:W1:Y:S01]  /*0040*/  LDCU UR6, c[0x0][0x39c] ;  /* 0x00007380ff0677ac */ /* 0x000e620008000800 */
[----:B0-----:R-:W-:-:S05]  /*0050*/  IMAD R0, R0, UR4, R3 ;  /* 0x0000000400007c24 */ /* 0x001fca000f8e0203 */
[----:B-1----:R-:W-:-:S13]  /*0060*/  ISETP.GE.U32.AND P0, PT, R0, UR6, PT ;  /* 0x0000000600007c0c */ /* 0x002fda000bf06070 */
[----:B------:R-:W-:Y:S05]  /*0070*/  @P0 EXIT ;  /* 0x000000000000094d */ /* 0x000fea0003800000 */
[----:B------:R-:W0:Y:S01]  /*0080*/  LDCU UR5, c[0x0][0x3ac] ;  /* 0x00007580ff0577ac */ /* 0x000e220008000800 */
[----:B------:R-:W-:Y:S01]  /*0090*/  VIADD R2, R0, 0x1 ;  /* 0x0000000100027836 */ /* 0x000fe20000000000 */
[----:B------:R-:W-:Y:S01]  /*00a0*/  ACQBULK ;  /* 0x000000000000782e */ /* 0x000fe20000000000 */
[----:B------:R-:W1:Y:S03]  /*00b0*/  LDCU UR7, c[0x0][0x3b0] ;  /* 0x00007600ff0777ac */ /* 0x000e660008000800 */
[----:B------:R-:W-:Y:S01]  /*00c0*/  ISETP.NE.AND P0, PT, R2, UR6, PT ;  /* 0x0000000602007c0c */ /* 0x000fe2000bf05270 */
[----:B------:R-:W2:Y:S01]  /*00d0*/  LDCU UR10, c[0x0][0x398] ;  /* 0x00007300ff0a77ac */ /* 0x000ea20008000800 */
[----:B------:R-:W3:Y:S01]  /*00e0*/  LDCU.64 UR8, c[0x0][0x358] ;  /* 0x00006b00ff0877ac */ /* 0x000ee20008000a00 */
[----:B0-----:R-:W-:-:S10]  /*00f0*/  UIADD3 UR4, UPT, UPT, -UR5, URZ, URZ ;  /* 0x000000ff05047290 */ /* 0x001fd4000fffe1ff */
[----:B------:R-:W0:Y:S01]  /*0100*/  @!P0 LDC.64 R4, c[0x0][0x3a0] ;  /* 0x0000e800ff048b82 */ /* 0x000e220000000a00 */
[----:B------:R-:W-:Y:S01]  /*0110*/  LOP3.LUT R2, R0, UR4, RZ, 0xc0, !PT ;  /* 0x0000000400027c12 */ /* 0x000fe2000f8ec0ff */
[----:B------:R-:W-:-:S04]  /*0120*/  USHF.R.U32.HI UR4, URZ, 0x1, UR5 ;  /* 0x00000001ff047899 */ /* 0x000fc80008011605 */
[----:B-1----:R-:W-:Y:S01]  /*0130*/  IMAD R3, R2, UR7, RZ ;  /* 0x0000000702037c24 */ /* 0x002fe2000f8e02ff */
[----:B------:R-:W-:-:S04]  /*0140*/  UIMAD UR4, UR4, UR7, URZ ;  /* 0x00000007040472a4 */ /* 0x000fc8000f8e02ff */
[----:B------:R-:W-:-:S04]  /*0150*/  LOP3.LUT R2, RZ, R3, RZ, 0x33, !PT ;  /* 0x00000003ff027212 */ /* 0x000fc800078e33ff */
[----:B------:R-:W-:-:S04]  /*0160*/  VIMNMX.U32 R2, PT, PT, R2, UR4, PT ;  /* 0x0000000402027c48 */ /* 0x000fc8000bfe0000 */
[----:B--2---:R-:W-:Y:S01]  /*0170*/  VIADDMNMX.U32 R2, R2, R3, UR10, PT ;  /* 0x0000000a02027e46 */ /* 0x004fe2000b800003 */
[----:B0-----:R-:W-:Y:S01]  /*0180*/  @!P0 IMAD.WIDE.U32 R4, R0, 0x4, R4 ;  /* 0x0000000400048825 */ /* 0x001fe200078e0004 */
[----:B------:R-:W-:Y:S02]  /*0190*/  VIMNMX.U32 R3, PT, PT, R3, UR10, PT ;  /* 0x0000000a03037c48 */ /* 0x000fe4000bfe0000 */
[----:B------:R-:W-:Y:S02]  /*01a0*/  LOP3.LUT R6, RZ, R2, RZ, 0x33, !PT ;  /* 0x00000002ff067212 */ /* 0x000fe400078e33ff */
[----:B---3--:R0:W-:Y:S02]  /*01b0*/  @!P0 STG.E desc[UR8][R4.64], R2 ;  /* 0x0000000204008986 */ /* 0x0081e4000c101908 */
[----:B------:R-:W-:-:S04]  /*01c0*/  VIMNMX.U32 R7, PT, PT, R6, UR4, PT ;  /* 0x0000000406077c48 */ /* 0x000fc8000bfe0000 */
[----:B------:R-:W-:Y:S01]  /*01d0*/  VIADDMNMX.U32 R7, R7, R2, UR10, PT ;  /* 0x0000000a07077e46 */ /* 0x000fe2000b800002 */
[----:B------:R-:W-:Y:S06]  /*01e0*/  @!P0 EXIT ;  /* 0x000000000000894d */ /* 0x000fec0003800000 */
[----:B------:R-:W1:Y:S01]  /*01f0*/  LDCU.U8 UR6, c[0x0][0x380] ;  /* 0x00007000ff0677ac */ /* 0x000e620008000000 */
[----:B------:R-:W-:Y:S01]  /*0200*/  BSSY.RECONVERGENT B0, `(.L_x_404) ;  /* 0x0000050000007945 */ /* 0x000fe20003800200 */
[----:B------:R-:W-:-:S06]  /*0210*/  UIADD3 UR4, UPT, UPT, UR5, -0x1, URZ ;  /* 0xffffffff05047890 */ /* 0x000fcc000fffe0ff */
[----:B0-----:R-:W-:-:S05]  /*0220*/  LOP3.LUT R4, R0, UR4, RZ, 0xc0, !PT ;  /* 0x0000000400047c12 */ /* 0x001fca000f8ec0ff */
[----:B------:R-:W-:Y:S01]  /*0230*/  IMAD R4, R4, UR7, RZ ;  /* 0x0000000704047c24 */ /* 0x000fe2000f8e02ff */
[----:B-1----:R-:W-:-:S04]  /*0240*/  UPRMT UR6, UR6, 0x8880, URZ ;  /* 0x0000888006067896 */ /* 0x002fc800080000ff */
[----:B------:R-:W-:-:S03]  /*0250*/  VIADDMNMX.U32 R4, R7, -R3, R4, PT ;  /* 0x8000000307047246 */ /* 0x000fc60003800004 */
[----:B------:R-:W-:Y:S02]  /*0260*/  UMOV UR4, UR6 ;  /* 0x0000000600047c82 */ /* 0x000fe40008000000 */
[----:B------:R-:W-:-:S09]  /*0270*/  UISETP.NE.AND UP0, UPT, UR4, URZ, UPT ;  /* 0x000000ff0400728c */ /* 0x000fd2000bf05270 */
[----:B------:R-:W-:Y:S05]  /*0280*/  BRA.U !UP0, `(.L_x_405) ;  /* 0x0000000108947547 */ /* 0x000fea000b800000 */
[----:B------:R-:W-:Y:S01]  /*0290*/  IMAD.IADD R7, R7, 0x1, -R2 ;  /* 0x0000000107077824 */ /* 0x000fe200078e0a02 */
[----:B------:R-:W-:Y:S01]  /*02a0*/  VIADDMNMX.U32 R5, R2, -R3, R4, PT ;  /* 0x8000000302057246 */ /* 0x000fe20003800004 */
[----:B------:R-:W0:Y:S01]  /*02b0*/  LDCU.64 UR4, c[0x0][0x388] ;  /* 0x00007100ff0477ac */ /* 0x000e220008000a00 */
[----:B------:R-:W-:Y:S02]  /*02c0*/  BSSY.RECONVERGENT B1, `(.L_x_406) ;  /* 0x0000020000017945 */ /* 0x000fe40003800200 */
[----:B------:R-:W-:-:S05]  /*02d0*/  VIMNMX.U32 R6, PT, PT, R4, R7, !PT ;  /* 0x0000000704067248 */ /* 0x000fca0007fe0000 */
[----:B------:R-:W-:-:S05]  /*02e0*/  IMAD.IADD R6, R6, 0x1, -R7 ;  /* 0x0000000106067824 */ /* 0x000fca00078e0a07 */
[----:B------:R-:W-:-:S13]  /*02f0*/  ISETP.GE.U32.AND P0, PT, R6, R5, PT ;  /* 0x000000050600720c */ /* 0x000fda0003f06070 */
[----:B0-----:R-:W-:Y:S05]  /*0300*/  @P0 BRA `(.L_x_407) ;  /* 0x00000000006c0947 */ /* 0x001fea0003800000 */
.L_x_410:
[----:B------:R-:W-:-:S04]  /*0310*/  IMAD.MOV.U32 R10, RZ, RZ, R6 ;  /* 0x000000ffff0a7224 */ /* 0x000fc800078e0006 */
[----:B------:R-:W-:-:S05]  /*0320*/  IMAD.IADD R6, R5, 0x1, -R10 ;  /* 0x0000000105067824 */ /* 0x000fca00078e0a0a */
[----:B------:R-:W-:-:S04]  /*0330*/  LEA.HI R16, R6, R10, RZ, 0x1f ;  /* 0x0000000a06107211 */ /* 0x000fc800078ff8ff */
[-C--:B------:R-:W-:Y:S02]  /*0340*/  LOP3.LUT R7, RZ, R16.reuse, RZ, 0x33, !PT ;  /* 0x00000010ff077212 */ /* 0x080fe400078e33ff */
[----:B------:R-:W-:-:S03]  /*0350*/  IADD3 R11, P1, PT, R3, R16, RZ ;  /* 0x00000010030b7210 */ /* 0x000fc60007f3e0ff */
[----:B------:R-:W-:Y:S02]  /*0360*/  IMAD.IADD R7, R4, 0x1, R7 ;  /* 0x0000000104077824 */ /* 0x000fe400078e0207 */
[----:B------:R-:W-:Y:S01]  /*0370*/  IMAD.X R14, RZ, RZ, RZ, P1 ;  /* 0x000000ffff0e7224 */ /* 0x000fe200008e06ff */
[C---:B------:R-:W-:Y:S02]  /*0380*/  LEA R6, P1, R11.reuse, UR4, 0x3 ;  /* 0x000000040b067c11 */ /* 0x040fe4000f8218ff */
[----:B------:R-:W-:Y:S02]  /*0390*/  IADD3 R9, P0, PT, R2, R7, RZ ;  /* 0x0000000702097210 */ /* 0x000fe40007f1e0ff */
[----:B------:R-:W-:-:S03]  /*03a0*/  LEA.HI.X R7, R11, UR5, R14, 0x3, P1 ;  /* 0x000000050b077c11 */ /* 0x000fc600088f1c0e */
[----:B------:R-:W-:Y:S01]  /*03b0*/  IMAD.X R12, RZ, RZ, RZ, P0 ;  /* 0x000000ffff0c7224 */ /* 0x000fe200000e06ff */
[C---:B------:R-:W-:Y:S02]  /*03c0*/  LEA R8, P0, R9.reuse, UR4, 0x3 ;  /* 0x0000000409087c11 */ /* 0x040fe4000f8018ff */
[----:B------:R-:W2:Y:S02]  /*03d0*/  LDG.E.64 R6, desc[UR8][R6.64] ;  /* 0x0000000806067981 */ /* 0x000ea4000c1e1b00 */
[----:B------:R-:W-:-:S06]  /*03e0*/  LEA.HI.X R9, R9, UR5, R12, 0x3, P0 ;  /* 0x0000000509097c11 */ /* 0x000fcc00080f1c0c */
[----:B------:R-:W2:Y:S01]  /*03f0*/  LDG.E.64 R8, desc[UR8][R8.64] ;  /* 0x0000000808087981 */ /* 0x000ea2000c1e1b00 */
[----:B------:R-:W-:Y:S01]  /*0400*/  BSSY.RECONVERGENT B2, `(.L_x_408) ;  /* 0x0000006000027945 */ /* 0x000fe20003800200 */
[----:B------:R-:W-:Y:S02]  /*0410*/  PLOP3.LUT P0, PT, PT, PT, PT, 0x8, 0x80 ;  /* 0x000000000080781c */ /* 0x000fe40003f0e170 */
[----:B--2---:R-:W-:-:S13]  /*0420*/  FSETP.GEU.AND P1, PT, R8, R6, PT ;  /* 0x000000060800720b */ /* 0x004fda0003f2e000 */
[----:B------:R-:W-:Y:S05]  /*0430*/  @!P1 BRA `(.L_x_409) ;  /* 0x0000000000089947 */ /* 0x000fea0003800000 */
[----:B------:R-:W-:-:S04]  /*0440*/  FSETP.GT.AND P0, PT, R8, R6, PT ;  /* 0x000000060800720b */ /* 0x000fc80003f04000 */
[----:B------:R-:W-:-:S13]  /*0450*/  FSETP.GEU.OR P0, PT, R9, R7, P0 ;  /* 0x000000070900720b */ /* 0x000fda000070e400 */
.L_x_409:
[----:B------:R-:W-:Y:S05]  /*0460*/  BSYNC.RECONVERGENT B2 ;  /* 0x0000000000027941 */ /* 0x000fea0003800200 */
.L_x_408:
[----:B------:R-:W-:Y:S01]  /*0470*/  @P0 VIADD R10, R16, 0x1 ;  /* 0x00000001100a0836 */ /* 0x000fe20000000000 */
[----:B------:R-:W-:-:S03]  /*0480*/  SEL R5, R5, R16, P0 ;  /* 0x0000001005057207 */ /* 0x000fc60000000000 */
[----:B------:R-:W-:Y:S01]  /*0490*/  IMAD.MOV.U32 R6, RZ, RZ, R10 ;  /* 0x000000ffff067224 */ /* 0x000fe200078e000a */
[----:B------:R-:W-:-:S13]  /*04a0*/  ISETP.GE.U32.AND P0, PT, R10, R5, PT ;  /* 0x000000050a00720c */ /* 0x000fda0003f06070 */
[----:B------:R-:W-:Y:S05]  /*04b0*/  @!P0 BRA `(.L_x_410) ;  /* 0xfffffffc00948947 */ /* 0x000fea000383ffff */
.L_x_407:
[----:B------:R-:W-:Y:S05]  /*04c0*/  BSYNC.RECONVERGENT B1 ;  /* 0x0000000000017941 */ /* 0x000fea0003800200 */
.L_x_406:
[----:B------:R-:W-:Y:S05]  /*04d0*/  BRA `(.L_x_411) ;  /* 0x0000000000887947 */ /* 0x000fea0003800000 */
.L_x_405:
[----:B------:R-:W-:Y:S01]  /*04e0*/  IMAD.IADD R7, R7, 0x1, -R2 ;  /* 0x0000000107077824 */ /* 0x000fe200078e0a02 */
[----:B------:R-:W-:Y:S01]  /*04f0*/  VIADDMNMX.U32 R5, R2, -R3, R4, PT ;  /* 0x8000000302057246 */ /* 0x000fe20003800004 */
[----:B------:R-:W0:Y:S03]  /*0500*/  LDCU.64 UR4, c[0x0][0x390] ;  /* 0x00007200ff0477ac */ /* 0x000e260008000a00 */
[----:B------:R-:W-:-:S05]  /*0510*/  VIMNMX.U32 R6, PT, PT, R4, R7, !PT ;  /* 0x0000000704067248 */ /* 0x000fca0007fe0000 */
[----:B------:R-:W-:-:S05]  /*0520*/  IMAD.IADD R6, R6, 0x1, -R7 ;  /* 0x0000000106067824 */ /* 0x000fca00078e0a07 */
[----:B------:R-:W-:-:S13]  /*0530*/  ISETP.GE.U32.AND P0, PT, R6, R5, PT ;  /* 0x000000050600720c */ /* 0x000fda0003f06070 */
[----:B0-----:R-:W-:Y:S05]  /*0540*/  @P0 BRA `(.L_x_411) ;  /* 0x00000000006c0947 */ /* 0x001fea0003800000 */
.L_x_414:
        /* <DEDUP_REMOVED lines=21> */
.L_x_413:
[----:B------:R-:W-:Y:S05]  /*06a0*/  BSYNC.RECONVERGENT B1 ;  /* 0x0000000000017941 */ /* 0x000fea0003800200 */
.L_x_412:
[----:B------:R-:W-:Y:S01]  /*06b0*/  @P0 VIADD R10, R16, 0x1 ;  /* 0x00000001100a0836 */ /* 0x000fe20000000000 */
[----:B------:R-:W-:-:S03]  /*06c0*/  SEL R5, R5, R16, P0 ;  /* 0x0000001005057207 */ /* 0x000fc60000000000 */
[----:B------:R-:W-:Y:S01]  /*06d0*/  IMAD.MOV.U32 R6, RZ, RZ, R10 ;  /* 0x000000ffff067224 */ /* 0x000fe200078e000a */
[----:B------:R-:W-:-:S13]  /*06e0*/  ISETP.GE.U32.AND P0, PT, R10, R5, PT ;  /* 0x000000050a00720c */ /* 0x000fda0003f06070 */
[----:B------:R-:W-:Y:S05]  /*06f0*/  @!P0 BRA `(.L_x_414) ;  /* 0xfffffffc00948947 */ /* 0x000fea000383ffff */
.L_x_411:
[----:B------:R-:W-:Y:S05]  /*0700*/  BSYNC.RECONVERGENT B0 ;  /* 0x0000000000007941 */ /* 0x000fea0003800200 */
.L_x_404:
[----:B------:R-:W0:Y:S01]  /*0710*/  LDC.64 R4, c[0x0][0x3a0] ;  /* 0x0000e800ff047b82 */ /* 0x000e220000000a00 */
[----:B------:R-:W-:Y:S02]  /*0720*/  IMAD.IADD R3, R3, 0x1, R6 ;  /* 0x0000000103037824 */ /* 0x000fe400078e0206 */
[----:B0-----:R-:W-:-:S05]  /*0730*/  IMAD.WIDE.U32 R4, R0, 0x4, R4 ;  /* 0x0000000400047825 */ /* 0x001fca00078e0004 */
[----:B------:R-:W-:Y:S01]  /*0740*/  STG.E desc[UR8][R4.64], R3 ;  /* 0x0000000304007986 */ /* 0x000fe2000c101908 */
[----:B------:R-:W-:Y:S05]  /*0750*/  EXIT ;  /* 0x000000000000794d */ /* 0x000fea0003800000 */
.L_x_415:
        /* <DEDUP_REMOVED lines=10> */
.L_x_825:


//--------------------- .text._ZN3cub18CUB_300001_SM_10006detail10merge_sort30DeviceMergeSortBlockSortKernelINS2_10policy_hubIN6thrust24THRUST_300001_SM_1000_NS6detail15normal_iteratorINS6_10device_ptrI6float2EEEEE9Policy600ESC_PNS0_8NullTypeESC_SG_j11float2_lessSA_SF_EEvbT0_T1_T2_T3_T4_PT6_PT7_T5_NS1_7vsmem_tE --------------------------
	.section	.text._ZN3cub18CUB_300001_SM_10006detail10merge_sort30DeviceMergeSortBlockSortKernelINS2_10policy_hubIN6thrust24THRUST_300001_SM_1000_NS6detail15normal_iteratorINS6_10device_ptrI6float2EEEEE9Policy600ESC_PNS0_8NullTypeESC_SG_j11float2_lessSA_SF_EEvbT0_T1_T2_T3_T4_PT6_PT7_T5_NS1_7vsmem_tE,"ax",@progbits
	.align	128
        .global         _ZN3cub18CUB_300001_SM_10006detail10merge_sort30DeviceMergeSortBlockSortKernelINS2_10policy_hubIN6thrust24THRUST_300001_SM_1000_NS6detail15normal_iteratorINS6_10device_ptrI6float2EEEEE9Policy600ESC_PNS0_8NullTypeESC_SG_j11float2_lessSA_SF_EEvbT0_T1_T2_T3_T4_PT6_PT7_T5_NS1_7vsmem_tE
        .type           _ZN3cub18CUB_300001_SM_10006detail10merge_sort30DeviceMergeSortBlockSortKernelINS2_10policy_hubIN6thrust24THRUST_300001_SM_1000_NS6detail15normal_iteratorINS6_10device_ptrI6float2EEEEE9Policy600ESC_PNS0_8NullTypeESC_SG_j11float2_lessSA_SF_EEvbT0_T1_T2_T3_T4_PT6_PT7_T5_NS1_7vsmem_tE,@function
        .size           _ZN3cub18CUB_300001_SM_10006detail10merge_sort30DeviceMergeSortBlockSortKernelINS2_10policy_hubIN6thrust24THRUST_300001_SM_1000_NS6detail15normal_iteratorINS6_10device_ptrI6float2EEEEE9Policy600ESC_PNS0_8NullTypeESC_SG_j11float2_lessSA_SF_EEvbT0_T1_T2_T3_T4_PT6_PT7_T5_NS1_7vsmem_tE,(.L_x_826 - _ZN3cub18CUB_300001_SM_10006detail10merge_sort30DeviceMergeSortBlockSortKernelINS2_10policy_hubIN6thrust24THRUST_300001_SM_1000_NS6detail15normal_iteratorINS6_10device_ptrI6float2EEEEE9Policy600ESC_PNS0_8NullTypeESC_SG_j11float2_lessSA_SF_EEvbT0_T1_T2_T3_T4_PT6_PT7_T5_NS1_7vsmem_tE)
        .other          _ZN3cub18CUB_300001_SM_10006detail10merge_sort30DeviceMergeSortBlockSortKernelINS2_10policy_hubIN6thrust24THRUST_300001_SM_1000_NS6detail15normal_iteratorINS6_10device_ptrI6float2EEEEE9Policy600ESC_PNS0_8NullTypeESC_SG_j11float2_lessSA_SF_EEvbT0_T1_T2_T3_T4_PT6_PT7_T5_NS1_7vsmem_tE,@"STO_CUDA_ENTRY STV_DEFAULT"
_ZN3cub18CUB_300001_SM_10006detail10merge_sort30DeviceMergeSortBlockSortKernelINS2_10policy_hubIN6thrust24THRUST_300001_SM_1000_NS6detail15normal_iteratorINS6_10device_ptrI6float2EEEEE9Policy600ESC_PNS0_8NullTypeESC_SG_j11float2_lessSA_SF_EEvbT0_T1_T2_T3_T4_PT6_PT7_T5_NS1_7vsmem_tE:
.text._ZN3cub18CUB_300001_SM_10006detail10merge_sort30DeviceMergeSortBlockSortKernelINS2_10policy_hubIN6thrust24THRUST_300001_SM_1000_NS6detail15normal_iteratorINS6_10device_ptrI6float2EEEEE9Policy600ESC_PNS0_8NullTypeESC_SG_j11float2_lessSA_SF_EEvbT0_T1_T2_T3_T4_PT6_PT7_T5_NS1_7vsmem_tE:
[----:B------:R-:W-:Y:S01]  /*0000*/  LDC R1, c[0x0][0x37c] ;  /* 0x0000df00ff017b82 */ /* 0x000fe20000000800 */
[----:B------:R-:W0:Y:S01]  /*0010*/  S2R R7, SR_CTAID.X ;  /* 0x0000000000077919 */ /* 0x000e220000002500 */
[----:B------:R-:W1:Y:S01]  /*0020*/  LDCU UR4, c[0x0][0x370] ;  /* 0x00006e00ff0477ac */ /* 0x000e620008000800 */
[----:B------:R-:W2:Y:S01]  /*0030*/  LDCU.64 UR6, c[0x0][0x358] ;  /* 0x00006b00ff0677ac */ /* 0x000ea20008000a00 */
[----:B-1----:R-:W-:-:S06]  /*0040*/  UIADD3 UR4, UPT, UPT, UR4, -0x1, URZ ;  /* 0xffffffff04047890 */ /* 0x002fcc000fffe0ff */
[C---:B0-----:R-:W-:Y:S01]  /*0050*/  ISETP.GE.U32.AND P0, PT, R7.reuse, UR4, PT ;  /* 0x0000000407007c0c */ /* 0x041fe2000bf06070 */
[----:B------:R-:W-:-:S12]  /*0060*/  IMAD.SHL.U32 R7, R7, 0x800, RZ ;  /* 0x0000080007077824 */ /* 0x000fd800078e00ff */
[----:B--2---:R-:W-:Y:S05]  /*0070*/  @P0 BRA `(.L_x_416) ;  /* 0x0000002c00c40947 */ /* 0x004fea0003800000 */
[----:B------:R-:W0:Y:S01]  /*0080*/  S2R R32, SR_TID.X ;  /* 0x0000000000207919 */ /* 0x000e220000002100 */
[----:B------:R-:W1:Y:S01]  /*0090*/  LDCU.64 UR4, c[0x0][0x388] ;  /* 0x00007100ff0477ac */ /* 0x000e620008000a00 */
[----:B------:R-:W-:Y:S01]  /*00a0*/  ACQBULK ;  /* 0x000000000000782e */ /* 0x000fe20000000000 */
[----:B0-----:R-:W-:-:S05]  /*00b0*/  IMAD.SHL.U32 R0, R32, 0x8, RZ ;  /* 0x0000000820007824 */ /* 0x001fca00078e00ff */
[----:B------:R-:W-:-:S04]  /*00c0*/  LOP3.LUT R21, R0, 0x1f00, RZ, 0xc0, !PT ;  /* 0x00001f0000157812 */ /* 0x000fc800078ec0ff */
[----:B------:R-:W-:-:S04]  /*00d0*/  LOP3.LUT R0, R21, 0x1f, R32, 0xf8, !PT ;  /* 0x0000001f15007812 */ /* 0x000fc800078ef820 */
[----:B------:R-:W-:-:S05]  /*00e0*/  IADD3 R0, P0, PT, R7, R0, RZ ;  /* 0x0000000007007210 */ /* 0x000fca0007f1e0ff */
[----:B------:R-:W-:Y:S02]  /*00f0*/  IMAD.X R3, RZ, RZ, RZ, P0 ;  /* 0x000000ffff037224 */ /* 0x000fe400000e06ff */
        /* <DEDUP_REMOVED lines=91> */
.L_x_418:
[----:B------:R-:W-:Y:S02]  /*06b0*/  IMAD.MOV.U32 R44, RZ, RZ, R9 ;  /* 0x000000ffff2c7224 */ /* 0x000fe400078e0009 */
[----:B------:R-:W-:Y:S02]  /*06c0*/  IMAD.MOV.U32 R45, RZ, RZ, R8 ;  /* 0x000000ffff2d7224 */ /* 0x000fe400078e0008 */
[----:B------:R-:W-:Y:S02]  /*06d0*/  IMAD.MOV.U32 R9, RZ, RZ, R11 ;  /* 0x000000ffff097224 */ /* 0x000fe400078e000b */
[----:B------:R-:W-:-:S07]  /*06e0*/  IMAD.MOV.U32 R8, RZ, RZ, R10 ;  /* 0x000000ffff087224 */ /* 0x000fce00078e000a */
.L_x_419:
[----:B------:R-:W-:Y:S05]  /*06f0*/  BSYNC.RECONVERGENT B0 ;  /* 0x0000000000007941 */ /* 0x000fea0003800200 */
.L_x_417:
        /* <DEDUP_REMOVED lines=8> */
.L_x_421:
[----:B------:R-:W-:Y:S02]  /*0780*/  IMAD.MOV.U32 R43, RZ, RZ, R13 ;  /* 0x000000ffff2b7224 */ /* 0x000fe400078e000d */
[----:B------:R-:W-:Y:S02]  /*0790*/  IMAD.MOV.U32 R42, RZ, RZ, R12 ;  /* 0x000000ffff2a7224 */ /* 0x000fe400078e000c */
[----:B------:R-:W-:Y:S02]  /*07a0*/  IMAD.MOV.U32 R13, RZ, RZ, R15 ;  /* 0x000000ffff0d7224 */ /* 0x000fe400078e000f */
[----:B------:R-:W-:-:S07]  /*07b0*/  IMAD.MOV.U32 R12, RZ, RZ, R14 ;  /* 0x000000ffff0c7224 */ /* 0x000fce00078e000e */
.L_x_422:
[----:B------:R-:W-:Y:S05]  /*07c0*/  BSYNC.RECONVERGENT B0 ;  /* 0x0000000000007941 */ /* 0x000fea0003800200 */
.L_x_420:
        /* <DEDUP_REMOVED lines=8> */
.L_x_424:
[----:B------:R-:W-:Y:S01]  /*0850*/  IMAD.MOV.U32 R30, RZ, RZ, R17 ;  /* 0x000000ffff1e7224 */ /* 0x000fe200078e0011 */
[----:B------:R-:W-:Y:S01]  /*0860*/  MOV R17, R19 ;  /* 0x0000001300117202 */ /* 0x000fe20000000f00 */
[----:B------:R-:W-:Y:S02]  /*0870*/  IMAD.MOV.U32 R31, RZ, RZ, R16 ;  /* 0x000000ffff1f7224 */ /* 0x000fe400078e0010 */
[----:B------:R-:W-:-:S07]  /*0880*/  IMAD.MOV.U32 R16, RZ, RZ, R18 ;  /* 0x000000ffff107224 */ /* 0x000fce00078e0012 */
.L_x_425:
[----:B------:R-:W-:Y:S05]  /*0890*/  BSYNC.RECONVERGENT B0 ;  /* 0x0000000000007941 */ /* 0x000fea0003800200 */
.L_x_423:
        /* <DEDUP_REMOVED lines=8> */
.L_x_427:
[----:B------:R-:W-:Y:S02]  /*0920*/  IMAD.MOV.U32 R10, RZ, RZ, R21 ;  /* 0x000000ffff0a7224 */ /* 0x000fe400078e0015 */
[----:B------:R-:W-:Y:S02]  /*0930*/  IMAD.MOV.U32 R11, RZ, RZ, R20 ;  /* 0x000000ffff0b7224 */ /* 0x000fe400078e0014 */
[----:B------:R-:W-:Y:S02]  /*0940*/  IMAD.MOV.U32 R21, RZ, RZ, R23 ;  /* 0x000000ffff157224 */ /* 0x000fe400078e0017 */
[----:B------:R-:W-:-:S07]  /*0950*/  IMAD.MOV.U32 R20, RZ, RZ, R22 ;  /* 0x000000ffff147224 */ /* 0x000fce00078e0016 */
.L_x_428:
[----:B------:R-:W-:Y:S05]  /*0960*/  BSYNC.RECONVERGENT B0 ;  /* 0x0000000000007941 */ /* 0x000fea0003800200 */
.L_x_426:
        /* <DEDUP_REMOVED lines=8> */
.L_x_430:
[----:B------:R-:W-:Y:S02]  /*09f0*/  IMAD.MOV.U32 R14, RZ, RZ, R44 ;  /* 0x000000ffff0e7224 */ /* 0x000fe400078e002c */
[----:B------:R-:W-:Y:S02]  /*0a00*/  IMAD.MOV.U32 R15, RZ, RZ, R45 ;  /* 0x000000ffff0f7224 */ /* 0x000fe400078e002d */
[----:B------:R-:W-:Y:S02]  /*0a10*/  IMAD.MOV.U32 R44, RZ, RZ, R13 ;  /* 0x000000ffff2c7224 */ /* 0x000fe400078e000d */
[----:B------:R-:W-:-:S07]  /*0a20*/  IMAD.MOV.U32 R45, RZ, RZ, R12 ;  /* 0x000000ffff2d7224 */ /* 0x000fce00078e000c */
.L_x_431:
[----:B------:R-:W-:Y:S05]  /*0a30*/  BSYNC.RECONVERGENT B0 ;  /* 0x0000000000007941 */ /* 0x000fea0003800200 */
.L_x_429:
        /* <DEDUP_REMOVED lines=8> */
.L_x_433:
[----:B------:R-:W-:Y:S02]  /*0ac0*/  IMAD.MOV.U32 R19, RZ, RZ, R43 ;  /* 0x000000ffff137224 */ /* 0x000fe400078e002b */
[----:B------:R-:W-:Y:S02]  /*0ad0*/  IMAD.MOV.U32 R18, RZ, RZ, R42 ;  /* 0x000000ffff127224 */ /* 0x000fe400078e002a */
[----:B------:R-:W-:Y:S02]  /*0ae0*/  IMAD.MOV.U32 R43, RZ, RZ, R17 ;  /* 0x000000ffff2b7224 */ /* 0x000fe400078e0011 */
[----:B------:R-:W-:-:S07]  /*0af0*/  IMAD.MOV.U32 R42, RZ, RZ, R16 ;  /* 0x000000ffff2a7224 */ /* 0x000fce00078e0010 */
.L_x_434:
[----:B------:R-:W-:Y:S05]  /*0b00*/  BSYNC.RECONVERGENT B0 ;  /* 0x0000000000007941 */ /* 0x000fea0003800200 */
.L_x_432:
        /* <DEDUP_REMOVED lines=8> */
.L_x_436:
[----:B------:R-:W-:Y:S02]  /*0b90*/  IMAD.MOV.U32 R38, RZ, RZ, R30 ;  /* 0x000000ffff267224 */ /* 0x000fe400078e001e */
[----:B------:R-:W-:Y:S02]  /*0ba0*/  IMAD.MOV.U32 R39, RZ, RZ, R31 ;  /* 0x000000ffff277224 */ /* 0x000fe400078e001f */
[----:B------:R-:W-:Y:S02]  /*0bb0*/  IMAD.MOV.U32 R30, RZ, RZ, R21 ;  /* 0x000000ffff1e7224 */ /* 0x000fe400078e0015 */
[----:B------:R-:W-:-:S07]  /*0bc0*/  IMAD.MOV.U32 R31, RZ, RZ, R20 ;  /* 0x000000ffff1f7224 */ /* 0x000fce00078e0014 */
.L_x_437:
[----:B------:R-:W-:Y:S05]  /*0bd0*/  BSYNC.RECONVERGENT B0 ;  /* 0x0000000000007941 */ /* 0x000fea0003800200 */
.L_x_435:
        /* <DEDUP_REMOVED lines=8> */
.L_x_439:
[----:B------:R-:W-:Y:S02]  /*0c60*/  IMAD.MOV.U32 R40, RZ, RZ, R9 ;  /* 0x000000ffff287224 */ /* 0x000fe400078e0009 */
[----:B------:R-:W-:Y:S02]  /*0c70*/  IMAD.MOV.U32 R41, RZ, RZ, R8 ;  /* 0x000000ffff297224 */ /* 0x000fe400078e0008 */
[----:B------:R-:W-:Y:S02]  /*0c80*/  IMAD.MOV.U32 R9, RZ, RZ, R44 ;  /* 0x000000ffff097224 */ /* 0x000fe400078e002c */
[----:B------:R-:W-:-:S07]  /*0c90*/  IMAD.MOV.U32 R8, RZ, RZ, R45 ;  /* 0x000000ffff087224 */ /* 0x000fce00078e002d */
.L_x_440:
[----:B------:R-:W-:Y:S05]  /*0ca0*/  BSYNC.RECONVERGENT B0 ;  /* 0x0000000000007941 */ /* 0x000fea0003800200 */
.L_x_438:
        /* <DEDUP_REMOVED lines=8> */
.L_x_442:
[----:B------:R-:W-:Y:S01]  /*0d30*/  MOV R22, R14 ;  /* 0x0000000e00167202 */ /* 0x000fe20000000f00 */
[----:B------:R-:W-:Y:S02]  /*0d40*/  IMAD.MOV.U32 R23, RZ, RZ, R15 ;  /* 0x000000ffff177224 */ /* 0x000fe400078e000f */
[----:B------:R-:W-:Y:S02]  /*0d50*/  IMAD.MOV.U32 R14, RZ, RZ, R43 ;  /* 0x000000ffff0e7224 */ /* 0x000fe400078e002b */
[----:B------:R-:W-:-:S07]  /*0d60*/  IMAD.MOV.U32 R15, RZ, RZ, R42 ;  /* 0x000000ffff0f7224 */ /* 0x000fce00078e002a */
.L_x_443:
[----:B------:R-:W-:Y:S05]  /*0d70*/  BSYNC.RECONVERGENT B0 ;  /* 0x0000000000007941 */ /* 0x000fea0003800200 */
.L_x_441:
        /* <DEDUP_REMOVED lines=8> */
.L_x_445:
[----:B------:R-:W-:Y:S02]  /*0e00*/  IMAD.MOV.U32 R13, RZ, RZ, R19 ;  /* 0x000000ffff0d7224 */ /* 0x000fe400078e0013 */
[----:B------:R-:W-:Y:S02]  /*0e10*/  IMAD.MOV.U32 R12, RZ, RZ, R18 ;  /* 0x000000ffff0c7224 */ /* 0x000fe400078e0012 */
[----:B------:R-:W-:Y:S02]  /*0e20*/  IMAD.MOV.U32 R19, RZ, RZ, R30 ;  /* 0x000000ffff137224 */ /* 0x000fe400078e001e */
[----:B------:R-:W-:-:S07]  /*0e30*/  IMAD.MOV.U32 R18, RZ, RZ, R31 ;  /* 0x000000ffff127224 */ /* 0x000fce00078e001f */
.L_x_446:
[----:B------:R-:W-:Y:S05]  /*0e40*/  BSYNC.RECONVERGENT B0 ;  /* 0x0000000000007941 */ /* 0x000fea0003800200 */
.L_x_444:
        /* <DEDUP_REMOVED lines=8> */
.L_x_448:
[----:B------:R-:W-:Y:S02]  /*0ed0*/  IMAD.MOV.U32 R17, RZ, RZ, R38 ;  /* 0x000000ffff117224 */ /* 0x000fe400078e0026 */
[----:B------:R-:W-:Y:S02]  /*0ee0*/  IMAD.MOV.U32 R16, RZ, RZ, R39 ;  /* 0x000000ffff107224 */ /* 0x000fe400078e0027 */
[----:B------:R-:W-:Y:S02]  /*0ef0*/  IMAD.MOV.U32 R38, RZ, RZ, R10 ;  /* 0x000000ffff267224 */ /* 0x000fe400078e000a */
[----:B------:R-:W-:-:S07]  /*0f00*/  IMAD.MOV.U32 R39, RZ, RZ, R11 ;  /* 0x000000ffff277224 */ /* 0x000fce00078e000b */
.L_x_449:
[----:B------:R-:W-:Y:S05]  /*0f10*/  BSYNC.RECONVERGENT B0 ;  /* 0x0000000000007941 */ /* 0x000fea0003800200 */
.L_x_447:
        /* <DEDUP_REMOVED lines=8> */
.L_x_451:
[----:B------:R-:W-:Y:S02]  /*0fa0*/  IMAD.MOV.U32 R21, RZ, RZ, R40 ;  /* 0x000000ffff157224 */ /* 0x000fe400078e0028 */
[----:B------:R-:W-:Y:S02]  /*0fb0*/  IMAD.MOV.U32 R20, RZ, RZ, R41 ;  /* 0x000000ffff147224 */ /* 0x000fe400078e0029 */
[----:B------:R-:W-:Y:S02]  /*0fc0*/  IMAD.MOV.U32 R40, RZ, RZ, R14 ;  /* 0x000000ffff287224 */ /* 0x000fe400078e000e */
[----:B------:R-:W-:-:S07]  /*0fd0*/  IMAD.MOV.U32 R41, RZ, RZ, R15 ;  /* 0x000000ffff297224 */ /* 0x000fce00078e000f */
.L_x_452:
[----:B------:R-:W-:Y:S05]  /*0fe0*/  BSYNC.RECONVERGENT B0 ;  /* 0x0000000000007941 */ /* 0x000fea0003800200 */
.L_x_450:
        /* <DEDUP_REMOVED lines=8> */
.L_x_454:
[----:B------:R-:W-:Y:S02]  /*1070*/  IMAD.MOV.U32 R30, RZ, RZ, R22 ;  /* 0x000000ffff1e7224 */ /* 0x000fe400078e0016 */
[----:B------:R-:W-:Y:S02]  /*1080*/  IMAD.MOV.U32 R31, RZ, RZ, R23 ;  /* 0x000000ffff1f7224 */ /* 0x000fe400078e0017 */
[----:B------:R-:W-:Y:S02]  /*1090*/  IMAD.MOV.U32 R22, RZ, RZ, R19 ;  /* 0x000000ffff167224 */ /* 0x000fe400078e0013 */
[----:B------:R-:W-:-:S07]  /*10a0*/  IMAD.MOV.U32 R23, RZ, RZ, R18 ;  /* 0x000000ffff177224 */ /* 0x000fce00078e0012 */
.L_x_455:
[----:B------:R-:W-:Y:S05]  /*10b0*/  BSYNC.RECONVERGENT B0 ;  /* 0x0000000000007941 */ /* 0x000fea0003800200 */
.L_x_453:
        /* <DEDUP_REMOVED lines=8> */
.L_x_457:
[----:B------:R-:W-:Y:S02]  /*1140*/  IMAD.MOV.U32 R10, RZ, RZ, R13 ;  /* 0x000000ffff0a7224 */ /* 0x000fe400078e000d */
[----:B------:R-:W-:Y:S02]  /*1150*/  IMAD.MOV.U32 R11, RZ, RZ, R12 ;  /* 0x000000ffff0b7224 */ /* 0x000fe400078e000c */
[----:B------:R-:W-:Y:S02]  /*1160*/  IMAD.MOV.U32 R13, RZ, RZ, R38 ;  /* 0x000000ffff0d7224 */ /* 0x000fe400078e0026 */
[----:B------:R-:W-:-:S07]  /*1170*/  IMAD.MOV.U32 R12, RZ, RZ, R39 ;  /* 0x000000ffff0c7224 */ /* 0x000fce00078e0027 */
.L_x_458:
[----:B------:R-:W-:Y:S05]  /*1180*/  BSYNC.RECONVERGENT B0 ;  /* 0x0000000000007941 */ /* 0x000fea0003800200 */
.L_x_456:
        /* <DEDUP_REMOVED lines=8> */
.L_x_460:
[----:B------:R-:W-:Y:S02]  /*1210*/  IMAD.MOV.U32 R14, RZ, RZ, R9 ;  /* 0x000000ffff0e7224 */ /* 0x000fe400078e0009 */
[----:B------:R-:W-:Y:S02]  /*1220*/  IMAD.MOV.U32 R15, RZ, RZ, R8 ;  /* 0x000000ffff0f7224 */ /* 0x000fe400078e0008 */
[----:B------:R-:W-:Y:S02]  /*1230*/  IMAD.MOV.U32 R9, RZ, RZ, R40 ;  /* 0x000000ffff097224 */ /* 0x000fe400078e0028 */
[----:B------:R-:W-:-:S07]  /*1240*/  IMAD.MOV.U32 R8, RZ, RZ, R41 ;  /* 0x000000ffff087224 */ /* 0x000fce00078e0029 */
.L_x_461:
[----:B------:R-:W-:Y:S05]  /*1250*/  BSYNC.RECONVERGENT B0 ;  /* 0x0000000000007941 */ /* 0x000fea0003800200 */
.L_x_459:
        /* <DEDUP_REMOVED lines=8> */
.L_x_463:
[----:B------:R-:W-:Y:S02]  /*12e0*/  IMAD.MOV.U32 R19, RZ, RZ, R21 ;  /* 0x000000ffff137224 */ /* 0x000fe400078e0015 */
[----:B------:R-:W-:Y:S02]  /*12f0*/  IMAD.MOV.U32 R18, RZ, RZ, R20 ;  /* 0x000000ffff127224 */ /* 0x000fe400078e0014 */
[----:B------:R-:W-:Y:S02]  /*1300*/  IMAD.MOV.U32 R21, RZ, RZ, R22 ;  /* 0x000000ffff157224 */ /* 0x000fe400078e0016 */
[----:B------:R-:W-:-:S07]  /*1310*/  IMAD.MOV.U32 R20, RZ, RZ, R23 ;  /* 0x000000ffff147224 */ /* 0x000fce00078e0017 */
.L_x_464:
[----:B------:R-:W-:Y:S05]  /*1320*/  BSYNC.RECONVERGENT B0 ;  /* 0x0000000000007941 */ /* 0x000fea0003800200 */
.L_x_462:
        /* <DEDUP_REMOVED lines=8> */
.L_x_466:
[----:B------:R-:W-:Y:S02]  /*13b0*/  IMAD.MOV.U32 R23, RZ, RZ, R30 ;  /* 0x000000ffff177224 */ /* 0x000fe400078e001e */
[----:B------:R-:W-:Y:S02]  /*13c0*/  IMAD.MOV.U32 R22, RZ, RZ, R31 ;  /* 0x000000ffff167224 */ /* 0x000fe400078e001f */
[----:B------:R-:W-:Y:S02]  /*13d0*/  IMAD.MOV.U32 R30, RZ, RZ, R13 ;  /* 0x000000ffff1e7224 */ /* 0x000fe400078e000d */
[----:B------:R-:W-:-:S07]  /*13e0*/  IMAD.MOV.U32 R31, RZ, RZ, R12 ;  /* 0x000000ffff1f7224 */ /* 0x000fce00078e000c */
.L_x_467:
[----:B------:R-:W-:Y:S05]  /*13f0*/  BSYNC.RECONVERGENT B0 ;  /* 0x0000000000007941 */ /* 0x000fea0003800200 */
.L_x_465:
        /* <DEDUP_REMOVED lines=8> */
.L_x_469:
[----:B------:R-:W-:Y:S02]  /*1480*/  IMAD.MOV.U32 R13, RZ, RZ, R10 ;  /* 0x000000ffff0d7224 */ /* 0x000fe400078e000a */
[----:B------:R-:W-:Y:S02]  /*1490*/  IMAD.MOV.U32 R12, RZ, RZ, R11 ;  /* 0x000000ffff0c7224 */ /* 0x000fe400078e000b */
[----:B------:R-:W-:Y:S02]  /*14a0*/  IMAD.MOV.U32 R10, RZ, RZ, R17 ;  /* 0x000000ffff0a7224 */ /* 0x000fe400078e0011 */
[----:B------:R-:W-:-:S07]  /*14b0*/  IMAD.MOV.U32 R11, RZ, RZ, R16 ;  /* 0x000000ffff0b7224 */ /* 0x000fce00078e0010 */
.L_x_470:
[----:B------:R-:W-:Y:S05]  /*14c0*/  BSYNC.RECONVERGENT B0 ;  /* 0x0000000000007941 */ /* 0x000fea0003800200 */
.L_x_468:
        /* <DEDUP_REMOVED lines=8> */
.L_x_472:
[----:B------:R-:W-:Y:S02]  /*1550*/  IMAD.MOV.U32 R16, RZ, RZ, R14 ;  /* 0x000000ffff107224 */ /* 0x000fe400078e000e */
[----:B------:R-:W-:Y:S02]  /*1560*/  IMAD.MOV.U32 R17, RZ, RZ, R15 ;  /* 0x000000ffff117224 */ /* 0x000fe400078e000f */
[----:B------:R-:W-:Y:S02]  /*1570*/  IMAD.MOV.U32 R14, RZ, RZ, R21 ;  /* 0x000000ffff0e7224 */ /* 0x000fe400078e0015 */
[----:B------:R-:W-:-:S07]  /*1580*/  IMAD.MOV.U32 R15, RZ, RZ, R20 ;  /* 0x000000ffff0f7224 */ /* 0x000fce00078e0014 */
.L_x_473:
[----:B------:R-:W-:Y:S05]  /*1590*/  BSYNC.RECONVERGENT B0 ;  /* 0x0000000000007941 */ /* 0x000fea0003800200 */
.L_x_471:
        /* <DEDUP_REMOVED lines=8> */
.L_x_475:
[----:B------:R-:W-:Y:S01]  /*1620*/  IMAD.MOV.U32 R20, RZ, RZ, R19 ;  /* 0x000000ffff147224 */ /* 0x000fe200078e0013 */
[----:B------:R-:W-:Y:S01]  /*1630*/  MOV R19, R30 ;  /* 0x0000001e00137202 */ /* 0x000fe20000000f00 */
[----:B------:R-:W-:Y:S02]  /*1640*/  IMAD.MOV.U32 R21, RZ, RZ, R18 ;  /* 0x000000ffff157224 */ /* 0x000fe400078e0012 */
[----:B------:R-:W-:-:S07]  /*1650*/  IMAD.MOV.U32 R18, RZ, RZ, R31 ;  /* 0x000000ffff127224 */ /* 0x000fce00078e001f */
.L_x_476:
[----:B------:R-:W-:Y:S05]  /*1660*/  BSYNC.RECONVERGENT B0 ;  /* 0x0000000000007941 */ /* 0x000fea0003800200 */
.L_x_474:
        /* <DEDUP_REMOVED lines=8> */
.L_x_478:
[----:B------:R-:W-:Y:S02]  /*16f0*/  IMAD.MOV.U32 R30, RZ, RZ, R23 ;  /* 0x000000ffff1e7224 */ /* 0x000fe400078e0017 */
[----:B------:R-:W-:Y:S02]  /*1700*/  IMAD.MOV.U32 R31, RZ, RZ, R22 ;  /* 0x000000ffff1f7224 */ /* 0x000fe400078e0016 */
[----:B------:R-:W-:Y:S02]  /*1710*/  IMAD.MOV.U32 R23, RZ, RZ, R10 ;  /* 0x000000ffff177224 */ /* 0x000fe400078e000a */
[----:B------:R-:W-:-:S07]  /*1720*/  IMAD.MOV.U32 R22, RZ, RZ, R11 ;  /* 0x000000ffff167224 */ /* 0x000fce00078e000b */
.L_x_479:
[----:B------:R-:W-:Y:S05]  /*1730*/  BSYNC.RECONVERGENT B0 ;  /* 0x0000000000007941 */ /* 0x000fea0003800200 */
.L_x_477:
        /* <DEDUP_REMOVED lines=8> */
.L_x_481:
[----:B------:R-:W-:Y:S02]  /*17c0*/  IMAD.MOV.U32 R11, RZ, RZ, R9 ;  /* 0x000000ffff0b7224 */ /* 0x000fe400078e0009 */
[----:B------:R-:W-:Y:S02]  /*17d0*/  IMAD.MOV.U32 R10, RZ, RZ, R8 ;  /* 0x000000ffff0a7224 */ /* 0x000fe400078e0008 */
[----:B------:R-:W-:Y:S02]  /*17e0*/  IMAD.MOV.U32 R9, RZ, RZ, R14 ;  /* 0x000000ffff097224 */ /* 0x000fe400078e000e */
[----:B------:R-:W-:-:S07]  /*17f0*/  IMAD.MOV.U32 R8, RZ, RZ, R15 ;  /* 0x000000ffff087224 */ /* 0x000fce00078e000f */
.L_x_482:
[----:B------:R-:W-:Y:S05]  /*1800*/  BSYNC.RECONVERGENT B0 ;  /* 0x0000000000007941 */ /* 0x000fea0003800200 */
.L_x_480:
        /* <DEDUP_REMOVED lines=8> */
.L_x_484:
[----:B------:R-:W-:Y:S02]  /*1890*/  IMAD.MOV.U32 R15, RZ, RZ, R16 ;  /* 0x000000ffff0f7224 */ /* 0x000fe400078e0010 */
[----:B------:R-:W-:Y:S02]  /*18a0*/  IMAD.MOV.U32 R14, RZ, RZ, R17 ;  /* 0x000000ffff0e7224 */ /* 0x000fe400078e0011 */
[----:B------:R-:W-:Y:S02]  /*18b0*/  IMAD.MOV.U32 R16, RZ, RZ, R19 ;  /* 0x000000ffff107224 */ /* 0x000fe400078e0013 */
[----:B------:R-:W-:-:S07]  /*18c0*/  IMAD.MOV.U32 R17, RZ, RZ, R18 ;  /* 0x000000ffff117224 */ /* 0x000fce00078e0012 */
.L_x_485:
[----:B------:R-:W-:Y:S05]  /*18d0*/  BSYNC.RECONVERGENT B0 ;  /* 0x0000000000007941 */ /* 0x000fea0003800200 */
.L_x_483:
        /* <DEDUP_REMOVED lines=8> */
.L_x_487:
[----:B------:R-:W-:Y:S02]  /*1960*/  IMAD.MOV.U32 R19, RZ, RZ, R20 ;  /* 0x000000ffff137224 */ /* 0x000fe400078e0014 */
[----:B------:R-:W-:Y:S02]  /*1970*/  IMAD.MOV.U32 R18, RZ, RZ, R21 ;  /* 0x000000ffff127224 */ /* 0x000fe400078e0015 */
[----:B------:R-:W-:Y:S02]  /*1980*/  IMAD.MOV.U32 R20, RZ, RZ, R23 ;  /* 0x000000ffff147224 */ /* 0x000fe400078e0017 */
[----:B------:R-:W-:-:S07]  /*1990*/  IMAD.MOV.U32 R21, RZ, RZ, R22 ;  /* 0x000000ffff157224 */ /* 0x000fce00078e0016 */
.L_x_488:
[----:B------:R-:W-:Y:S05]  /*19a0*/  BSYNC.RECONVERGENT B0 ;  /* 0x0000000000007941 */ /* 0x000fea0003800200 */
.L_x_486:
        /* <DEDUP_REMOVED lines=8> */
.L_x_490:
[----:B------:R-:W-:Y:S02]  /*1a30*/  IMAD.MOV.U32 R23, RZ, RZ, R30 ;  /* 0x000000ffff177224 */ /* 0x000fe400078e001e */
[----:B------:R-:W-:Y:S02]  /*1a40*/  IMAD.MOV.U32 R22, RZ, RZ, R31 ;  /* 0x000000ffff167224 */ /* 0x000fe400078e001f */
[----:B------:R-:W-:Y:S02]  /*1a50*/  IMAD.MOV.U32 R30, RZ, RZ, R13 ;  /* 0x000000ffff1e7224 */ /* 0x000fe400078e000d */
[----:B------:R-:W-:-:S07]  /*1a60*/  IMAD.MOV.U32 R31, RZ, RZ, R12 ;  /* 0x000000ffff1f7224 */ /* 0x000fce00078e000c */
.L_x_491:
[----:B------:R-:W-:Y:S05]  /*1a70*/  BSYNC.RECONVERGENT B0 ;  /* 0x0000000000007941 */ /* 0x000fea0003800200 */
.L_x_489:
        /* <DEDUP_REMOVED lines=8> */
.L_x_493:
[----:B------:R-:W-:Y:S02]  /*1b00*/  IMAD.MOV.U32 R13, RZ, RZ, R11 ;  /* 0x000000ffff0d7224 */ /* 0x000fe400078e000b */
[----:B------:R-:W-:Y:S02]  /*1b10*/  IMAD.MOV.U32 R12, RZ, RZ, R10 ;  /* 0x000000ffff0c7224 */ /* 0x000fe400078e000a */
[----:B------:R-:W-:Y:S02]  /*1b20*/  IMAD.MOV.U32 R11, RZ, RZ, R16 ;  /* 0x000000ffff0b7224 */ /* 0x000fe400078e0010 */
[----:B------:R-:W-:-:S07]  /*1b30*/  IMAD.MOV.U32 R10, RZ, RZ, R17 ;  /* 0x000000ffff0a7224 */ /* 0x000fce00078e0011 */
.L_x_494:
[----:B------:R-:W-:Y:S05]  /*1b40*/  BSYNC.RECONVERGENT B0 ;  /* 0x0000000000007941 */ /* 0x000fea0003800200 */
.L_x_492:
        /* <DEDUP_REMOVED lines=8> */
.L_x_496:
[----:B------:R-:W-:Y:S02]  /*1bd0*/  IMAD.MOV.U32 R17, RZ, RZ, R15 ;  /* 0x000000ffff117224 */ /* 0x000fe400078e000f */
[----:B------:R-:W-:Y:S02]  /*1be0*/  IMAD.MOV.U32 R16, RZ, RZ, R14 ;  /* 0x000000ffff107224 */ /* 0x000fe400078e000e */
[----:B------:R-:W-:Y:S02]  /*1bf0*/  IMAD.MOV.U32 R15, RZ, RZ, R20 ;  /* 0x000000ffff0f7224 */ /* 0x000fe400078e0014 */
[----:B------:R-:W-:-:S07]  /*1c00*/  IMAD.MOV.U32 R14, RZ, RZ, R21 ;  /* 0x000000ffff0e7224 */ /* 0x000fce00078e0015 */
.L_x_497:
[----:B------:R-:W-:Y:S05]  /*1c10*/  BSYNC.RECONVERGENT B0 ;  /* 0x0000000000007941 */ /* 0x000fea0003800200 */
.L_x_495:
        /* <DEDUP_REMOVED lines=8> */
.L_x_499:
[----:B------:R-:W-:Y:S02]  /*1ca0*/  IMAD.MOV.U32 R21, RZ, RZ, R19 ;  /* 0x000000ffff157224 */ /* 0x000fe400078e0013 */
[----:B------:R-:W-:Y:S02]  /*1cb0*/  IMAD.MOV.U32 R20, RZ, RZ, R18 ;  /* 0x000000ffff147224 */ /* 0x000fe400078e0012 */
[----:B------:R-:W-:Y:S02]  /*1cc0*/  IMAD.MOV.U32 R19, RZ, RZ, R30 ;  /* 0x000000ffff137224 */ /* 0x000fe400078e001e */
[----:B------:R-:W-:-:S07]  /*1cd0*/  IMAD.MOV.U32 R18, RZ, RZ, R31 ;  /* 0x000000ffff127224 */ /* 0x000fce00078e001f */
.L_x_500:
[----:B------:R-:W-:Y:S05]  /*1ce0*/  BSYNC.RECONVERGENT B0 ;  /* 0x0000000000007941 */ /* 0x000fea0003800200 */
.L_x_498:
[----:B------:R-:W-:Y:S01]  /*1cf0*/  LEA R40, R32, UR4, 0x6 ;  /* 0x0000000420287c11 */ /* 0x000fe2000f8e30ff */
[----:B------:R-:W-:-:S07]  /*1d00*/  IMAD.MOV.U32 R41, RZ, RZ, 0x2 ;  /* 0x00000002ff297424 */ /* 0x000fce00078e00ff */
.L_x_522:
[----:B------:R-:W-:Y:S01]  /*1d10*/  IMAD.MOV R31, RZ, RZ, -R41 ;  /* 0x000000ffff1f7224 */ /* 0x000fe200078e0a29 */
[----:B------:R-:W-:Y:S04]  /*1d20*/  BAR.SYNC.DEFER_BLOCKING 0x0 ;  /* 0x0000000000007b1d */ /* 0x000fe80000010000 */
[----:B------:R-:W-:Y:S01]  /*1d30*/  LOP3.LUT R30, R32, R31, RZ, 0xc0, !PT ;  /* 0x0000001f201e7212 */ /* 0x000fe200078ec0ff */
[----:B------:R-:W-:Y:S01]  /*1d40*/  VIADD R31, R41, 0xffffffff ;  /* 0xffffffff291f7836 */ /* 0x000fe20000000000 */
[----:B------:R-:W-:Y:S03]  /*1d50*/  BSSY.RECONVERGENT B0, `(.L_x_501) ;  /* 0x0000032000007945 */ /* 0x000fe60003800200 */
        /* <DEDUP_REMOVED lines=26> */
.L_x_505:
        /* <DEDUP_REMOVED lines=9> */
[----:B------:R-:W-:-:S03]  /*1f90*/  IMAD R8, R8, 0x8, R16 ;  /* 0x0000000808087824 */ /* 0x000fc600078e0210 */
[----:B------:R-:W-:-:S03]  /*1fa0*/  LEA R10, R9, R16, 0x3 ;  /* 0x00000010090a7211 */ /* 0x000fc600078e18ff */
[----:B------:R-:W-:Y:S04]  /*1fb0*/  LDS.64 R8, [R8] ;  /* 0x0000000008087984 */ /* 0x000fe80000000a00 */
[----:B------:R-:W0:Y:S02]  /*1fc0*/  LDS.64 R10, [R10] ;  /* 0x000000000a0a7984 */ /* 0x000e240000000a00 */
[----:B0-----:R-:W-:-:S13]  /*1fd0*/  FSETP.GEU.AND P1, PT, R10, R8, PT ;  /* 0x000000080a00720b */ /* 0x001fda0003f2e000 */
[----:B------:R-:W-:Y:S05]  /*1fe0*/  @!P1 BRA `(.L_x_504) ;  /* 0x0000000000089947 */ /* 0x000fea0003800000 */
[----:B------:R-:W-:-:S04]  /*1ff0*/  FSETP.GT.AND P0, PT, R10, R8, PT ;  /* 0x000000080a00720b */ /* 0x000fc80003f04000 */
[----:B------:R-:W-:-:S13]  /*2000*/  FSETP.GEU.OR P0, PT, R11, R9, P0 ;  /* 0x000000090b00720b */ /* 0x000fda000070e400 */
.L_x_504:
[----:B------:R-:W-:Y:S05]  /*2010*/  BSYNC.RECONVERGENT B1 ;  /* 0x0000000000017941 */ /* 0x000fea0003800200 */
.L_x_503:
[----:B------:R-:W-:Y:S01]  /*2020*/  @P0 VIADD R13, R15, 0x1 ;  /* 0x000000010f0d0836 */ /* 0x000fe20000000000 */
[----:B------:R-:W-:-:S03]  /*2030*/  SEL R12, R12, R15, P0 ;  /* 0x0000000f0c0c7207 */ /* 0x000fc60000000000 */
[----:B------:R-:W-:Y:S01]  /*2040*/  IMAD.MOV.U32 R9, RZ, RZ, R13 ;  /* 0x000000ffff097224 */ /* 0x000fe200078e000d */
[----:B------:R-:W-:-:S13]  /*2050*/  ISETP.GE.AND P0, PT, R13, R12, PT ;  /* 0x0000000c0d00720c */ /* 0x000fda0003f06270 */
[----:B------:R-:W-:Y:S05]  /*2060*/  @!P0 BRA `(.L_x_505) ;  /* 0xfffffffc00a48947 */ /* 0x000fea000383ffff */
.L_x_502:
[----:B------:R-:W-:Y:S05]  /*2070*/  BSYNC.RECONVERGENT B0 ;  /* 0x0000000000007941 */ /* 0x000fea0003800200 */
.L_x_501:
        /* <DEDUP_REMOVED lines=19> */
.L_x_507:
[----:B------:R-:W-:Y:S05]  /*21b0*/  BSYNC.RECONVERGENT B0 ;  /* 0x0000000000007941 */ /* 0x000fea0003800200 */
.L_x_506:
        /* <DEDUP_REMOVED lines=20> */
.L_x_509:
[----:B------:R-:W-:Y:S05]  /*2300*/  BSYNC.RECONVERGENT B0 ;  /* 0x0000000000007941 */ /* 0x000fea0003800200 */
.L_x_508:
        /* <DEDUP_REMOVED lines=20> */
.L_x_511:
[----:B------:R-:W-:Y:S05]  /*2450*/  BSYNC.RECONVERGENT B0 ;  /* 0x0000000000007941 */ /* 0x000fea0003800200 */
.L_x_510:
        /* <DEDUP_REMOVED lines=20> */
.L_x_513:
[----:B------:R-:W-:Y:S05]  /*25a0*/  BSYNC.RECONVERGENT B0 ;  /* 0x0000000000007941 */ /* 0x000fea0003800200 */
.L_x_512:
        /* <DEDUP_REMOVED lines=20> */
.L_x_515:
[----:B------:R-:W-:Y:S05]  /*26f0*/  BSYNC.RECONVERGENT B0 ;  /* 0x0000000000007941 */ /* 0x000fea0003800200 */
.L_x_514:
        /* <DEDUP_REMOVED lines=19> */
.L_x_517:
[----:B------:R-:W-:Y:S05]  /*2830*/  BSYNC.RECONVERGENT B0 ;  /* 0x0000000000007941 */ /* 0x000fea0003800200 */
.L_x_516:
[----:B------:R-:W-:Y:S01]  /*2840*/  VIADD R44, R20, 0x1 ;  /* 0x00000001142c7836 */ /* 0x000fe20000000000 */
[----:B------:R-:W-:Y:S01]  /*2850*/  BSSY.RECONVERGENT B0, `(.L_x_518) ;  /* 0x0000013000007945 */ /* 0x000fe20003800200 */
[----:B------:R-:W-:Y:S01]  /*2860*/  @!P0 IMAD.MOV R44, RZ, RZ, R20 ;  /* 0x000000ffff2c8224 */ /* 0x000fe200078e0214 */
[----:B012---:R-:W-:Y:S01]  /*2870*/  FSEL R19, R31, R23, P0 ;  /* 0x000000171f137208 */ /* 0x007fe20000000000 */
        /* <DEDUP_REMOVED lines=16> */
.L_x_519:
[----:B------:R-:W-:Y:S05]  /*2980*/  BSYNC.RECONVERGENT B0 ;  /* 0x0000000000007941 */ /* 0x000fea0003800200 */
.L_x_518:
        /* <DEDUP_REMOVED lines=19> */
.L_x_521:
[----:B------:R-:W-:Y:S05]  /*2ac0*/  BSYNC.RECONVERGENT B0 ;  /* 0x0000000000007941 */ /* 0x000fea0003800200 */
.L_x_520:
        /* <DEDUP_REMOVED lines=19> */
[----:B------:R-:W-:Y:S04]  /*2c00*/  STS.64 [R2+0x30], R20 ;  /* 0x0000301402007388 */ /* 0x000fe80000000a00 */
[----:B------:R1:W-:Y:S01]  /*2c10*/  STS.64 [R0+0x38], R22 ;  /* 0x0000381600007388 */ /* 0x0003e20000000a00 */
[----:B------:R-:W-:-:S03]  /*2c20*/  NOP ;  /* 0x0000000000007918 */ /* 0x000fc60000000000 */
[----:B------:R-:W4:Y:S04]  /*2c30*/  LDS.64 R30, [R37] ;  /* 0x00000000251e7984 */ /* 0x000f280000000a00 */
[----:B------:R-:W5:Y:S01]  /*2c40*/  LDS.64 R8, [R36+0x100] ;  /* 0x0001000024087984 */ /* 0x000f620000000a00 */
[C---:B-1----:R-:W-:Y:S02]  /*2c50*/  LOP3.LUT R0, R28.reuse, 0x1f, RZ, 0xc0, !PT ;  /* 0x0000001f1c007812 */ /* 0x042fe400078ec0ff */
[----:B------:R-:W-:Y:S01]  /*2c60*/  SHF.L.U32 R28, R28, 0x3, RZ ;  /* 0x000000031c1c7819 */ /* 0x000fe200000006ff */
[----:B------:R-:W1:Y:S02]  /*2c70*/  LDS.64 R38, [R35+0x200] ;  /* 0x0002000023267984 */ /* 0x000e640000000a00 */
[----:B---3--:R-:W-:Y:S01]  /*2c80*/  IMAD R29, R29, 0x800, R0 ;  /* 0x000008001d1d7824 */ /* 0x008fe200078e0200 */
[----:B------:R-:W-:Y:S01]  /*2c90*/  LOP3.LUT R28, R28, 0x1f00, RZ, 0xc0, !PT ;  /* 0x00001f001c1c7812 */ /* 0x000fe200078ec0ff */
[----:B------:R-:W3:Y:S03]  /*2ca0*/  LDS.64 R10, [R34+0x300] ;  /* 0x00030000220a7984 */ /* 0x000ee60000000a00 */
[----:B------:R-:W-:Y:S01]  /*2cb0*/  IADD3 R29, P0, PT, R28, R29, RZ ;  /* 0x0000001d1c1d7210 */ /* 0x000fe20007f1e0ff */
[----:B------:R-:W0:Y:S04]  /*2cc0*/  LDS.64 R32, [R33+0x400] ;  /* 0x0004000021207984 */ /* 0x000e280000000a00 */
[----:B------:R-:W0:Y:S01]  /*2cd0*/  LDS.64 R6, [R27+0x500] ;  /* 0x000500001b067984 */ /* 0x000e220000000a00 */
[----:B------:R-:W-:Y:S01]  /*2ce0*/  IMAD.X R0, RZ, RZ, RZ, P0 ;  /* 0x000000ffff007224 */ /* 0x000fe200000e06ff */
[----:B--2---:R-:W-:-:S02]  /*2cf0*/  LEA R2, P0, R29, UR4, 0x3 ;  /* 0x000000041d027c11 */ /* 0x004fc4000f8018ff */
[----:B------:R-:W2:Y:S02]  /*2d00*/  LDS.64 R4, [R26+0x600] ;  /* 0x000600001a047984 */ /* 0x000ea40000000a00 */
[----:B------:R-:W-:Y:S02]  /*2d10*/  LEA.HI.X R3, R29, UR5, R0, 0x3, P0 ;  /* 0x000000051d037c11 */ /* 0x000fe400080f1c00 */
[----:B------:R-:W2:Y:S04]  /*2d20*/  LDS.64 R24, [R25+0x700] ;  /* 0x0007000019187984 */ /* 0x000ea80000000a00 */
[----:B----4-:R-:W-:Y:S04]  /*2d30*/  STG.E.64 desc[UR6][R2.64], R30 ;  /* 0x0000001e02007986 */ /* 0x010fe8000c101b06 */
[----:B-----5:R-:W-:Y:S04]  /*2d40*/  STG.E.64 desc[UR6][R2.64+0x100], R8 ;  /* 0x0001000802007986 */ /* 0x020fe8000c101b06 */
[----:B-1----:R-:W-:Y:S04]  /*2d50*/  STG.E.64 desc[UR6][R2.64+0x200], R38 ;  /* 0x0002002602007986 */ /* 0x002fe8000c101b06 */
[----:B---3--:R-:W-:Y:S04]  /*2d60*/  STG.E.64 desc[UR6][R2.64+0x300], R10 ;  /* 0x0003000a02007986 */ /* 0x008fe8000c101b06 */
[----:B0-----:R-:W-:Y:S04]  /*2d70*/  STG.E.64 desc[UR6][R2.64+0x400], R32 ;  /* 0x0004002002007986 */ /* 0x001fe8000c101b06 */
[----:B------:R-:W-:Y:S04]  /*2d80*/  STG.E.64 desc[UR6][R2.64+0x500], R6 ;  /* 0x0005000602007986 */ /* 0x000fe8000c101b06 */
[----:B--2---:R-:W-:Y:S04]  /*2d90*/  STG.E.64 desc[UR6][R2.64+0x600], R4 ;  /* 0x0006000402007986 */ /* 0x004fe8000c101b06 */
[----:B------:R-:W-:Y:S01]  /*2da0*/  STG.E.64 desc[UR6][R2.64+0x700], R24 ;  /* 0x0007001802007986 */ /* 0x000fe2000c101b06 */
[----:B------:R-:W-:Y:S05]  /*2db0*/  EXIT ;  /* 0x000000000000794d */ /* 0x000fea0003800000 */
.L_x_523:
        /* <DEDUP_REMOVED lines=29> */
.L_x_416:
[----:B------:R-:W0:Y:S01]  /*2f90*/  LDC.64 R4, c[0x0][0x388] ;  /* 0x0000e200ff047b82 */ /* 0x000e220000000a00 */
[----:B------:R-:W-:Y:S01]  /*2fa0*/  ACQBULK ;  /* 0x000000000000782e */ /* 0x000fe20000000000 */
[----:B------:R-:W1:Y:S06]  /*2fb0*/  S2R R35, SR_TID.X ;  /* 0x0000000000237919 */ /* 0x000e6c0000002100 */
[----:B------:R-:W2:Y:S01]  /*2fc0*/  LDC R0, c[0x0][0x3a8] ;  /* 0x0000ea00ff007b82 */ /* 0x000ea20000000800 */
[----:B0-----:R-:W-:-:S05]  /*2fd0*/  IMAD.WIDE.U32 R4, R7, 0x8, R4 ;  /* 0x0000000807047825 */ /* 0x001fca00078e0004 */
[----:B------:R-:W3:Y:S01]  /*2fe0*/  LDG.E.64 R2, desc[UR6][R4.64] ;  /* 0x0000000604027981 */ /* 0x000ee2000c1e1b00 */
[----:B------:R-:W-:Y:S02]  /*2ff0*/  IMAD.MOV R37, RZ, RZ, -R7 ;  /* 0x000000ffff257224 */ /* 0x000fe400078e0a07 */
[----:B-1----:R-:W-:-:S03]  /*3000*/  IMAD.SHL.U32 R38, R35, 0x8, RZ ;  /* 0x0000000823267824 */ /* 0x002fc600078e00ff */
[----:B--2---:R-:W-:Y:S02]  /*3010*/  VIADDMNMX R37, R37, R0, 0x800, PT ;  /* 0x0000080025257446 */ /* 0x004fe40003800100 */
[----:B------:R-:W-:-:S04]  /*3020*/  LOP3.LUT R20, R38, 0x1f00, RZ, 0xc0, !PT ;  /* 0x00001f0026147812 */ /* 0x000fc800078ec0ff */
[----:B------:R-:W-:-:S04]  /*3030*/  LOP3.LUT R10, R20, 0x1f, R35, 0xf8, !PT ;  /* 0x0000001f140a7812 */ /* 0x000fc800078ef823 */
[CC--:B------:R-:W-:Y:S01]  /*3040*/  ISETP.GE.AND P0, PT, R10.reuse, R37.reuse, PT ;  /* 0x000000250a00720c */ /* 0x0c0fe20003f06270 */
[C---:B------:R-:W-:Y:S01]  /*3050*/  VIADD R0, R10.reuse, 0x20 ;  /* 0x000000200a007836 */ /* 0x040fe20000000000 */
[C---:B------:R-:W-:Y:S01]  /*3060*/  LEA R18, P5, R10.reuse, R4, 0x3 ;  /* 0x000000040a127211 */ /* 0x040fe200078a18ff */
[C---:B------:R-:W-:Y:S02]  /*3070*/  VIADD R6, R10.reuse, 0x40 ;  /* 0x000000400a067836 */ /* 0x040fe40000000000 */
[----:B------:R-:W-:Y:S01]  /*3080*/  VIADD R8, R10, 0x60 ;  /* 0x000000600a087836 */ /* 0x000fe20000000000 */
[-C--:B------:R-:W-:Y:S01]  /*3090*/  ISETP.GE.AND P1, PT, R0, R37.reuse, PT ;  /* 0x000000250000720c */ /* 0x080fe20003f26270 */
[----:B------:R-:W-:Y:S01]  /*30a0*/  VIADD R0, R10, 0x80 ;  /* 0x000000800a007836 */ /* 0x000fe20000000000 */
[-C--:B------:R-:W-:Y:S01]  /*30b0*/  ISETP.GE.AND P2, PT, R6, R37.reuse, PT ;  /* 0x000000250600720c */ /* 0x080fe20003f46270 */
[----:B------:R-:W-:Y:S01]  /*30c0*/  IMAD.X R19, RZ, RZ, R5, P5 ;  /* 0x000000ffff137224 */ /* 0x000fe200028e0605 */
[----:B------:R-:W-:-:S02]  /*30d0*/  ISETP.GE.AND P3, PT, R8, R37, PT ;  /* 0x000000250800720c */ /* 0x000fc40003f66270 */
[----:B------:R-:W-:Y:S01]  /*30e0*/  ISETP.GE.AND P4, PT, R0, R37, PT ;  /* 0x000000250000720c */ /* 0x000fe20003f86270 */
[C---:B------:R-:W-:Y:S02]  /*30f0*/  VIADD R0, R10.reuse, 0xa0 ;  /* 0x000000a00a007836 */ /* 0x040fe40000000000 */
        /* <DEDUP_REMOVED lines=36> */
[CC--:B------:R-:W-:Y:S01]  /*3340*/  LEA.HI.SX32 R34, R20.reuse, R20.reuse, 0x1b ;  /* 0x0000001414227211 */ /* 0x0c0fe200078fdaff */
[C---:B------:R-:W-:Y:S01]  /*3350*/  VIADD R25, R20.reuse, 0x60 ;  /* 0x0000006014197836 */ /* 0x040fe20000000000 */
[-C--:B------:R-:W-:Y:S01]  /*3360*/  LEA.HI.SX32 R21, R21, R20.reuse, 0x1b ;  /* 0x0000001415157211 */ /* 0x080fe200078fdaff */
[----:B------:R-:W-:Y:S01]  /*3370*/  VIADD R27, R20, 0xa0 ;  /* 0x000000a0141b7836 */ /* 0x000fe20000000000 */
[----:B------:R-:W-:-:S02]  /*3380*/  LEA.HI.SX32 R23, R23, R20, 0x1b ;  /* 0x0000001417177211 */ /* 0x000fc400078fdaff */
[-C--:B------:R-:W-:Y:S01]  /*3390*/  LEA.HI.SX32 R19, R19, R20.reuse, 0x1b ;  /* 0x0000001413137211 */ /* 0x080fe200078fdaff */
[----:B------:R-:W-:Y:S01]  /*33a0*/  VIADD R31, R20, 0xe0 ;  /* 0x000000e0141f7836 */ /* 0x000fe20000000000 */
[----:B------:R-:W-:Y:S02]  /*33b0*/  LEA R34, R34, UR4, 0x3 ;  /* 0x0000000422227c11 */ /* 0x000fe4000f8e18ff */
[----:B------:R-:W-:Y:S02]  /*33c0*/  IADD3 R29, PT, PT, R20, 0xc0, RZ ;  /* 0x000000c0141d7810 */ /* 0x000fe40007ffe0ff */
        /* <DEDUP_REMOVED lines=30> */
[----:B-----5:R-:W-:Y:S01]  /*35b0*/  STS.64 [R29+0x300], R14 ;  /* 0x0003000e1d007388 */ /* 0x020fe20000000a00 */
[----:B------:R-:W-:-:S02]  /*35c0*/  LEA R7, R7, UR4, 0x3 ;  /* 0x0000000407077c11 */ /* 0x000fc4000f8e18ff */
[----:B------:R-:W-:Y:S01]  /*35d0*/  LEA R6, R6, UR4, 0x3 ;  /* 0x0000000406067c11 */ /* 0x000fe2000f8e18ff */
[----:B------:R-:W-:Y:S01]  /*35e0*/  STS.64 [R28+0x400], R16 ;  /* 0x000400101c007388 */ /* 0x000fe20000000a00 */
[----:B------:R-:W-:Y:S02]  /*35f0*/  LEA R5, R5, UR4, 0x3 ;  /* 0x0000000405057c11 */ /* 0x000fe4000f8e18ff */
[----:B------:R-:W-:Y:S01]  /*3600*/  LEA R4, R4, UR4, 0x3 ;  /* 0x0000000404047c11 */ /* 0x000fe2000f8e18ff */
[----:B------:R0:W-:Y:S01]  /*3610*/  STS.64 [R27+0x500], R10 ;  /* 0x0005000a1b007388 */ /* 0x0001e20000000a00 */
        /* <DEDUP_REMOVED lines=33> */
.L_x_526:
[--C-:B------:R-:W-:Y:S02]  /*3830*/  IMAD.MOV.U32 R40, RZ, RZ, R13.reuse ;  /* 0x000000ffff287224 */ /* 0x100fe400078e000d */
[--C-:B------:R-:W-:Y:S02]  /*3840*/  IMAD.MOV.U32 R39, RZ, RZ, R12.reuse ;  /* 0x000000ffff277224 */ /* 0x100fe400078e000c */
[----:B------:R-:W-:Y:S02]  /*3850*/  IMAD.MOV.U32 R11, RZ, RZ, R13 ;  /* 0x000000ffff0b7224 */ /* 0x000fe400078e000d */
[----:B------:R-:W-:-:S07]  /*3860*/  IMAD.MOV.U32 R10, RZ, RZ, R12 ;  /* 0x000000ffff0a7224 */ /* 0x000fce00078e000c */
.L_x_525:
[----:B------:R-:W-:Y:S05]  /*3870*/  BSYNC.RECONVERGENT B0 ;  /* 0x0000000000007941 */ /* 0x000fea0003800200 */
.L_x_524:
        /* <DEDUP_REMOVED lines=13> */
.L_x_529:
[--C-:B------:R-:W-:Y:S02]  /*3950*/  IMAD.MOV.U32 R40, RZ, RZ, R15.reuse ;  /* 0x000000ffff287224 */ /* 0x100fe400078e000f */
[--C-:B------:R-:W-:Y:S02]  /*3960*/  IMAD.MOV.U32 R39, RZ, RZ, R14.reuse ;  /* 0x000000ffff277224 */ /* 0x100fe400078e000e */
[----:B------:R-:W-:Y:S02]  /*3970*/  IMAD.MOV.U32 R13, RZ, RZ, R15 ;  /* 0x000000ffff0d7224 */ /* 0x000fe400078e000f */
[----:B------:R-:W-:-:S07]  /*3980*/  IMAD.MOV.U32 R12, RZ, RZ, R14 ;  /* 0x000000ffff0c7224 */ /* 0x000fce00078e000e */
.L_x_528:
[----:B------:R-:W-:Y:S05]  /*3990*/  BSYNC.RECONVERGENT B0 ;  /* 0x0000000000007941 */ /* 0x000fea0003800200 */
.L_x_527:
[----:B------:R-:W-:Y:S01]  /*39a0*/  VIADD R14, R38, 0x3 ;  /* 0x00000003260e7836 */ /* 0x000fe20000000000 */
[----:B------:R-:W-:Y:S01]  /*39b0*/  BSSY.RECONVERGENT B0, `(.L_x_530) ;  /* 0x0000010000007945 */ /* 0x000fe20003800200 */
[----:B------:R-:W-:-:S03]  /*39c0*/  IMAD.MOV.U32 R15, RZ, RZ, R40 ;  /* 0x000000ffff0f7224 */ /* 0x000fc600078e0028 */
[----:B------:R-:W-:Y:S02]  /*39d0*/  ISETP.GE.U32.AND P0, PT, R14, R37, PT ;  /* 0x000000250e00720c */ /* 0x000fe40003f06070 */
[----:B------:R-:W-:-:S11]  /*39e0*/  MOV R14, R39 ;  /* 0x00000027000e7202 */ /* 0x000fd60000000f00 */
        /* <DEDUP_REMOVED lines=8> */
.L_x_532:
[--C-:B------:R-:W-:Y:S02]  /*3a70*/  IMAD.MOV.U32 R40, RZ, RZ, R17.reuse ;  /* 0x000000ffff287224 */ /* 0x100fe400078e0011 */
[--C-:B------:R-:W-:Y:S02]  /*3a80*/  IMAD.MOV.U32 R39, RZ, RZ, R16.reuse ;  /* 0x000000ffff277224 */ /* 0x100fe400078e0010 */
[----:B------:R-:W-:Y:S02]  /*3a90*/  IMAD.MOV.U32 R15, RZ, RZ, R17 ;  /* 0x000000ffff0f7224 */ /* 0x000fe400078e0011 */
[----:B------:R-:W-:-:S07]  /*3aa0*/  IMAD.MOV.U32 R14, RZ, RZ, R16 ;  /* 0x000000ffff0e7224 */ /* 0x000fce00078e0010 */
.L_x_531:
[----:B------:R-:W-:Y:S05]  /*3ab0*/  BSYNC.RECONVERGENT B0 ;  /* 0x0000000000007941 */ /* 0x000fea0003800200 */
.L_x_530:
        /* <DEDUP_REMOVED lines=13> */
.L_x_535:
[--C-:B------:R-:W-:Y:S02]  /*3b90*/  IMAD.MOV.U32 R40, RZ, RZ, R19.reuse ;  /* 0x000000ffff287224 */ /* 0x100fe400078e0013 */
[--C-:B------:R-:W-:Y:S02]  /*3ba0*/  IMAD.MOV.U32 R39, RZ, RZ, R18.reuse ;  /* 0x000000ffff277224 */ /* 0x100fe400078e0012 */
[----:B------:R-:W-:Y:S02]  /*3bb0*/  IMAD.MOV.U32 R17, RZ, RZ, R19 ;  /* 0x000000ffff117224 */ /* 0x000fe400078e0013 */
[----:B------:R-:W-:-:S07]  /*3bc0*/  IMAD.MOV.U32 R16, RZ, RZ, R18 ;  /* 0x000000ffff107224 */ /* 0x000fce00078e0012 */
.L_x_534:
[----:B------:R-:W-:Y:S05]  /*3bd0*/  BSYNC.RECONVERGENT B0 ;  /* 0x0000000000007941 */ /* 0x000fea0003800200 */
.L_x_533:
        /* <DEDUP_REMOVED lines=13> */
.L_x_538:
[--C-:B------:R-:W-:Y:S02]  /*3cb0*/  IMAD.MOV.U32 R40, RZ, RZ, R21.reuse ;  /* 0x000000ffff287224 */ /* 0x100fe400078e0015 */
[--C-:B------:R-:W-:Y:S02]  /*3cc0*/  IMAD.MOV.U32 R39, RZ, RZ, R20.reuse ;  /* 0x000000ffff277224 */ /* 0x100fe400078e0014 */
[----:B------:R-:W-:Y:S02]  /*3cd0*/  IMAD.MOV.U32 R19, RZ, RZ, R21 ;  /* 0x000000ffff137224 */ /* 0x000fe400078e0015 */
[----:B------:R-:W-:-:S07]  /*3ce0*/  IMAD.MOV.U32 R18, RZ, RZ, R20 ;  /* 0x000000ffff127224 */ /* 0x000fce00078e0014 */
.L_x_537:
[----:B------:R-:W-:Y:S05]  /*3cf0*/  BSYNC.RECONVERGENT B0 ;  /* 0x0000000000007941 */ /* 0x000fea0003800200 */
.L_x_536:
        /* <DEDUP_REMOVED lines=13> */
.L_x_541:
[--C-:B------:R-:W-:Y:S01]  /*3dd0*/  IMAD.MOV.U32 R40, RZ, RZ, R23.reuse ;  /* 0x000000ffff287224 */ /* 0x100fe200078e0017 */
[----:B------:R-:W-:Y:S01]  /*3de0*/  MOV R20, R22 ;  /* 0x0000001600147202 */ /* 0x000fe20000000f00 */
[----:B------:R-:W-:Y:S02]  /*3df0*/  IMAD.MOV.U32 R39, RZ, RZ, R22 ;  /* 0x000000ffff277224 */ /* 0x000fe400078e0016 */
[----:B------:R-:W-:-:S07]  /*3e00*/  IMAD.MOV.U32 R21, RZ, RZ, R23 ;  /* 0x000000ffff157224 */ /* 0x000fce00078e0017 */
.L_x_540:
[----:B------:R-:W-:Y:S05]  /*3e10*/  BSYNC.RECONVERGENT B0 ;  /* 0x0000000000007941 */ /* 0x000fea0003800200 */
.L_x_539:
        /* <DEDUP_REMOVED lines=15> */
.L_x_545:
[----:B------:R-:W-:Y:S02]  /*3f10*/  IMAD.MOV.U32 R44, RZ, RZ, R9 ;  /* 0x000000ffff2c7224 */ /* 0x000fe400078e0009 */
[----:B------:R-:W-:Y:S02]  /*3f20*/  IMAD.MOV.U32 R45, RZ, RZ, R8 ;  /* 0x000000ffff2d7224 */ /* 0x000fe400078e0008 */
[----:B------:R-:W-:Y:S02]  /*3f30*/  IMAD.MOV.U32 R9, RZ, RZ, R11 ;  /* 0x000000ffff097224 */ /* 0x000fe400078e000b */
[----:B------:R-:W-:-:S07]  /*3f40*/  IMAD.MOV.U32 R8, RZ, RZ, R10 ;  /* 0x000000ffff087224 */ /* 0x000fce00078e000a */
.L_x_546:
[----:B------:R-:W-:Y:S05]  /*3f50*/  BSYNC.RECONVERGENT B1 ;  /* 0x0000000000017941 */ /* 0x000fea0003800200 */
.L_x_544:
        /* <DEDUP_REMOVED lines=8> */
.L_x_548:
[----:B------:R-:W-:Y:S02]  /*3fe0*/  IMAD.MOV.U32 R43, RZ, RZ, R13 ;  /* 0x000000ffff2b7224 */ /* 0x000fe400078e000d */
[----:B------:R-:W-:Y:S02]  /*3ff0*/  IMAD.MOV.U32 R42, RZ, RZ, R12 ;  /* 0x000000ffff2a7224 */ /* 0x000fe400078e000c */
[----:B------:R-:W-:Y:S02]  /*4000*/  IMAD.MOV.U32 R13, RZ, RZ, R15 ;  /* 0x000000ffff0d7224 */ /* 0x000fe400078e000f */
[----:B------:R-:W-:-:S07]  /*4010*/  IMAD.MOV.U32 R12, RZ, RZ, R14 ;  /* 0x000000ffff0c7224 */ /* 0x000fce00078e000e */
.L_x_549:
[----:B------:R-:W-:Y:S05]  /*4020*/  BSYNC.RECONVERGENT B1 ;  /* 0x0000000000017941 */ /* 0x000fea0003800200 */
.L_x_547:
        /* <DEDUP_REMOVED lines=8> */
.L_x_551:
[----:B------:R-:W-:Y:S02]  /*40b0*/  IMAD.MOV.U32 R30, RZ, RZ, R17 ;  /* 0x000000ffff1e7224 */ /* 0x000fe400078e0011 */
[----:B------:R-:W-:Y:S02]  /*40c0*/  IMAD.MOV.U32 R31, RZ, RZ, R16 ;  /* 0x000000ffff1f7224 */ /* 0x000fe400078e0010 */
[----:B------:R-:W-:Y:S02]  /*40d0*/  IMAD.MOV.U32 R17, RZ, RZ, R19 ;  /* 0x000000ffff117224 */ /* 0x000fe400078e0013 */
[----:B------:R-:W-:-:S07]  /*40e0*/  IMAD.MOV.U32 R16, RZ, RZ, R18 ;  /* 0x000000ffff107224 */ /* 0x000fce00078e0012 */
.L_x_552:
[----:B------:R-:W-:Y:S05]  /*40f0*/  BSYNC.RECONVERGENT B1 ;  /* 0x0000000000017941 */ /* 0x000fea0003800200 */
.L_x_550:
        /* <DEDUP_REMOVED lines=8> */
.L_x_554:
[----:B------:R-:W-:Y:S02]  /*4180*/  IMAD.MOV.U32 R10, RZ, RZ, R21 ;  /* 0x000000ffff0a7224 */ /* 0x000fe400078e0015 */
[----:B------:R-:W-:Y:S02]  /*4190*/  IMAD.MOV.U32 R11, RZ, RZ, R20 ;  /* 0x000000ffff0b7224 */ /* 0x000fe400078e0014 */
[----:B------:R-:W-:Y:S02]  /*41a0*/  IMAD.MOV.U32 R21, RZ, RZ, R23 ;  /* 0x000000ffff157224 */ /* 0x000fe400078e0017 */
[----:B------:R-:W-:-:S07]  /*41b0*/  IMAD.MOV.U32 R20, RZ, RZ, R22 ;  /* 0x000000ffff147224 */ /* 0x000fce00078e0016 */
.L_x_555:
[----:B------:R-:W-:Y:S05]  /*41c0*/  BSYNC.RECONVERGENT B1 ;  /* 0x0000000000017941 */ /* 0x000fea0003800200 */
.L_x_553:
        /* <DEDUP_REMOVED lines=8> */
.L_x_557:
[----:B------:R-:W-:Y:S02]  /*4250*/  IMAD.MOV.U32 R14, RZ, RZ, R44 ;  /* 0x000000ffff0e7224 */ /* 0x000fe400078e002c */
[----:B------:R-:W-:Y:S02]  /*4260*/  IMAD.MOV.U32 R15, RZ, RZ, R45 ;  /* 0x000000ffff0f7224 */ /* 0x000fe400078e002d */
[----:B------:R-:W-:Y:S02]  /*4270*/  IMAD.MOV.U32 R44, RZ, RZ, R13 ;  /* 0x000000ffff2c7224 */ /* 0x000fe400078e000d */
[----:B------:R-:W-:-:S07]  /*4280*/  IMAD.MOV.U32 R45, RZ, RZ, R12 ;  /* 0x000000ffff2d7224 */ /* 0x000fce00078e000c */
.L_x_558:
[----:B------:R-:W-:Y:S05]  /*4290*/  BSYNC.RECONVERGENT B1 ;  /* 0x0000000000017941 */ /* 0x000fea0003800200 */
.L_x_556:
        /* <DEDUP_REMOVED lines=8> */
.L_x_560:
[----:B------:R-:W-:Y:S02]  /*4320*/  IMAD.MOV.U32 R19, RZ, RZ, R43 ;  /* 0x000000ffff137224 */ /* 0x000fe400078e002b */
[----:B------:R-:W-:Y:S02]  /*4330*/  IMAD.MOV.U32 R18, RZ, RZ, R42 ;  /* 0x000000ffff127224 */ /* 0x000fe400078e002a */
[----:B------:R-:W-:Y:S02]  /*4340*/  IMAD.MOV.U32 R43, RZ, RZ, R17 ;  /* 0x000000ffff2b7224 */ /* 0x000fe400078e0011 */
[----:B------:R-:W-:-:S07]  /*4350*/  IMAD.MOV.U32 R42, RZ, RZ, R16 ;  /* 0x000000ffff2a7224 */ /* 0x000fce00078e0010 */
.L_x_561:
[----:B------:R-:W-:Y:S05]  /*4360*/  BSYNC.RECONVERGENT B1 ;  /* 0x0000000000017941 */ /* 0x000fea0003800200 */
.L_x_559:
        /* <DEDUP_REMOVED lines=8> */
.L_x_563:
[----:B------:R-:W-:Y:S02]  /*43f0*/  IMAD.MOV.U32 R38, RZ, RZ, R30 ;  /* 0x000000ffff267224 */ /* 0x000fe400078e001e */
[----:B------:R-:W-:Y:S02]  /*4400*/  IMAD.MOV.U32 R39, RZ, RZ, R31 ;  /* 0x000000ffff277224 */ /* 0x000fe400078e001f */
[----:B------:R-:W-:Y:S02]  /*4410*/  IMAD.MOV.U32 R30, RZ, RZ, R21 ;  /* 0x000000ffff1e7224 */ /* 0x000fe400078e0015 */
[----:B------:R-:W-:-:S07]  /*4420*/  IMAD.MOV.U32 R31, RZ, RZ, R20 ;  /* 0x000000ffff1f7224 */ /* 0x000fce00078e0014 */
.L_x_564:
[----:B------:R-:W-:Y:S05]  /*4430*/  BSYNC.RECONVERGENT B1 ;  /* 0x0000000000017941 */ /* 0x000fea0003800200 */
.L_x_562:
        /* <DEDUP_REMOVED lines=8> */
.L_x_566:
[----:B------:R-:W-:Y:S02]  /*44c0*/  IMAD.MOV.U32 R40, RZ, RZ, R9 ;  /* 0x000000ffff287224 */ /* 0x000fe400078e0009 */
[----:B------:R-:W-:Y:S02]  /*44d0*/  IMAD.MOV.U32 R41, RZ, RZ, R8 ;  /* 0x000000ffff297224 */ /* 0x000fe400078e0008 */
[----:B------:R-:W-:Y:S02]  /*44e0*/  IMAD.MOV.U32 R9, RZ, RZ, R44 ;  /* 0x000000ffff097224 */ /* 0x000fe400078e002c */
[----:B------:R-:W-:-:S07]  /*44f0*/  IMAD.MOV.U32 R8, RZ, RZ, R45 ;  /* 0x000000ffff087224 */ /* 0x000fce00078e002d */
.L_x_567:
[----:B------:R-:W-:Y:S05]  /*4500*/  BSYNC.RECONVERGENT B1 ;  /* 0x0000000000017941 */ /* 0x000fea0003800200 */
.L_x_565:
        /* <DEDUP_REMOVED lines=8> */
.L_x_569:
[----:B------:R-:W-:Y:S02]  /*4590*/  IMAD.MOV.U32 R22, RZ, RZ, R14 ;  /* 0x000000ffff167224 */ /* 0x000fe400078e000e */
[----:B------:R-:W-:Y:S02]  /*45a0*/  IMAD.MOV.U32 R23, RZ, RZ, R15 ;  /* 0x000000ffff177224 */ /* 0x000fe400078e000f */
[----:B------:R-:W-:Y:S02]  /*45b0*/  IMAD.MOV.U32 R14, RZ, RZ, R43 ;  /* 0x000000ffff0e7224 */ /* 0x000fe400078e002b */
[----:B------:R-:W-:-:S07]  /*45c0*/  IMAD.MOV.U32 R15, RZ, RZ, R42 ;  /* 0x000000ffff0f7224 */ /* 0x000fce00078e002a */
.L_x_570:
[----:B------:R-:W-:Y:S05]  /*45d0*/  BSYNC.RECONVERGENT B1 ;  /* 0x0000000000017941 */ /* 0x000fea0003800200 */
.L_x_568:
        /* <DEDUP_REMOVED lines=8> */
.L_x_572:
[----:B------:R-:W-:Y:S02]  /*4660*/  IMAD.MOV.U32 R13, RZ, RZ, R19 ;  /* 0x000000ffff0d7224 */ /* 0x000fe400078e0013 */
[----:B------:R-:W-:Y:S02]  /*4670*/  IMAD.MOV.U32 R12, RZ, RZ, R18 ;  /* 0x000000ffff0c7224 */ /* 0x000fe400078e0012 */
[----:B------:R-:W-:Y:S02]  /*4680*/  IMAD.MOV.U32 R19, RZ, RZ, R30 ;  /* 0x000000ffff137224 */ /* 0x000fe400078e001e */
[----:B------:R-:W-:-:S07]  /*4690*/  IMAD.MOV.U32 R18, RZ, RZ, R31 ;  /* 0x000000ffff127224 */ /* 0x000fce00078e001f */
.L_x_573:
[----:B------:R-:W-:Y:S05]  /*46a0*/  BSYNC.RECONVERGENT B1 ;  /* 0x0000000000017941 */ /* 0x000fea0003800200 */
.L_x_571:
        /* <DEDUP_REMOVED lines=8> */
.L_x_575:
[----:B------:R-:W-:Y:S01]  /*4730*/  IMAD.MOV.U32 R17, RZ, RZ, R38 ;  /* 0x000000ffff117224 */ /* 0x000fe200078e0026 */
[----:B------:R-:W-:Y:S01]  /*4740*/  MOV R38, R10 ;  /* 0x0000000a00267202 */ /* 0x000fe20000000f00 */
[----:B------:R-:W-:Y:S02]  /*4750*/  IMAD.MOV.U32 R16, RZ, RZ, R39 ;  /* 0x000000ffff107224 */ /* 0x000fe400078e0027 */
[----:B------:R-:W-:-:S07]  /*4760*/  IMAD.MOV.U32 R39, RZ, RZ, R11 ;  /* 0x000000ffff277224 */ /* 0x000fce00078e000b */
.L_x_576:
[----:B------:R-:W-:Y:S05]  /*4770*/  BSYNC.RECONVERGENT B1 ;  /* 0x0000000000017941 */ /* 0x000fea0003800200 */
.L_x_574:
        /* <DEDUP_REMOVED lines=8> */
.L_x_578:
[----:B------:R-:W-:Y:S02]  /*4800*/  IMAD.MOV.U32 R21, RZ, RZ, R40 ;  /* 0x000000ffff157224 */ /* 0x000fe400078e0028 */
[----:B------:R-:W-:Y:S02]  /*4810*/  IMAD.MOV.U32 R20, RZ, RZ, R41 ;  /* 0x000000ffff147224 */ /* 0x000fe400078e0029 */
[----:B------:R-:W-:Y:S02]  /*4820*/  IMAD.MOV.U32 R40, RZ, RZ, R14 ;  /* 0x000000ffff287224 */ /* 0x000fe400078e000e */
[----:B------:R-:W-:-:S07]  /*4830*/  IMAD.MOV.U32 R41, RZ, RZ, R15 ;  /* 0x000000ffff297224 */ /* 0x000fce00078e000f */
.L_x_579:
[----:B------:R-:W-:Y:S05]  /*4840*/  BSYNC.RECONVERGENT B1 ;  /* 0x0000000000017941 */ /* 0x000fea0003800200 */
.L_x_577:
        /* <DEDUP_REMOVED lines=8> */
.L_x_581:
[----:B------:R-:W-:Y:S02]  /*48d0*/  IMAD.MOV.U32 R30, RZ, RZ, R22 ;  /* 0x000000ffff1e7224 */ /* 0x000fe400078e0016 */
[----:B------:R-:W-:Y:S02]  /*48e0*/  IMAD.MOV.U32 R31, RZ, RZ, R23 ;  /* 0x000000ffff1f7224 */ /* 0x000fe400078e0017 */
[----:B------:R-:W-:Y:S02]  /*48f0*/  IMAD.MOV.U32 R22, RZ, RZ, R19 ;  /* 0x000000ffff167224 */ /* 0x000fe400078e0013 */
[----:B------:R-:W-:-:S07]  /*4900*/  IMAD.MOV.U32 R23, RZ, RZ, R18 ;  /* 0x000000ffff177224 */ /* 0x000fce00078e0012 */
.L_x_582:
[----:B------:R-:W-:Y:S05]  /*4910*/  BSYNC.RECONVERGENT B1 ;  /* 0x0000000000017941 */ /* 0x000fea0003800200 */
.L_x_580:
        /* <DEDUP_REMOVED lines=8> */
.L_x_584:
[----:B------:R-:W-:Y:S02]  /*49a0*/  IMAD.MOV.U32 R10, RZ, RZ, R13 ;  /* 0x000000ffff0a7224 */ /* 0x000fe400078e000d */
[----:B------:R-:W-:Y:S02]  /*49b0*/  IMAD.MOV.U32 R11, RZ, RZ, R12 ;  /* 0x000000ffff0b7224 */ /* 0x000fe400078e000c */
[----:B------:R-:W-:Y:S02]  /*49c0*/  IMAD.MOV.U32 R13, RZ, RZ, R38 ;  /* 0x000000ffff0d7224 */ /* 0x000fe400078e0026 */
[----:B------:R-:W-:-:S07]  /*49d0*/  IMAD.MOV.U32 R12, RZ, RZ, R39 ;  /* 0x000000ffff0c7224 */ /* 0x000fce00078e0027 */
.L_x_585:
[----:B------:R-:W-:Y:S05]  /*49e0*/  BSYNC.RECONVERGENT B1 ;  /* 0x0000000000017941 */ /* 0x000fea0003800200 */
.L_x_583:
        /* <DEDUP_REMOVED lines=8> */
.L_x_587:
[----:B------:R-:W-:Y:S02]  /*4a70*/  IMAD.MOV.U32 R14, RZ, RZ, R9 ;  /* 0x000000ffff0e7224 */ /* 0x000fe400078e0009 */
[----:B------:R-:W-:Y:S02]  /*4a80*/  IMAD.MOV.U32 R15, RZ, RZ, R8 ;  /* 0x000000ffff0f7224 */ /* 0x000fe400078e0008 */
[----:B------:R-:W-:Y:S02]  /*4a90*/  IMAD.MOV.U32 R9, RZ, RZ, R40 ;  /* 0x000000ffff097224 */ /* 0x000fe400078e0028 */
[----:B------:R-:W-:-:S07]  /*4aa0*/  IMAD.MOV.U32 R8, RZ, RZ, R41 ;  /* 0x000000ffff087224 */ /* 0x000fce00078e0029 */
.L_x_588:
[----:B------:R-:W-:Y:S05]  /*4ab0*/  BSYNC.RECONVERGENT B1 ;  /* 0x0000000000017941 */ /* 0x000fea0003800200 */
.L_x_586:
        /* <DEDUP_REMOVED lines=8> */
.L_x_590:
[----:B------:R-:W-:Y:S02]  /*4b40*/  IMAD.MOV.U32 R19, RZ, RZ, R21 ;  /* 0x000000ffff137224 */ /* 0x000fe400078e0015 */
[----:B------:R-:W-:Y:S02]  /*4b50*/  IMAD.MOV.U32 R18, RZ, RZ, R20 ;  /* 0x000000ffff127224 */ /* 0x000fe400078e0014 */
[----:B------:R-:W-:Y:S02]  /*4b60*/  IMAD.MOV.U32 R21, RZ, RZ, R22 ;  /* 0x000000ffff157224 */ /* 0x000fe400078e0016 */
[----:B------:R-:W-:-:S07]  /*4b70*/  IMAD.MOV.U32 R20, RZ, RZ, R23 ;  /* 0x000000ffff147224 */ /* 0x000fce00078e0017 */
.L_x_591:
[----:B------:R-:W-:Y:S05]  /*4b80*/  BSYNC.RECONVERGENT B1 ;  /* 0x0000000000017941 */ /* 0x000fea0003800200 */
.L_x_589:
        /* <DEDUP_REMOVED lines=8> */
.L_x_593:
[----:B------:R-:W-:Y:S02]  /*4c10*/  IMAD.MOV.U32 R23, RZ, RZ, R30 ;  /* 0x000000ffff177224 */ /* 0x000fe400078e001e */
[----:B------:R-:W-:Y:S02]  /*4c20*/  IMAD.MOV.U32 R22, RZ, RZ, R31 ;  /* 0x000000ffff167224 */ /* 0x000fe400078e001f */
[----:B------:R-:W-:Y:S02]  /*4c30*/  IMAD.MOV.U32 R30, RZ, RZ, R13 ;  /* 0x000000ffff1e7224 */ /* 0x000fe400078e000d */
[----:B------:R-:W-:-:S07]  /*4c40*/  IMAD.MOV.U32 R31, RZ, RZ, R12 ;  /* 0x000000ffff1f7224 */ /* 0x000fce00078e000c */
.L_x_594:
[----:B------:R-:W-:Y:S05]  /*4c50*/  BSYNC.RECONVERGENT B1 ;  /* 0x0000000000017941 */ /* 0x000fea0003800200 */
.L_x_592:
        /* <DEDUP_REMOVED lines=8> */
.L_x_596:
[----:B------:R-:W-:Y:S02]  /*4ce0*/  IMAD.MOV.U32 R13, RZ, RZ, R10 ;  /* 0x000000ffff0d7224 */ /* 0x000fe400078e000a */
[----:B------:R-:W-:Y:S02]  /*4cf0*/  IMAD.MOV.U32 R12, RZ, RZ, R11 ;  /* 0x000000ffff0c7224 */ /* 0x000fe400078e000b */
[----:B------:R-:W-:Y:S02]  /*4d00*/  IMAD.MOV.U32 R10, RZ, RZ, R17 ;  /* 0x000000ffff0a7224 */ /* 0x000fe400078e0011 */
[----:B------:R-:W-:-:S07]  /*4d10*/  IMAD.MOV.U32 R11, RZ, RZ, R16 ;  /* 0x000000ffff0b7224 */ /* 0x000fce00078e0010 */
.L_x_597:
[----:B------:R-:W-:Y:S05]  /*4d20*/  BSYNC.RECONVERGENT B1 ;  /* 0x0000000000017941 */ /* 0x000fea0003800200 */
.L_x_595:
        /* <DEDUP_REMOVED lines=8> */
.L_x_599:
[----:B------:R-:W-:Y:S02]  /*4db0*/  IMAD.MOV.U32 R16, RZ, RZ, R14 ;  /* 0x000000ffff107224 */ /* 0x000fe400078e000e */
[----:B------:R-:W-:Y:S02]  /*4dc0*/  IMAD.MOV.U32 R17, RZ, RZ, R15 ;  /* 0x000000ffff117224 */ /* 0x000fe400078e000f */
[----:B------:R-:W-:Y:S02]  /*4dd0*/  IMAD.MOV.U32 R14, RZ, RZ, R21 ;  /* 0x000000ffff0e7224 */ /* 0x000fe400078e0015 */
[----:B------:R-:W-:-:S07]  /*4de0*/  IMAD.MOV.U32 R15, RZ, RZ, R20 ;  /* 0x000000ffff0f7224 */ /* 0x000fce00078e0014 */
.L_x_600:
[----:B------:R-:W-:Y:S05]  /*4df0*/  BSYNC.RECONVERGENT B1 ;  /* 0x0000000000017941 */ /* 0x000fea0003800200 */
.L_x_598:
        /* <DEDUP_REMOVED lines=8> */
.L_x_602:
[----:B------:R-:W-:Y:S02]  /*4e80*/  IMAD.MOV.U32 R20, RZ, RZ, R19 ;  /* 0x000000ffff147224 */ /* 0x000fe400078e0013 */
[----:B------:R-:W-:Y:S02]  /*4e90*/  IMAD.MOV.U32 R21, RZ, RZ, R18 ;  /* 0x000000ffff157224 */ /* 0x000fe400078e0012 */
[----:B------:R-:W-:Y:S02]  /*4ea0*/  IMAD.MOV.U32 R19, RZ, RZ, R30 ;  /* 0x000000ffff137224 */ /* 0x000fe400078e001e */
[----:B------:R-:W-:-:S07]  /*4eb0*/  IMAD.MOV.U32 R18, RZ, RZ, R31 ;  /* 0x000000ffff127224 */ /* 0x000fce00078e001f */
.L_x_603:
[----:B------:R-:W-:Y:S05]  /*4ec0*/  BSYNC.RECONVERGENT B1 ;  /* 0x0000000000017941 */ /* 0x000fea0003800200 */
.L_x_601:
        /* <DEDUP_REMOVED lines=8> */
.L_x_605:
[----:B------:R-:W-:Y:S02]  /*4f50*/  IMAD.MOV.U32 R30, RZ, RZ, R23 ;  /* 0x000000ffff1e7224 */ /* 0x000fe400078e0017 */
[----:B------:R-:W-:Y:S02]  /*4f60*/  IMAD.MOV.U32 R31, RZ, RZ, R22 ;  /* 0x000000ffff1f7224 */ /* 0x000fe400078e0016 */
[----:B------:R-:W-:Y:S02]  /*4f70*/  IMAD.MOV.U32 R23, RZ, RZ, R10 ;  /* 0x000000ffff177224 */ /* 0x000fe400078e000a */
[----:B------:R-:W-:-:S07]  /*4f80*/  IMAD.MOV.U32 R22, RZ, RZ, R11 ;  /* 0x000000ffff167224 */ /* 0x000fce00078e000b */
.L_x_606:
[----:B------:R-:W-:Y:S05]  /*4f90*/  BSYNC.RECONVERGENT B1 ;  /* 0x0000000000017941 */ /* 0x000fea0003800200 */
.L_x_604:
        /* <DEDUP_REMOVED lines=8> */
.L_x_608:
[----:B------:R-:W-:Y:S01]  /*5020*/  IMAD.MOV.U32 R11, RZ, RZ, R9 ;  /* 0x000000ffff0b7224 */ /* 0x000fe200078e0009 */
[----:B------:R-:W-:Y:S01]  /*5030*/  MOV R9, R14 ;  /* 0x0000000e00097202 */ /* 0x000fe20000000f00 */
[----:B------:R-:W-:Y:S02]  /*5040*/  IMAD.MOV.U32 R10, RZ, RZ, R8 ;  /* 0x000000ffff0a7224 */ /* 0x000fe400078e0008 */
[----:B------:R-:W-:-:S07]  /*5050*/  IMAD.MOV.U32 R8, RZ, RZ, R15 ;  /* 0x000000ffff087224 */ /* 0x000fce00078e000f */
.L_x_609:
[----:B------:R-:W-:Y:S05]  /*5060*/  BSYNC.RECONVERGENT B1 ;  /* 0x0000000000017941 */ /* 0x000fea0003800200 */
.L_x_607:
        /* <DEDUP_REMOVED lines=8> */
.L_x_611:
[----:B------:R-:W-:Y:S02]  /*50f0*/  IMAD.MOV.U32 R15, RZ, RZ, R16 ;  /* 0x000000ffff0f7224 */ /* 0x000fe400078e0010 */
[----:B------:R-:W-:Y:S02]  /*5100*/  IMAD.MOV.U32 R14, RZ, RZ, R17 ;  /* 0x000000ffff0e7224 */ /* 0x000fe400078e0011 */
[----:B------:R-:W-:Y:S02]  /*5110*/  IMAD.MOV.U32 R16, RZ, RZ, R19 ;  /* 0x000000ffff107224 */ /* 0x000fe400078e0013 */
[----:B------:R-:W-:-:S07]  /*5120*/  IMAD.MOV.U32 R17, RZ, RZ, R18 ;  /* 0x000000ffff117224 */ /* 0x000fce00078e0012 */
.L_x_612:
[----:B------:R-:W-:Y:S05]  /*5130*/  BSYNC.RECONVERGENT B1 ;  /* 0x0000000000017941 */ /* 0x000fea0003800200 */
.L_x_610:
        /* <DEDUP_REMOVED lines=8> */
.L_x_614:
[----:B------:R-:W-:Y:S02]  /*51c0*/  IMAD.MOV.U32 R19, RZ, RZ, R20 ;  /* 0x000000ffff137224 */ /* 0x000fe400078e0014 */
[----:B------:R-:W-:Y:S02]  /*51d0*/  IMAD.MOV.U32 R18, RZ, RZ, R21 ;  /* 0x000000ffff127224 */ /* 0x000fe400078e0015 */
[----:B------:R-:W-:Y:S02]  /*51e0*/  IMAD.MOV.U32 R20, RZ, RZ, R23 ;  /* 0x000000ffff147224 */ /* 0x000fe400078e0017 */
[----:B------:R-:W-:-:S07]  /*51f0*/  IMAD.MOV.U32 R21, RZ, RZ, R22 ;  /* 0x000000ffff157224 */ /* 0x000fce00078e0016 */
.L_x_615:
[----:B------:R-:W-:Y:S05]  /*5200*/  BSYNC.RECONVERGENT B1 ;  /* 0x0000000000017941 */ /* 0x000fea0003800200 */
.L_x_613:
        /* <DEDUP_REMOVED lines=8> */
.L_x_617:
[----:B------:R-:W-:Y:S02]  /*5290*/  IMAD.MOV.U32 R23, RZ, RZ, R30 ;  /* 0x000000ffff177224 */ /* 0x000fe400078e001e */
[----:B------:R-:W-:Y:S02]  /*52a0*/  IMAD.MOV.U32 R22, RZ, RZ, R31 ;  /* 0x000000ffff167224 */ /* 0x000fe400078e001f */
[----:B------:R-:W-:Y:S02]  /*52b0*/  IMAD.MOV.U32 R30, RZ, RZ, R13 ;  /* 0x000000ffff1e7224 */ /* 0x000fe400078e000d */
[----:B------:R-:W-:-:S07]  /*52c0*/  IMAD.MOV.U32 R31, RZ, RZ, R12 ;  /* 0x000000ffff1f7224 */ /* 0x000fce00078e000c */
.L_x_618:
[----:B------:R-:W-:Y:S05]  /*52d0*/  BSYNC.RECONVERGENT B1 ;  /* 0x0000000000017941 */ /* 0x000fea0003800200 */
.L_x_616:
        /* <DEDUP_REMOVED lines=8> */
.L_x_620:
[----:B------:R-:W-:Y:S02]  /*5360*/  IMAD.MOV.U32 R13, RZ, RZ, R11 ;  /* 0x000000ffff0d7224 */ /* 0x000fe400078e000b */
[----:B------:R-:W-:Y:S02]  /*5370*/  IMAD.MOV.U32 R12, RZ, RZ, R10 ;  /* 0x000000ffff0c7224 */ /* 0x000fe400078e000a */
[----:B------:R-:W-:Y:S02]  /*5380*/  IMAD.MOV.U32 R11, RZ, RZ, R16 ;  /* 0x000000ffff0b7224 */ /* 0x000fe400078e0010 */
[----:B------:R-:W-:-:S07]  /*5390*/  IMAD.MOV.U32 R10, RZ, RZ, R17 ;  /* 0x000000ffff0a7224 */ /* 0x000fce00078e0011 */
.L_x_621:
[----:B------:R-:W-:Y:S05]  /*53a0*/  BSYNC.RECONVERGENT B1 ;  /* 0x0000000000017941 */ /* 0x000fea0003800200 */
.L_x_619:
        /* <DEDUP_REMOVED lines=8> */
.L_x_623:
[----:B------:R-:W-:Y:S02]  /*5430*/  IMAD.MOV.U32 R17, RZ, RZ, R15 ;  /* 0x000000ffff117224 */ /* 0x000fe400078e000f */
[----:B------:R-:W-:Y:S02]  /*5440*/  IMAD.MOV.U32 R16, RZ, RZ, R14 ;  /* 0x000000ffff107224 */ /* 0x000fe400078e000e */
[----:B------:R-:W-:Y:S02]  /*5450*/  IMAD.MOV.U32 R15, RZ, RZ, R20 ;  /* 0x000000ffff0f7224 */ /* 0x000fe400078e0014 */
[----:B------:R-:W-:-:S07]  /*5460*/  IMAD.MOV.U32 R14, RZ, RZ, R21 ;  /* 0x000000ffff0e7224 */ /* 0x000fce00078e0015 */
.L_x_624:
[----:B------:R-:W-:Y:S05]  /*5470*/  BSYNC.RECONVERGENT B1 ;  /* 0x0000000000017941 */ /* 0x000fea0003800200 */
.L_x_622:
[----:B------:R-:W-:-:S13]  /*5480*/  FSETP.GEU.AND P0, PT, R31, R18, PT ;  /* 0x000000121f00720b */ /* 0x000fda0003f0e000 */
[----:B------:R-:W-:Y:S05]  /*5490*/  @!P0 BRA `(.L_x_625) ;  /* 0x0000000000148947 */ /* 0x000fea0003800000 */
[----:B------:R-:W-:Y:S01]  /*54a0*/  FSETP.GEU.AND P0, PT, R30, R19, PT ;  /* 0x000000131e00720b */ /* 0x000fe20003f0e000 */
[----:B------:R-:W-:Y:S01]  /*54b0*/  IMAD.MOV.U32 R21, RZ, RZ, R30 ;  /* 0x000000ffff157224 */ /* 0x000fe200078e001e */
[----:B------:R-:W-:Y:S02]  /*54c0*/  MOV R20, R31 ;  /* 0x0000001f00147202 */ /* 0x000fe40000000f00 */
[----:B------:R-:W-:-:S13]  /*54d0*/  FSETP.GT.OR P0, PT, R31, R18, P0 ;  /* 0x000000121f00720b */ /* 0x000fda0000704400 */
[----:B------:R-:W-:Y:S05]  /*54e0*/  @P0 BRA `(.L_x_543) ;  /* 0x0000000000100947 */ /* 0x000fea0003800000 */
.L_x_625:
[----:B------:R-:W-:Y:S02]  /*54f0*/  IMAD.MOV.U32 R21, RZ, RZ, R19 ;  /* 0x000000ffff157224 */ /* 0x000fe400078e0013 */
[----:B------:R-:W-:Y:S02]  /*5500*/  IMAD.MOV.U32 R20, RZ, RZ, R18 ;  /* 0x000000ffff147224 */ /* 0x000fe400078e0012 */
[----:B------:R-:W-:Y:S02]  /*5510*/  IMAD.MOV.U32 R19, RZ, RZ, R30 ;  /* 0x000000ffff137224 */ /* 0x000fe400078e001e */
[----:B------:R-:W-:-:S07]  /*5520*/  IMAD.MOV.U32 R18, RZ, RZ, R31 ;  /* 0x000000ffff127224 */ /* 0x000fce00078e001f */
.L_x_543:
[----:B------:R-:W-:Y:S05]  /*5530*/  BSYNC.RECONVERGENT B0 ;  /* 0x0000000000007941 */ /* 0x000fea0003800200 */
.L_x_542:
[----:B------:R-:W-:Y:S01]  /*5540*/  LEA R38, R35, UR4, 0x6 ;  /* 0x0000000423267c11 */ /* 0x000fe2000f8e30ff */
[----:B------:R-:W-:-:S07]  /*5550*/  IMAD.MOV.U32 R41, RZ, RZ, 0x2 ;  /* 0x00000002ff297424 */ /* 0x000fce00078e00ff */
.L_x_647:
[----:B------:R-:W-:Y:S01]  /*5560*/  IMAD.MOV R30, RZ, RZ, -R41 ;  /* 0x000000ffff1e7224 */ /* 0x000fe200078e0a29 */
[----:B------:R-:W-:Y:S01]  /*5570*/  BAR.SYNC.DEFER_BLOCKING 0x0 ;  /* 0x0000000000007b1d */ /* 0x000fe20000010000 */
[----:B------:R-:W-:-:S03]  /*5580*/  VIADD R42, R41, 0xffffffff ;  /* 0xffffffff292a7836 */ /* 0x000fc60000000000 */
[----:B------:R-:W-:Y:S02]  /*5590*/  LOP3.LUT R30, R35, R30, RZ, 0xc0, !PT ;  /* 0x0000001e231e7212 */ /* 0x000fe400078ec0ff */
[----:B------:R-:W-:Y:S01]  /*55a0*/  LOP3.LUT R42, R42, R35, RZ, 0xc0, !PT ;  /* 0x000000232a2a7212 */ /* 0x000fe200078ec0ff */
[----:B------:R-:W-:Y:S02]  /*55b0*/  BSSY.RECONVERGENT B0, `(.L_x_626) ;  /* 0x0000031000007945 */ /* 0x000fe40003800200 */
[----:B------:R-:W-:Y:S02]  /*55c0*/  IMAD.SHL.U32 R30, R30, 0x8, RZ ;  /* 0x000000081e1e7824 */ /* 0x000fe400078e00ff */
[----:B------:R-:W-:-:S03]  /*55d0*/  IMAD.SHL.U32 R42, R42, 0x8, RZ ;  /* 0x000000082a2a7824 */ /* 0x000fc600078e00ff */
[C---:B------:R-:W-:Y:S02]  /*55e0*/  VIMNMX R30, PT, PT, R37.reuse, R30, PT ;  /* 0x0000001e251e7248 */ /* 0x040fe40003fe0100 */
[----:B------:R-:W-:-:S03]  /*55f0*/  VIMNMX R31, PT, PT, R37, R42, PT ;  /* 0x0000002a251f7248 */ /* 0x000fc60003fe0100 */
[----:B------:R-:W-:-:S05]  /*5600*/  IMAD R40, R41, 0x4, R30 ;  /* 0x0000000429287824 */ /* 0x000fca00078e021e */
        /* <DEDUP_REMOVED lines=20> */
.L_x_630:
        /* <DEDUP_REMOVED lines=17> */
.L_x_629:
[----:B------:R-:W-:Y:S05]  /*5860*/  BSYNC.RECONVERGENT B1 ;  /* 0x0000000000017941 */ /* 0x000fea0003800200 */
.L_x_628:
[----:B------:R-:W-:Y:S01]  /*5870*/  @P0 VIADD R13, R15, 0x1 ;  /* 0x000000010f0d0836 */ /* 0x000fe20000000000 */
[----:B------:R-:W-:-:S03]  /*5880*/  SEL R12, R12, R15, P0 ;  /* 0x0000000f0c0c7207 */ /* 0x000fc60000000000 */
[----:B------:R-:W-:Y:S01]  /*5890*/  IMAD.MOV.U32 R9, RZ, RZ, R13 ;  /* 0x000000ffff097224 */ /* 0x000fe200078e000d */
[----:B------:R-:W-:-:S13]  /*58a0*/  ISETP.GE.AND P0, PT, R13, R12, PT ;  /* 0x0000000c0d00720c */ /* 0x000fda0003f06270 */
[----:B------:R-:W-:Y:S05]  /*58b0*/  @!P0 BRA `(.L_x_630) ;  /* 0xfffffffc00a48947 */ /* 0x000fea000383ffff */
.L_x_627:
[----:B------:R-:W-:Y:S05]  /*58c0*/  BSYNC.RECONVERGENT B0 ;  /* 0x0000000000007941 */ /* 0x000fea0003800200 */
.L_x_626:
        /* <DEDUP_REMOVED lines=19> */
.L_x_632:
[----:B------:R-:W-:Y:S05]  /*5a00*/  BSYNC.RECONVERGENT B0 ;  /* 0x0000000000007941 */ /* 0x000fea0003800200 */
.L_x_631:
        /* <DEDUP_REMOVED lines=20> */
.L_x_634:
[----:B------:R-:W-:Y:S05]  /*5b50*/  BSYNC.RECONVERGENT B0 ;  /* 0x0000000000007941 */ /* 0x000fea0003800200 */
.L_x_633:
[----:B------:R-:W-:Y:S01]  /*5b60*/  @!P0 IMAD.MOV R12, RZ, RZ, R10 ;  /* 0x000000ffff0c8224 */ /* 0x000fe200078e020a */
[----:B------:R-:W-:Y:S01]  /*5b70*/  BSSY.RECONVERGENT B0, `(.L_x_635) ;  /* 0x0000013000007945 */ /* 0x000fe20003800200 */
[----:B------:R-:W-:Y:S01]  /*5b80*/  @P0 IMAD.MOV R13, RZ, RZ, R11 ;  /* 0x000000ffff0d0224 */ /* 0x000fe200078e020b */
[----:B--23--:R-:W-:Y:S02]  /*5b90*/  FSEL R11, R31, R23, P0 ;  /* 0x000000171f0b7208 */ /* 0x00cfe40000000000 */
[C---:B------:R-:W-:Y:S01]  /*5ba0*/  ISETP.GE.AND P1, PT, R12.reuse, R39, PT ;  /* 0x000000270c00720c */ /* 0x040fe20003f26270 */
[C---:B------:R-:W-:Y:S01]  /*5bb0*/  VIADD R17, R13.reuse, 0x1 ;  /* 0x000000010d117836 */ /* 0x040fe20000000000 */
[----:B01----:R-:W-:Y:S02]  /*5bc0*/  @!P0 LEA R14, R13, UR4, 0x3 ;  /* 0x000000040d0e8c11 */ /* 0x003fe4000f8e18ff */
[----:B------:R-:W-:Y:S02]  /*5bd0*/  @P0 LEA R15, R12, UR4, 0x3 ;  /* 0x000000040c0f0c11 */ /* 0x000fe4000f8e18ff */
[----:B------:R-:W-:-:S02]  /*5be0*/  FSEL R10, R30, R22, P0 ;  /* 0x000000161e0a7208 */ /* 0x000fc40000000000 */
[----:B------:R0:W1:Y:S01]  /*5bf0*/  @!P0 LDS.64 R22, [R14] ;  /* 0x000000000e168984 */ /* 0x0000620000000a00 */
[----:B------:R-:W-:-:S03]  /*5c00*/  IADD3 R16, PT, PT, R12, 0x1, RZ ;  /* 0x000000010c107810 */ /* 0x000fc60007ffe0ff */
        /* <DEDUP_REMOVED lines=9> */
.L_x_636:
[----:B------:R-:W-:Y:S05]  /*5ca0*/  BSYNC.RECONVERGENT B0 ;  /* 0x0000000000007941 */ /* 0x000fea0003800200 */
.L_x_635:
        /* <DEDUP_REMOVED lines=20> */
.L_x_638:
[----:B------:R-:W-:Y:S05]  /*5df0*/  BSYNC.RECONVERGENT B0 ;  /* 0x0000000000007941 */ /* 0x000fea0003800200 */
.L_x_637:
        /* <DEDUP_REMOVED lines=20> */
.L_x_640:
[----:B------:R-:W-:Y:S05]  /*5f40*/  BSYNC.RECONVERGENT B0 ;  /* 0x0000000000007941 */ /* 0x000fea0003800200 */
.L_x_639:
        /* <DEDUP_REMOVED lines=19> */
.L_x_642:
[----:B------:R-:W-:Y:S05]  /*6080*/  BSYNC.RECONVERGENT B0 ;  /* 0x0000000000007941 */ /* 0x000fea0003800200 */
.L_x_641:
        /* <DEDUP_REMOVED lines=20> */
.L_x_644:
[----:B------:R-:W-:Y:S05]  /*61d0*/  BSYNC.RECONVERGENT B0 ;  /* 0x0000000000007941 */ /* 0x000fea0003800200 */
.L_x_643:
        /* <DEDUP_REMOVED lines=19> */
.L_x_646:
[----:B------:R-:W-:Y:S05]  /*6310*/  BSYNC.RECONVERGENT B0 ;  /* 0x0000000000007941 */ /* 0x000fea0003800200 */
.L_x_645:
[C---:B------:R-:W-:Y:S01]  /*6320*/  ISETP.GE.U32.AND P1, PT, R41.reuse, 0x81, PT ;  /* 0x000000812900780c */ /* 0x040fe20003f26070 */
[----:B------:R-:W-:Y:S01]  /*6330*/  IMAD.SHL.U32 R41, R41, 0x2, RZ ;  /* 0x0000000229297824 */ /* 0x000fe200078e00ff */
[----:B-12---:R-:W-:Y:S02]  /*6340*/  FSEL R23, R31, R23, P0 ;  /* 0x000000171f177208 */ /* 0x006fe40000000000 */
[----:B------:R-:W-:-:S09]  /*6350*/  FSEL R22, R30, R22, P0 ;  /* 0x000000161e167208 */ /* 0x000fd20000000000 */
[----:B------:R-:W-:Y:S05]  /*6360*/  @!P1 BRA `(.L_x_647) ;  /* 0xfffffff0007c9947 */ /* 0x000fea000383ffff */
[----:B------:R-:W1:Y:S01]  /*6370*/  S2R R31, SR_TID.X ;  /* 0x00000000001f7919 */ /* 0x000e620000002100 */
[----:B------:R-:W2:Y:S02]  /*6380*/  LDCU.U8 UR5, c[0x0][0x380] ;  /* 0x00007000ff0577ac */ /* 0x000ea40008000000 */
[----:B--2---:R-:W-:-:S04]  /*6390*/  UPRMT UR5, UR5, 0x8880, URZ ;  /* 0x0000888005057896 */ /* 0x004fc800080000ff */
[----:B------:R-:W-:Y:S01]  /*63a0*/  UISETP.NE.AND UP0, UPT, UR5, URZ, UPT ;  /* 0x000000ff0500728c */ /* 0x000fe2000bf05270 */
[----:B-1----:R-:W-:-:S05]  /*63b0*/  IMAD.SHL.U32 R30, R31, 0x8, RZ ;  /* 0x000000081f1e7824 */ /* 0x002fca00078e00ff */
[----:B------:R-:W-:-:S04]  /*63c0*/  LOP3.LUT R30, R30, 0x1f00, RZ, 0xc0, !PT ;  /* 0x00001f001e1e7812 */ /* 0x000fc800078ec0ff */
[----:B------:R-:W-:-:S05]  /*63d0*/  LOP3.LUT R31, R30, 0x1f, R31, 0xf8, !PT ;  /* 0x0000001f1e1f7812 */ /* 0x000fca00078ef81f */
[C---:B------:R-:W-:Y:S02]  /*63e0*/  VIADD R30, R31.reuse, 0x20 ;  /* 0x000000201f1e7836 */ /* 0x040fe40000000000 */
[C---:B------:R-:W-:Y:S02]  /*63f0*/  VIADD R39, R31.reuse, 0x40 ;  /* 0x000000401f277836 */ /* 0x040fe40000000000 */
[C---:B------:R-:W-:Y:S02]  /*6400*/  VIADD R41, R31.reuse, 0xa0 ;  /* 0x000000a01f297836 */ /* 0x040fe40000000000 */
[C---:B------:R-:W-:Y:S02]  /*6410*/  VIADD R40, R31.reuse, 0x80 ;  /* 0x000000801f287836 */ /* 0x040fe40000000000 */
[----:B------:R-:W-:Y:S01]  /*6420*/  VIADD R38, R31, 0xe0 ;  /* 0x000000e01f267836 */ /* 0x000fe20000000000 */
[----:B------:R-:W-:Y:S06]  /*6430*/  BAR.SYNC.DEFER_BLOCKING 0x0 ;  /* 0x0000000000007b1d */ /* 0x000fec0000010000 */
        /* <DEDUP_REMOVED lines=10> */
[----:B------:R3:W-:Y:S01]  /*64e0*/  STS.64 [R0+0x38], R22 ;  /* 0x0000381600007388 */ /* 0x0007e20000000a00 */
[----:B------:R-:W-:-:S03]  /*64f0*/  NOP ;  /* 0x0000000000007918 */ /* 0x000fc60000000000 */
[----:B------:R-:W-:Y:S04]  /*6500*/  LDS.64 R8, [R34] ;  /* 0x0000000022087984 */ /* 0x000fe80000000a00 */
[----:B------:R-:W-:Y:S04]  /*6510*/  LDS.64 R42, [R33+0x100] ;  /* 0x00010000212a7984 */ /* 0x000fe80000000a00 */
[----:B------:R-:W-:Y:S04]  /*6520*/  LDS.64 R10, [R32+0x200] ;  /* 0x00020000200a7984 */ /* 0x000fe80000000a00 */
[----:B------:R-:W-:Y:S04]  /*6530*/  LDS.64 R6, [R29+0x300] ;  /* 0x000300001d067984 */ /* 0x000fe80000000a00 */
[----:B------:R-:W-:Y:S04]  /*6540*/  LDS.64 R12, [R28+0x400] ;  /* 0x000400001c0c7984 */ /* 0x000fe80000000a00 */
[----:B------:R-:W-:Y:S04]  /*6550*/  LDS.64 R4, [R27+0x500] ;  /* 0x000500001b047984 */ /* 0x000fe80000000a00 */
[----:B------:R-:W-:Y:S04]  /*6560*/  LDS.64 R14, [R26+0x600] ;  /* 0x000600001a0e7984 */ /* 0x000fe80000000a00 */
[----:B------:R-:W-:Y:S04]  /*6570*/  LDS.64 R24, [R25+0x700] ;  /* 0x0007000019187984 */ /* 0x000fe80000000a00 */
[----:B------:R-:W-:Y:S01]  /*6580*/  @!P0 STS [UR4+0x4200], R37 ;  /* 0x00420025ff008988 */ /* 0x000fe20008000804 */
[----:B------:R-:W-:Y:S06]  /*6590*/  BAR.SYNC.DEFER_BLOCKING 0x0 ;  /* 0x0000000000007b1d */ /* 0x000fec0000010000 */
[----:B------:R-:W2:Y:S01]  /*65a0*/  S2R R35, SR_TID.X ;  /* 0x0000000000237919 */ /* 0x000ea20000002100 */
[----:B0-----:R-:W0:Y:S01]  /*65b0*/  S2R R45, SR_CTAID.X ;  /* 0x00000000002d7919 */ /* 0x001e220000002500 */
[----:B------:R-:W4:Y:S01]  /*65c0*/  LDS R17, [UR4+0x4200] ;  /* 0x00420004ff117984 */ /* 0x000f220008000800 */
[C---:B--2---:R-:W-:Y:S01]  /*65d0*/  LOP3.LUT R2, R35.reuse, 0x1f, RZ, 0xc0, !PT ;  /* 0x0000001f23027812 */ /* 0x044fe200078ec0ff */
[----:B---3--:R-:W-:-:S04]  /*65e0*/  IMAD.SHL.U32 R0, R35, 0x8, RZ ;  /* 0x0000000823007824 */ /* 0x008fc800078e00ff */
[----:B0-----:R-:W-:Y:S01]  /*65f0*/  IMAD R45, R45, 0x800, R2 ;  /* 0x000008002d2d7824 */ /* 0x001fe200078e0202 */
[----:B------:R-:W-:-:S04]  /*6600*/  LOP3.LUT R0, R0, 0x1f00, RZ, 0xc0, !PT ;  /* 0x00001f0000007812 */ /* 0x000fc800078ec0ff */
[C---:B------:R-:W-:Y:S02]  /*6610*/  IADD3 R45, P0, PT, R0.reuse, R45, RZ ;  /* 0x0000002d002d7210 */ /* 0x040fe40007f1e0ff */
[----:B------:R-:W-:-:S03]  /*6620*/  LOP3.LUT R0, R0, 0x1f, R35, 0xf8, !PT ;  /* 0x0000001f00007812 */ /* 0x000fc600078ef823 */
[----:B------:R-:W-:Y:S01]  /*6630*/  IMAD.X R16, RZ, RZ, RZ, P0 ;  /* 0x000000ffff107224 */ /* 0x000fe200000e06ff */
[C---:B-1----:R-:W-:Y:S02]  /*6640*/  LEA R2, P0, R45.reuse, UR8, 0x3 ;  /* 0x000000082d027c11 */ /* 0x042fe4000f8018ff */
[----:B------:R-:W-:Y:S02]  /*6650*/  LOP3.LUT R0, R0, 0x60, RZ, 0xfc, !PT ;  /* 0x0000006000007812 */ /* 0x000fe400078efcff */
[----:B------:R-:W-:Y:S02]  /*6660*/  LEA.HI.X R3, R45, UR9, R16, 0x3, P0 ;  /* 0x000000092d037c11 */ /* 0x000fe400080f1c10 */
[-C--:B----4-:R-:W-:Y:S02]  /*6670*/  ISETP.GE.AND P0, PT, R31, R17.reuse, PT ;  /* 0x000000111f00720c */ /* 0x090fe40003f06270 */
        /* <DEDUP_REMOVED lines=17> */
.L_x_648:
        /* <DEDUP_REMOVED lines=21> */
[----:B------:R-:W0:Y:S01]  /*68e0*/  S2R R35, SR_TID.X ;  /* 0x0000000000237919 */ /* 0x000e220000002100 */
[----:B--2---:R-:W2:Y:S01]  /*68f0*/  S2R R0, SR_CTAID.X ;  /* 0x0000000000007919 */ /* 0x004ea20000002500 */
[----:B------:R-:W3:Y:S01]  /*6900*/  LDS R15, [UR4+0x4200] ;  /* 0x00420004ff0f7984 */ /* 0x000ee20008000800 */
[----:B0-----:R-:W-:Y:S01]  /*6910*/  IMAD.SHL.U32 R2, R35, 0x8, RZ ;  /* 0x0000000823027824 */ /* 0x001fe200078e00ff */
[----:B--2---:R-:W-:-:S04]  /*6920*/  LEA R0, P0, R0, R31, 0xb ;  /* 0x0000001f00007211 */ /* 0x004fc800078058ff */
[----:B------:R-:W-:Y:S01]  /*6930*/  LOP3.LUT R2, R2, 0x1f00, RZ, 0xc0, !PT ;  /* 0x00001f0002027812 */ /* 0x000fe200078ec0ff */
[----:B------:R-:W-:-:S03]  /*6940*/  IMAD.X R3, RZ, RZ, RZ, P0 ;  /* 0x000000ffff037224 */ /* 0x000fc600000e06ff */
[----:B------:R-:W-:Y:S02]  /*6950*/  LOP3.LUT R35, R2, 0x1f, R35, 0xf8, !PT ;  /* 0x0000001f02237812 */ /* 0x000fe400078ef823 */
[C---:B-1----:R-:W-:Y:S02]  /*6960*/  LEA R2, P0, R0.reuse, UR8, 0x3 ;  /* 0x0000000800027c11 */ /* 0x042fe4000f8018ff */
[----:B------:R-:W-:Y:S02]  /*6970*/  LOP3.LUT R14, R35, 0x60, RZ, 0xfc, !PT ;  /* 0x00000060230e7812 */ /* 0x000fe400078efcff */
[----:B------:R-:W-:Y:S02]  /*6980*/  LEA.HI.X R3, R0, UR9, R3, 0x3, P0 ;  /* 0x0000000900037c11 */ /* 0x000fe400080f1c03 */
[-C--:B---3--:R-:W-:Y:S02]  /*6990*/  ISETP.GE.AND P6, PT, R31, R15.reuse, PT ;  /* 0x0000000f1f00720c */ /* 0x088fe40003fc6270 */
[----:B------:R-:W-:-:S02]  /*69a0*/  ISETP.GE.AND P5, PT, R30, R15, PT ;  /* 0x0000000f1e00720c */ /* 0x000fc40003fa6270 */
[-C--:B------:R-:W-:Y:S02]  /*69b0*/  ISETP.GE.AND P4, PT, R39, R15.reuse, PT ;  /* 0x0000000f2700720c */ /* 0x080fe40003f86270 */
        /* <DEDUP_REMOVED lines=15> */
.L_x_649:
        /* <DEDUP_REMOVED lines=13> */
.L_x_826:


//--------------------- .text._ZN3cub18CUB_300001_SM_10006detail8for_each13static_kernelINS2_12policy_hub_t12policy_500_tElNS2_12op_wrapper_tIlN6thrust24THRUST_300001_SM_1000_NS6system6detail7generic6detail21binary_search_functorINS8_6detail15normal_iteratorINS8_10device_ptrI6float2EEEE11float2_lessNSC_3lbfEEENS8_12zip_iteratorIN4cuda3std3__45tupleIJSJ_NSF_INSG_IjEEEEEEEEEEEEEvT0_T1_ --------------------------
	.section	.text._ZN3cub18CUB_300001_SM_10006detail8for_each13static_kernelINS2_12policy_hub_t12policy_500_tElNS2_12op_wrapper_tIlN6thrust24THRUST_300001_SM_1000_NS6system6detail7generic6detail21binary_search_functorINS8_6detail15normal_iteratorINS8_10device_ptrI6float2EEEE11float2_lessNSC_3lbfEEENS8_12zip_iteratorIN4cuda3std3__45tupleIJSJ_NSF_INSG_IjEEEEEEEEEEEEEvT0_T1_,"ax",@progbits
	.align	128
        .global         _ZN3cub18CUB_300001_SM_10006detail8for_each13static_kernelINS2_12policy_hub_t12policy_500_tElNS2_12op_wrapper_tIlN6thrust24THRUST_300001_SM_1000_NS6system6detail7generic6detail21binary_search_functorINS8_6detail15normal_iteratorINS8_10device_ptrI6float2EEEE11float2_lessNSC_3lbfEEENS8_12zip_iteratorIN4cuda3std3__45tupleIJSJ_NSF_INSG_IjEEEEEEEEEEEEEvT0_T1_
        .type           _ZN3cub18CUB_300001_SM_10006detail8for_each13static_kernelINS2_12policy_hub_t12policy_500_tElNS2_12op_wrapper_tIlN6thrust24THRUST_300001_SM_1000_NS6system6detail7generic6detail21binary_search_functorINS8_6detail15normal_iteratorINS8_10device_ptrI6float2EEEE11float2_lessNSC_3lbfEEENS8_12zip_iteratorIN4cuda3std3__45tupleIJSJ_NSF_INSG_IjEEEEEEEEEEEEEvT0_T1_,@function
        .size           _ZN3cub18CUB_300001_SM_10006detail8for_each13static_kernelINS2_12policy_hub_t12policy_500_tElNS2_12op_wrapper_tIlN6thrust24THRUST_300001_SM_1000_NS6system6detail7generic6detail21binary_search_functorINS8_6detail15normal_iteratorINS8_10device_ptrI6float2EEEE11float2_lessNSC_3lbfEEENS8_12zip_iteratorIN4cuda3std3__45tupleIJSJ_NSF_INSG_IjEEEEEEEEEEEEEvT0_T1_,(.L_x_827 - _ZN3cub18CUB_300001_SM_10006detail8for_each13static_kernelINS2_12policy_hub_t12policy_500_tElNS2_12op_wrapper_tIlN6thrust24THRUST_300001_SM_1000_NS6system6detail7generic6detail21binary_search_functorINS8_6detail15normal_iteratorINS8_10device_ptrI6float2EEEE11float2_lessNSC_3lbfEEENS8_12zip_iteratorIN4cuda3std3__45tupleIJSJ_NSF_INSG_IjEEEEEEEEEEEEEvT0_T1_)
        .other          _ZN3cub18CUB_300001_SM_10006detail8for_each13static_kernelINS2_12policy_hub_t12policy_500_tElNS2_12op_wrapper_tIlN6thrust24THRUST_300001_SM_1000_NS6system6detail7generic6detail21binary_search_functorINS8_6detail15normal_iteratorINS8_10device_ptrI6float2EEEE11float2_lessNSC_3lbfEEENS8_12zip_iteratorIN4cuda3std3__45tupleIJSJ_NSF_INSG_IjEEEEEEEEEEEEEvT0_T1_,@"STO_CUDA_ENTRY STV_DEFAULT"
_ZN3cub18CUB_300001_SM_10006detail8for_each13static_kernelINS2_12policy_hub_t12policy_500_tElNS2_12op_wrapper_tIlN6thrust24THRUST_300001_SM_1000_NS6system6detail7generic6detail21binary_search_functorINS8_6detail15normal_iteratorINS8_10device_ptrI6float2EEEE11float2_lessNSC_3lbfEEENS8_12zip_iteratorIN4cuda3std3__45tupleIJSJ_NSF_INSG_IjEEEEEEEEEEEEEvT0_T1_:
.text._ZN3cub18CUB_300001_SM_10006detail8for_each13static_kernelINS2_12policy_hub_t12policy_500_tElNS2_12op_wrapper_tIlN6thrust24THRUST_300001_SM_1000_NS6system6detail7generic6detail21binary_search_functorINS8_6detail15normal_iteratorINS8_10device_ptrI6float2EEEE11float2_lessNSC_3lbfEEENS8_12zip_iteratorIN4cuda3std3__45tupleIJSJ_NSF_INSG_IjEEEEEEEEEEEEEvT0_T1_:
[----:B------:R-:W-:Y:S08]  /*0000*/  LDC R1, c[0x0][0x37c] ;  /* 0x0000df00ff017b82 */ /* 0x000ff00000000800 */
[----:B------:R-:W0:Y:S01]  /*0010*/  S2UR UR4, SR_CTAID.X ;  /* 0x00000000000479c3 */ /* 0x000e220000002500 */
[----:B------:R-:W1:Y:S01]  /*0020*/  LDCU.64 UR6, c[0x0][0x380] ;  /* 0x00007000ff0677ac */ /* 0x000e620008000a00 */
[----:B------:R-:W2:Y:S01]  /*0030*/  LDCU.64 UR12, c[0x0][0x358] ;  /* 0x00006b00ff0c77ac */ /* 0x000ea20008000a00 */
[----:B0-----:R-:W-:-:S04]  /*0040*/  UIMAD.WIDE.U32 UR4, UR4, 0x200, URZ ;  /* 0x00000200040478a5 */ /* 0x001fc8000f8e00ff */
[----:B-1----:R-:W-:-:S04]  /*0050*/  UIADD3 UR6, UP0, UPT, -UR4, UR6, URZ ;  /* 0x0000000604067290 */ /* 0x002fc8000ff1e1ff */
[----:B------:R-:W-:Y:S02]  /*0060*/  UIADD3.X UR7, UPT, UPT, ~UR5, UR7, URZ, UP0, !UPT ;  /* 0x0000000705077290 */ /* 0x000fe400087fe5ff */
[----:B------:R-:W-:-:S04]  /*0070*/  UISETP.GE.U32.AND UP0, UPT, UR6, 0x200, UPT ;  /* 0x000002000600788c */ /* 0x000fc8000bf06070 */
[----:B------:R-:W-:-:S09]  /*0080*/  UISETP.GE.AND.EX UP0, UPT, UR7, URZ, UPT, UP0 ;  /* 0x000000ff0700728c */ /* 0x000fd2000bf06300 */
[----:B--2---:R-:W-:Y:S05]  /*0090*/  BRA.U !UP0, `(.L_x_650) ;  /* 0x00000005088c7547 */ /* 0x004fea000b800000 */
[----:B------:R-:W0:Y:S01]  /*00a0*/  LDCU.64 UR6, c[0x0][0x3a0] ;  /* 0x00007400ff0677ac */ /* 0x000e220008000a00 */
[----:B------:R-:W1:Y:S01]  /*00b0*/  S2R R0, SR_TID.X ;  /* 0x0000000000007919 */ /* 0x000e620000002100 */
[----:B------:R-:W0:Y:S02]  /*00c0*/  LDCU.64 UR8, c[0x0][0x398] ;  /* 0x00007300ff0877ac */ /* 0x000e240008000a00 */
[----:B0-----:R-:W-:-:S04]  /*00d0*/  UIADD3 UR6, UP0, UPT, UR6, -UR8, URZ ;  /* 0x8000000806067290 */ /* 0x001fc8000ff1e0ff */
[----:B------:R-:W-:-:S04]  /*00e0*/  UIADD3.X UR7, UPT, UPT, UR7, ~UR9, URZ, UP0, !UPT ;  /* 0x8000000907077290 */ /* 0x000fc800087fe4ff */
[----:B------:R-:W-:Y:S02]  /*00f0*/  USHF.R.S64 UR6, UR6, 0x3, UR7 ;  /* 0x0000000306067899 */ /* 0x000fe40008001007 */
[----:B------:R-:W-:Y:S02]  /*0100*/  USHF.R.S32.HI UR7, URZ, 0x3, UR7 ;  /* 0x00000003ff077899 */ /* 0x000fe40008011407 */
[----:B------:R-:W-:-:S04]  /*0110*/  UISETP.GE.U32.AND UP0, UPT, UR6, 0x1, UPT ;  /* 0x000000010600788c */ /* 0x000fc8000bf06070 */
[----:B------:R-:W-:-:S09]  /*0120*/  UISETP.GE.AND.EX UP0, UPT, UR7, URZ, UPT, UP0 ;  /* 0x000000ff0700728c */ /* 0x000fd2000bf06300 */
[----:B-1----:R-:W-:Y:S05]  /*0130*/  BRA.U !UP0, `(.L_x_651) ;  /* 0x0000000508447547 */ /* 0x002fea000b800000 */
[----:B------:R-:W0:Y:S01]  /*0140*/  LDCU.64 UR8, c[0x0][0x388] ;  /* 0x00007100ff0877ac */ /* 0x000e220008000a00 */
[----:B------:R-:W-:-:S05]  /*0150*/  IADD3 R0, P0, PT, R0, UR4, RZ ;  /* 0x0000000400007c10 */ /* 0x000fca000ff1e0ff */
[----:B------:R-:W-:Y:S01]  /*0160*/  IMAD.X R3, RZ, RZ, UR5, P0 ;  /* 0x00000005ff037e24 */ /* 0x000fe200080e06ff */
[----:B------:R-:W1:Y:S01]  /*0170*/  LDCU.64 UR4, c[0x0][0x390] ;  /* 0x00007200ff0477ac */ /* 0x000e620008000a00 */
[----:B0-----:R-:W-:-:S04]  /*0180*/  LEA R8, P0, R0, UR8, 0x3 ;  /* 0x0000000800087c11 */ /* 0x001fc8000f8018ff */
[C-C-:B------:R-:W-:Y:S01]  /*0190*/  LEA.HI.X R9, R0.reuse, UR9, R3.reuse, 0x3, P0 ;  /* 0x0000000900097c11 */ /* 0x140fe200080f1c03 */
[----:B------:R-:W-:Y:S01]  /*01a0*/  IMAD.U32 R6, RZ, RZ, UR7 ;  /* 0x00000007ff067e24 */ /* 0x000fe2000f8e00ff */
[----:B------:R-:W-:Y:S01]  /*01b0*/  BSSY.RECONVERGENT B0, `(.L_x_652) ;  /* 0x0000025000007945 */ /* 0x000fe20003800200 */
[----:B------:R-:W-:Y:S01]  /*01c0*/  IMAD.MOV.U32 R16, RZ, RZ, RZ ;  /* 0x000000ffff107224 */ /* 0x000fe200078e00ff */
[----:B------:R-:W0:Y:S01]  /*01d0*/  LDCU.64 UR8, c[0x0][0x398] ;  /* 0x00007300ff0877ac */ /* 0x000e220008000a00 */
[----:B------:R2:W5:Y:S01]  /*01e0*/  LDG.E.64 R4, desc[UR12][R8.64] ;  /* 0x0000000c08047981 */ /* 0x000562000c1e1b00 */
[C---:B-1----:R-:W-:Y:S01]  /*01f0*/  LEA R2, P0, R0.reuse, UR4, 0x2 ;  /* 0x0000000400027c11 */ /* 0x042fe2000f8010ff */
[----:B------:R-:W-:Y:S02]  /*0200*/  IMAD.MOV.U32 R15, RZ, RZ, RZ ;  /* 0x000000ffff0f7224 */ /* 0x000fe400078e00ff */
[----:B------:R-:W-:Y:S01]  /*0210*/  IMAD.MOV.U32 R14, RZ, RZ, R6 ;  /* 0x000000ffff0e7224 */ /* 0x000fe200078e0006 */
[----:B------:R-:W-:Y:S01]  /*0220*/  LEA.HI.X R3, R0, UR5, R3, 0x2, P0 ;  /* 0x0000000500037c11 */ /* 0x000fe200080f1403 */
[----:B------:R-:W-:-:S04]  /*0230*/  IMAD.U32 R0, RZ, RZ, UR6 ;  /* 0x00000006ff007e24 */ /* 0x000fc8000f8e00ff */
[----:B--2---:R-:W-:-:S07]  /*0240*/  IMAD.MOV.U32 R13, RZ, RZ, R0 ;  /* 0x000000ffff0d7224 */ /* 0x004fce00078e0000 */
.L_x_655:
[----:B------:R-:W-:-:S05]  /*0250*/  IADD3 R7, P0, PT, -R16, R13, RZ ;  /* 0x0000000d10077210 */ /* 0x000fca0007f1e1ff */
[----:B------:R-:W-:-:S05]  /*0260*/  IMAD.X R10, R14, 0x1, ~R15, P0 ;  /* 0x000000010e0a7824 */ /* 0x000fca00000e0e0f */
[----:B------:R-:W-:-:S05]  /*0270*/  LEA.HI R7, P0, R10, R7, RZ, 0x1 ;  /* 0x000000070a077211 */ /* 0x000fca00078108ff */
[----:B------:R-:W-:-:S05]  /*0280*/  IMAD.X R10, RZ, RZ, R10, P0 ;  /* 0x000000ffff0a7224 */ /* 0x000fca00000e060a */
[--C-:B------:R-:W-:Y:S02]  /*0290*/  SHF.R.S64 R7, R7, 0x1, R10.reuse ;  /* 0x0000000107077819 */ /* 0x100fe4000000100a */
[----:B------:R-:W-:Y:S02]  /*02a0*/  SHF.R.S32.HI R10, RZ, 0x1, R10 ;  /* 0x00000001ff0a7819 */ /* 0x000fe4000001140a */
[----:B------:R-:W-:-:S05]  /*02b0*/  IADD3 R18, P0, PT, R16, R7, RZ ;  /* 0x0000000710127210 */ /* 0x000fca0007f1e0ff */
[----:B------:R-:W-:Y:S01]  /*02c0*/  IMAD.X R17, R15, 0x1, R10, P0 ;  /* 0x000000010f117824 */ /* 0x000fe200000e060a */
[----:B0-----:R-:W-:-:S04]  /*02d0*/  LEA R10, P0, R18, UR8, 0x3 ;  /* 0x00000008120a7c11 */ /* 0x001fc8000f8018ff */
[----:B------:R-:W-:-:S06]  /*02e0*/  LEA.HI.X R11, R18, UR9, R17, 0x3, P0 ;  /* 0x00000009120b7c11 */ /* 0x000fcc00080f1c11 */
[----:B------:R-:W2:Y:S01]  /*02f0*/  LDG.E.64 R10, desc[UR12][R10.64] ;  /* 0x0000000c0a0a7981 */ /* 0x000ea2000c1e1b00 */
[----:B------:R-:W-:Y:S01]  /*0300*/  IADD3 R7, P0, PT, R18, 0x1, RZ ;  /* 0x0000000112077810 */ /* 0x000fe20007f1e0ff */
[----:B------:R-:W-:Y:S04]  /*0310*/  BSSY.RECONVERGENT B1, `(.L_x_653) ;  /* 0x0000007000017945 */ /* 0x000fe80003800200 */
[----:B------:R-:W-:Y:S01]  /*0320*/  IMAD.X R12, RZ, RZ, R17, P0 ;  /* 0x000000ffff0c7224 */ /* 0x000fe200000e0611 */
[----:B------:R-:W-:Y:S02]  /*0330*/  PLOP3.LUT P0, PT, PT, PT, PT, 0x8, 0x80 ;  /* 0x000000000080781c */ /* 0x000fe40003f0e170 */
[----:B--2--5:R-:W-:-:S13]  /*0340*/  FSETP.GEU.AND P1, PT, R10, R4, PT ;  /* 0x000000040a00720b */ /* 0x024fda0003f2e000 */
[----:B------:R-:W-:Y:S05]  /*0350*/  @!P1 BRA `(.L_x_654) ;  /* 0x0000000000089947 */ /* 0x000fea0003800000 */
[----:B------:R-:W-:-:S04]  /*0360*/  FSETP.GT.AND P0, PT, R10, R4, PT ;  /* 0x000000040a00720b */ /* 0x000fc80003f04000 */
[----:B------:R-:W-:-:S13]  /*0370*/  FSETP.GEU.OR P0, PT, R11, R5, P0 ;  /* 0x000000050b00720b */ /* 0x000fda000070e400 */
.L_x_654:
[----:B------:R-:W-:Y:S05]  /*0380*/  BSYNC.RECONVERGENT B1 ;  /* 0x0000000000017941 */ /* 0x000fea0003800200 */
.L_x_653:
[----:B------:R-:W-:Y:S02]  /*0390*/  SEL R13, R18, R13, P0 ;  /* 0x0000000d120d7207 */ /* 0x000fe40000000000 */
[----:B------:R-:W-:Y:S02]  /*03a0*/  SEL R16, R16, R7, P0 ;  /* 0x0000000710107207 */ /* 0x000fe40000000000 */
[----:B------:R-:W-:Y:S02]  /*03b0*/  SEL R14, R17, R14, P0 ;  /* 0x0000000e110e7207 */ /* 0x000fe40000000000 */
[----:B------:R-:W-:Y:S02]  /*03c0*/  SEL R15, R15, R12, P0 ;  /* 0x0000000c0f0f7207 */ /* 0x000fe40000000000 */
[----:B------:R-:W-:-:S04]  /*03d0*/  ISETP.GE.U32.AND P0, PT, R16, R13, PT ;  /* 0x0000000d1000720c */ /* 0x000fc80003f06070 */
[----:B------:R-:W-:-:S13]  /*03e0*/  ISETP.GE.AND.EX P0, PT, R15, R14, PT, P0 ;  /* 0x0000000e0f00720c */ /* 0x000fda0003f06300 */
[----:B------:R-:W-:Y:S05]  /*03f0*/  @!P0 BRA `(.L_x_655) ;  /* 0xfffffffc00948947 */ /* 0x000fea000383ffff */
[----:B------:R-:W-:Y:S05]  /*0400*/  BSYNC.RECONVERGENT B0 ;  /* 0x0000000000007941 */ /* 0x000fea0003800200 */
.L_x_652:
[----:B------:R0:W-:Y:S01]  /*0410*/  STG.E desc[UR12][R2.64], R16 ;  /* 0x0000001002007986 */ /* 0x0001e2000c10190c */
[----:B------:R-:W1:Y:S03]  /*0420*/  LDCU.64 UR4, c[0x0][0x398] ;  /* 0x00007300ff0477ac */ /* 0x000e660008000a00 */
[----:B------:R0:W5:Y:S01]  /*0430*/  LDG.E.64 R4, desc[UR12][R8.64+0x800] ;  /* 0x0008000c08047981 */ /* 0x000162000c1e1b00 */
[----:B------:R-:W-:Y:S01]  /*0440*/  BSSY.RECONVERGENT B0, `(.L_x_656) ;  /* 0x000001e000007945 */ /* 0x000fe20003800200 */
[----:B------:R-:W-:Y:S02]  /*0450*/  IMAD.MOV.U32 R11, RZ, RZ, RZ ;  /* 0x000000ffff0b7224 */ /* 0x000fe400078e00ff */
[----:B------:R-:W-:-:S07]  /*0460*/  IMAD.MOV.U32 R13, RZ, RZ, RZ ;  /* 0x000000ffff0d7224 */ /* 0x000fce00078e00ff */
.L_x_659:
[----:B------:R-:W-:-:S05]  /*0470*/  IADD3 R7, P0, PT, R0, -R11, RZ ;  /* 0x8000000b00077210 */ /* 0x000fca0007f1e0ff */
[----:B0-----:R-:W-:-:S05]  /*0480*/  IMAD.X R8, R6, 0x1, ~R13, P0 ;  /* 0x0000000106087824 */ /* 0x001fca00000e0e0d */
[----:B------:R-:W-:-:S05]  /*0490*/  LEA.HI R7, P0, R8, R7, RZ, 0x1 ;  /* 0x0000000708077211 */ /* 0x000fca00078108ff */
[----:B------:R-:W-:-:S05]  /*04a0*/  IMAD.X R8, RZ, RZ, R8, P0 ;  /* 0x000000ffff087224 */ /* 0x000fca00000e0608 */
[--C-:B------:R-:W-:Y:S02]  /*04b0*/  SHF.R.S64 R7, R7, 0x1, R8.reuse ;  /* 0x0000000107077819 */ /* 0x100fe40000001008 */
[----:B------:R-:W-:Y:S02]  /*04c0*/  SHF.R.S32.HI R8, RZ, 0x1, R8 ;  /* 0x00000001ff087819 */ /* 0x000fe40000011408 */
[----:B------:R-:W-:-:S05]  /*04d0*/  IADD3 R15, P0, PT, R11, R7, RZ ;  /* 0x000000070b0f7210 */ /* 0x000fca0007f1e0ff */
[----:B------:R-:W-:Y:S01]  /*04e0*/  IMAD.X R12, R13, 0x1, R8, P0 ;  /* 0x000000010d0c7824 */ /* 0x000fe200000e0608 */
[----:B-1----:R-:W-:-:S04]  /*04f0*/  LEA R8, P0, R15, UR4, 0x3 ;  /* 0x000000040f087c11 */ /* 0x002fc8000f8018ff */
        /* <DEDUP_REMOVED lines=10> */
.L_x_658:
[----:B------:R-:W-:Y:S05]  /*05a0*/  BSYNC.RECONVERGENT B1 ;  /* 0x0000000000017941 */ /* 0x000fea0003800200 */
.L_x_657:
        /* <DEDUP_REMOVED lines=8> */
.L_x_656:
[----:B------:R-:W-:Y:S01]  /*0630*/  STG.E desc[UR12][R2.64+0x400], R11 ;  /* 0x0004000b02007986 */ /* 0x000fe2000c10190c */
[----:B------:R-:W-:Y:S05]  /*0640*/  EXIT ;  /* 0x000000000000794d */ /* 0x000fea0003800000 */
.L_x_651:
[----:B------:R-:W0:Y:S01]  /*0650*/  LDCU.64 UR6, c[0x0][0x390] ;  /* 0x00007200ff0677ac */ /* 0x000e220008000a00 */
[----:B------:R-:W-:-:S05]  /*0660*/  IADD3 R0, P0, PT, R0, UR4, RZ ;  /* 0x0000000400007c10 */ /* 0x000fca000ff1e0ff */
[----:B------:R-:W-:Y:S01]  /*0670*/  IMAD.X R3, RZ, RZ, UR5, P0 ;  /* 0x00000005ff037e24 */ /* 0x000fe200080e06ff */
[----:B0-----:R-:W-:-:S04]  /*0680*/  LEA R2, P0, R0, UR6, 0x2 ;  /* 0x0000000600027c11 */ /* 0x001fc8000f8010ff */
[----:B------:R-:W-:-:S05]  /*0690*/  LEA.HI.X R3, R0, UR7, R3, 0x2, P0 ;  /* 0x0000000700037c11 */ /* 0x000fca00080f1403 */
[----:B------:R-:W-:Y:S04]  /*06a0*/  STG.E desc[UR12][R2.64], RZ ;  /* 0x000000ff02007986 */ /* 0x000fe8000c10190c */
[----:B------:R-:W-:Y:S01]  /*06b0*/  STG.E desc[UR12][R2.64+0x400], RZ ;  /* 0x000400ff02007986 */ /* 0x000fe2000c10190c */
[----:B------:R-:W-:Y:S05]  /*06c0*/  EXIT ;  /* 0x000000000000794d */ /* 0x000fea0003800000 */
.L_x_650:
[----:B------:R-:W0:Y:S01]  /*06d0*/  LDCU.64 UR8, c[0x0][0x3a0] ;  /* 0x00007400ff0877ac */ /* 0x000e220008000a00 */
[----:B------:R-:W1:Y:S01]  /*06e0*/  S2R R3, SR_TID.X ;  /* 0x0000000000037919 */ /* 0x000e620000002100 */
[----:B------:R-:W0:Y:S01]  /*06f0*/  LDCU.64 UR10, c[0x0][0x398] ;  /* 0x00007300ff0a77ac */ /* 0x000e220008000a00 */
[----:B------:R-:W-:Y:S02]  /*0700*/  USHF.R.S32.HI UR7, URZ, 0x1f, UR6 ;  /* 0x0000001fff077899 */ /* 0x000fe40008011406 */
[----:B0-----:R-:W-:-:S04]  /*0710*/  UIADD3 UR8, UP0, UPT, UR8, -UR10, URZ ;  /* 0x8000000a08087290 */ /* 0x001fc8000ff1e0ff */
[----:B------:R-:W-:-:S04]  /*0720*/  UIADD3.X UR9, UPT, UPT, UR9, ~UR11, URZ, UP0, !UPT ;  /* 0x8000000b09097290 */ /* 0x000fc800087fe4ff */
[----:B------:R-:W-:Y:S02]  /*0730*/  USHF.R.S64 UR8, UR8, 0x3, UR9 ;  /* 0x0000000308087899 */ /* 0x000fe40008001009 */
[----:B------:R-:W-:Y:S02]  /*0740*/  USHF.R.S32.HI UR9, URZ, 0x3, UR9 ;  /* 0x00000003ff097899 */ /* 0x000fe40008011409 */
[----:B------:R-:W-:-:S04]  /*0750*/  UISETP.GE.U32.AND UP0, UPT, UR8, 0x1, UPT ;  /* 0x000000010800788c */ /* 0x000fc8000bf06070 */
[----:B------:R-:W-:-:S09]  /*0760*/  UISETP.GE.AND.EX UP0, UPT, UR9, URZ, UPT, UP0 ;  /* 0x000000ff0900728c */ /* 0x000fd2000bf06300 */
[----:B-1----:R-:W-:Y:S05]  /*0770*/  BRA.U !UP0, `(.L_x_660) ;  /* 0x00000005088c7547 */ /* 0x002fea000b800000 */
[----:B------:R-:W-:Y:S01]  /*0780*/  IMAD.U32 R0, RZ, RZ, UR7 ;  /* 0x00000007ff007e24 */ /* 0x000fe2000f8e00ff */
[----:B------:R-:W-:Y:S01]  /*0790*/  ISETP.LT.U32.AND P0, PT, R3, UR6, PT ;  /* 0x0000000603007c0c */ /* 0x000fe2000bf01070 */
[----:B------:R-:W0:Y:S01]  /*07a0*/  LDCU.64 UR10, c[0x0][0x398] ;  /* 0x00007300ff0a77ac */ /* 0x000e220008000a00 */
[----:B------:R-:W-:Y:S01]  /*07b0*/  IMAD.U32 R2, RZ, RZ, UR8 ;  /* 0x00000008ff027e24 */ /* 0x000fe2000f8e00ff */
[----:B------:R-:W-:Y:S01]  /*07c0*/  BSSY.RECONVERGENT B0, `(.L_x_661) ;  /* 0x000002e000007945 */ /* 0x000fe20003800200 */
[----:B------:R-:W-:Y:S01]  /*07d0*/  ISETP.GT.AND.EX P0, PT, R0, RZ, PT, P0 ;  /* 0x000000ff0000720c */ /* 0x000fe20003f04300 */
[----:B------:R-:W-:-:S12]  /*07e0*/  IMAD.U32 R0, RZ, RZ, UR9 ;  /* 0x00000009ff007e24 */ /* 0x000fd8000f8e00ff */
[----:B------:R-:W-:Y:S05]  /*07f0*/  @!P0 BRA `(.L_x_662) ;  /* 0x0000000000a88947 */ /* 0x000fea0003800000 */
[----:B------:R-:W1:Y:S01]  /*0800*/  LDCU.64 UR8, c[0x0][0x388] ;  /* 0x00007100ff0877ac */ /* 0x000e620008000a00 */
[----:B------:R-:W-:-:S05]  /*0810*/  IADD3 R16, P0, PT, R3, UR4, RZ ;  /* 0x0000000403107c10 */ /* 0x000fca000ff1e0ff */
[----:B------:R-:W-:Y:S01]  /*0820*/  IMAD.X R17, RZ, RZ, UR5, P0 ;  /* 0x00000005ff117e24 */ /* 0x000fe200080e06ff */
[----:B-1----:R-:W-:-:S04]  /*0830*/  LEA R4, P0, R16, UR8, 0x3 ;  /* 0x0000000810047c11 */ /* 0x002fc8000f8018ff */
[----:B------:R-:W-:-:S06]  /*0840*/  LEA.HI.X R5, R16, UR9, R17, 0x3, P0 ;  /* 0x0000000910057c11 */ /* 0x000fcc00080f1c11 */
[----:B------:R-:W5:Y:S01]  /*0850*/  LDG.E.64 R4, desc[UR12][R4.64] ;  /* 0x0000000c04047981 */ /* 0x000f62000c1e1b00 */
[----:B------:R-:W-:Y:S01]  /*0860*/  BSSY.RECONVERGENT B1, `(.L_x_663) ;  /* 0x000001f000017945 */ /* 0x000fe20003800200 */
[----:B------:R-:W-:Y:S01]  /*0870*/  CS2R R12, SRZ ;  /* 0x00000000000c7805 */ /* 0x000fe2000001ff00 */
[----:B------:R-:W-:Y:S02]  /*0880*/  IMAD.MOV.U32 R10, RZ, RZ, R2 ;  /* 0x000000ffff0a7224 */ /* 0x000fe400078e0002 */
[----:B------:R-:W-:-:S07]  /*0890*/  IMAD.MOV.U32 R11, RZ, RZ, R0 ;  /* 0x000000ffff0b7224 */ /* 0x000fce00078e0000 */
.L_x_666:
        /* <DEDUP_REMOVED lines=19> */
.L_x_665:
[----:B------:R-:W-:Y:S05]  /*09d0*/  BSYNC.RECONVERGENT B2 ;  /* 0x0000000000027941 */ /* 0x000fea0003800200 */
.L_x_664:
        /* <DEDUP_REMOVED lines=8> */
.L_x_663:
[----:B------:R-:W0:Y:S02]  /*0a60*/  LDCU.64 UR8, c[0x0][0x390] ;  /* 0x00007200ff0877ac */ /* 0x000e240008000a00 */
[----:B0-----:R-:W-:-:S04]  /*0a70*/  LEA R4, P0, R16, UR8, 0x2 ;  /* 0x0000000810047c11 */ /* 0x001fc8000f8010ff */
[----:B------:R-:W-:-:S05]  /*0a80*/  LEA.HI.X R5, R16, UR9, R17, 0x2, P0 ;  /* 0x0000000910057c11 */ /* 0x000fca00080f1411 */
[----:B------:R1:W-:Y:S04]  /*0a90*/  STG.E desc[UR12][R4.64], R13 ;  /* 0x0000000d04007986 */ /* 0x0003e8000c10190c */
.L_x_662:
[----:B0-----:R-:W-:Y:S05]  /*0aa0*/  BSYNC.RECONVERGENT B0 ;  /* 0x0000000000007941 */ /* 0x001fea0003800200 */
.L_x_661:
[----:B-1----:R-:W-:Y:S02]  /*0ab0*/  VIADD R4, R3, 0x100 ;  /* 0x0000010003047836 */ /* 0x002fe40000000000 */
[----:B------:R-:W-:-:S03]  /*0ac0*/  IMAD.U32 R5, RZ, RZ, UR7 ;  /* 0x00000007ff057e24 */ /* 0x000fc6000f8e00ff */
[----:B------:R-:W-:-:S04]  /*0ad0*/  ISETP.LT.U32.AND P0, PT, R4, UR6, PT ;  /* 0x0000000604007c0c */ /* 0x000fc8000bf01070 */
[----:B------:R-:W-:-:S13]  /*0ae0*/  ISETP.GT.AND.EX P0, PT, R5, RZ, PT, P0 ;  /* 0x000000ff0500720c */ /* 0x000fda0003f04300 */
[----:B------:R-:W-:Y:S05]  /*0af0*/  @!P0 EXIT ;  /* 0x000000000000894d */ /* 0x000fea0003800000 */
[----:B------:R-:W0:Y:S01]  /*0b00*/  LDCU.64 UR6, c[0x0][0x388] ;  /* 0x00007100ff0677ac */ /* 0x000e220008000a00 */
[----:B------:R-:W-:-:S05]  /*0b10*/  IADD3 R3, P0, PT, R3, UR4, RZ ;  /* 0x0000000403037c10 */ /* 0x000fca000ff1e0ff */
[----:B------:R-:W-:Y:S01]  /*0b20*/  IMAD.X R8, RZ, RZ, UR5, P0 ;  /* 0x00000005ff087e24 */ /* 0x000fe200080e06ff */
[----:B------:R-:W1:Y:S01]  /*0b30*/  LDCU.64 UR4, c[0x0][0x390] ;  /* 0x00007200ff0477ac */ /* 0x000e620008000a00 */
[----:B0-----:R-:W-:-:S04]  /*0b40*/  LEA R6, P0, R3, UR6, 0x3 ;  /* 0x0000000603067c11 */ /* 0x001fc8000f8018ff */
[C---:B------:R-:W-:Y:S01]  /*0b50*/  LEA.HI.X R7, R3.reuse, UR7, R8, 0x3, P0 ;  /* 0x0000000703077c11 */ /* 0x040fe200080f1c08 */
[----:B------:R-:W-:Y:S01]  /*0b60*/  BSSY.RECONVERGENT B0, `(.L_x_667) ;  /* 0x0000022000007945 */ /* 0x000fe20003800200 */
[----:B------:R-:W-:Y:S01]  /*0b70*/  IMAD.MOV.U32 R11, RZ, RZ, RZ ;  /* 0x000000ffff0b7224 */ /* 0x000fe200078e00ff */
[----:B------:R-:W0:Y:S03]  /*0b80*/  LDCU.64 UR6, c[0x0][0x398] ;  /* 0x00007300ff0677ac */ /* 0x000e260008000a00 */
[----:B------:R-:W5:Y:S01]  /*0b90*/  LDG.E.64 R6, desc[UR12][R6.64+0x800] ;  /* 0x0008000c06067981 */ /* 0x000f62000c1e1b00 */
[----:B-1----:R-:W-:Y:S01]  /*0ba0*/  LEA R4, P0, R3, UR4, 0x2 ;  /* 0x0000000403047c11 */ /* 0x002fe2000f8010ff */
[----:B------:R-:W-:-:S03]  /*0bb0*/  IMAD.MOV.U32 R13, RZ, RZ, RZ ;  /* 0x000000ffff0d7224 */ /* 0x000fc600078e00ff */
[----:B------:R-:W-:-:S09]  /*0bc0*/  LEA.HI.X R5, R3, UR5, R8, 0x2, P0 ;  /* 0x0000000503057c11 */ /* 0x000fd200080f1408 */
.L_x_670:
[----:B------:R-:W-:-:S05]  /*0bd0*/  IADD3 R3, P0, PT, R2, -R11, RZ ;  /* 0x8000000b02037210 */ /* 0x000fca0007f1e0ff */
        /* <DEDUP_REMOVED lines=18> */
.L_x_669:
[----:B------:R-:W-:Y:S05]  /*0d00*/  BSYNC.RECONVERGENT B1 ;  /* 0x0000000000017941 */ /* 0x000fea0003800200 */
.L_x_668:
        /* <DEDUP_REMOVED lines=8> */
.L_x_667:
[----:B------:R-:W-:Y:S01]  /*0d90*/  STG.E desc[UR12][R4.64+0x400], R11 ;  /* 0x0004000b04007986 */ /* 0x000fe2000c10190c */
[----:B------:R-:W-:Y:S05]  /*0da0*/  EXIT ;  /* 0x000000000000794d */ /* 0x000fea0003800000 */
.L_x_660:
[----:B------:R-:W-:Y:S01]  /*0db0*/  IMAD.U32 R2, RZ, RZ, UR7 ;  /* 0x00000007ff027e24 */ /* 0x000fe2000f8e00ff */
[C---:B------:R-:W-:Y:S01]  /*0dc0*/  ISETP.LT.U32.AND P0, PT, R3.reuse, UR6, PT ;  /* 0x0000000603007c0c */ /* 0x040fe2000bf01070 */
[----:B------:R-:W0:Y:S01]  /*0dd0*/  LDCU.64 UR8, c[0x0][0x390] ;  /* 0x00007200ff0877ac */ /* 0x000e220008000a00 */
[C---:B------:R-:W-:Y:S02]  /*0de0*/  IADD3 R0, P1, PT, R3.reuse, UR4, RZ ;  /* 0x0000000403007c10 */ /* 0x040fe4000ff3e0ff */
[----:B------:R-:W-:Y:S01]  /*0df0*/  ISETP.GT.AND.EX P0, PT, R2, RZ, PT, P0 ;  /* 0x000000ff0200720c */ /* 0x000fe20003f04300 */
[----:B------:R-:W-:Y:S02]  /*0e00*/  VIADD R2, R3, 0x100 ;  /* 0x0000010003027836 */ /* 0x000fe40000000000 */
[----:B------:R-:W-:-:S03]  /*0e10*/  IMAD.X R3, RZ, RZ, UR5, P1 ;  /* 0x00000005ff037e24 */ /* 0x000fc600088e06ff */
[----:B------:R-:W-:Y:S01]  /*0e20*/  ISETP.LT.U32.AND P1, PT, R2, UR6, PT ;  /* 0x0000000602007c0c */ /* 0x000fe2000bf21070 */
[----:B------:R-:W-:-:S05]  /*0e30*/  IMAD.U32 R2, RZ, RZ, UR7 ;  /* 0x00000007ff027e24 */ /* 0x000fca000f8e00ff */
[----:B------:R-:W-:Y:S02]  /*0e40*/  ISETP.GT.AND.EX P1, PT, R2, RZ, PT, P1 ;  /* 0x000000ff0200720c */ /* 0x000fe40003f24310 */
[----:B0-----:R-:W-:-:S04]  /*0e50*/  LEA R4, P2, R0, UR8, 0x2 ;  /* 0x0000000800047c11 */ /* 0x001fc8000f8410ff */
[----:B------:R-:W-:-:S05]  /*0e60*/  LEA.HI.X R5, R0, UR9, R3, 0x2, P2 ;  /* 0x0000000900057c11 */ /* 0x000fca00090f1403 */
[----:B------:R0:W-:Y:S02]  /*0e70*/  @P0 STG.E desc[UR12][R4.64], RZ ;  /* 0x000000ff04000986 */ /* 0x0001e4000c10190c */
[----:B------:R-:W-:Y:S05]  /*0e80*/  @!P1 EXIT ;  /* 0x000000000000994d */ /* 0x000fea0003800000 */
[----:B------:R-:W-:Y:S01]  /*0e90*/  STG.E desc[UR12][R4.64+0x400], RZ ;  /* 0x000400ff04007986 */ /* 0x000fe2000c10190c */
[----:B------:R-:W-:Y:S05]  /*0ea0*/  EXIT ;  /* 0x000000000000794d */ /* 0x000fea0003800000 */
.L_x_671:
        /* <DEDUP_REMOVED lines=13> */
.L_x_827:


//--------------------- .text._ZN3cub18CUB_300001_SM_10006detail8for_each13static_kernelINS2_12policy_hub_t12policy_500_tEmN6thrust24THRUST_300001_SM_1000_NS8cuda_cub20__uninitialized_fill7functorINS7_10device_ptrIjEEjEEEEvT0_T1_ --------------------------
	.section	.text._ZN3cub18CUB_300001_SM_10006detail8for_each13static_kernelINS2_12policy_hub_t12policy_500_tEmN6thrust24THRUST_300001_SM_1000_NS8cuda_cub20__uninitialized_fill7functorINS7_10device_ptrIjEEjEEEEvT0_T1_,"ax",@progbits
	.align	128
        .global         _ZN3cub18CUB_300001_SM_10006detail8for_each13static_kernelINS2_12policy_hub_t12policy_500_tEmN6thrust24THRUST_300001_SM_1000_NS8cuda_cub20__uninitialized_fill7functorINS7_10device_ptrIjEEjEEEEvT0_T1_
        .type           _ZN3cub18CUB_300001_SM_10006detail8for_each13static_kernelINS2_12policy_hub_t12policy_500_tEmN6thrust24THRUST_300001_SM_1000_NS8cuda_cub20__uninitialized_fill7functorINS7_10device_ptrIjEEjEEEEvT0_T1_,@function
        .size           _ZN3cub18CUB_300001_SM_10006detail8for_each13static_kernelINS2_12policy_hub_t12policy_500_tEmN6thrust24THRUST_300001_SM_1000_NS8cuda_cub20__uninitialized_fill7functorINS7_10device_ptrIjEEjEEEEvT0_T1_,(.L_x_828 - _ZN3cub18CUB_300001_SM_10006detail8for_each13static_kernelINS2_12policy_hub_t12policy_500_tEmN6thrust24THRUST_300001_SM_1000_NS8cuda_cub20__uninitialized_fill7functorINS7_10device_ptrIjEEjEEEEvT0_T1_)
        .other          _ZN3cub18CUB_300001_SM_10006detail8for_each13static_kernelINS2_12policy_hub_t12policy_500_tEmN6thrust24THRUST_300001_SM_1000_NS8cuda_cub20__uninitialized_fill7functorINS7_10device_ptrIjEEjEEEEvT0_T1_,@"STO_CUDA_ENTRY STV_DEFAULT"
_ZN3cub18CUB_300001_SM_10006detail8for_each13static_kernelINS2_12policy_hub_t12policy_500_tEmN6thrust24THRUST_300001_SM_1000_NS8cuda_cub20__uninitialized_fill7functorINS7_10device_ptrIjEEjEEEEvT0_T1_:
.text._ZN3cub18CUB_300001_SM_10006detail8for_each13static_kernelINS2_12policy_hub_t12policy_500_tEmN6thrust24THRUST_300001_SM_1000_NS8cuda_cub20__uninitialized_fill7functorINS7_10device_ptrIjEEjEEEEvT0_T1_:
        /* <DEDUP_REMOVED lines=8> */
[----:B------:R-:W-:-:S09]  /*0080*/  UISETP.GE.U32.AND.EX UP0, UPT, UR7, URZ, UPT, UP0 ;  /* 0x000000ff0700728c */ /* 0x000fd2000bf06100 */
[----:B--2---:R-:W-:Y:S05]  /*0090*/  BRA.U !UP0, `(.L_x_672) ;  /* 0x0000000108287547 */ /* 0x004fea000b800000 */
[----:B------:R-:W0:Y:S01]  /*00a0*/  S2R R0, SR_TID.X ;  /* 0x0000000000007919 */ /* 0x000e220000002100 */
[----:B------:R-:W1:Y:S01]  /*00b0*/  LDCU.64 UR6, c[0x0][0x388] ;  /* 0x00007100ff0677ac */ /* 0x000e620008000a00 */
[----:B------:R-:W2:Y:S01]  /*00c0*/  LDC R5, c[0x0][0x390] ;  /* 0x0000e400ff057b82 */ /* 0x000ea20000000800 */
[----:B0-----:R-:W-:-:S05]  /*00d0*/  IADD3 R0, P0, PT, R0, UR4, RZ ;  /* 0x0000000400007c10 */ /* 0x001fca000ff1e0ff */
[----:B------:R-:W-:Y:S01]  /*00e0*/  IMAD.X R3, RZ, RZ, UR5, P0 ;  /* 0x00000005ff037e24 */ /* 0x000fe200080e06ff */
[----:B-1----:R-:W-:-:S04]  /*00f0*/  LEA R2, P0, R0, UR6, 0x2 ;  /* 0x0000000600027c11 */ /* 0x002fc8000f8010ff */
[----:B------:R-:W-:-:S05]  /*0100*/  LEA.HI.X R3, R0, UR7, R3, 0x2, P0 ;  /* 0x0000000700037c11 */ /* 0x000fca00080f1403 */
[----:B--2---:R-:W-:Y:S04]  /*0110*/  STG.E desc[UR8][R2.64], R5 ;  /* 0x0000000502007986 */ /* 0x004fe8000c101908 */
[----:B------:R-:W-:Y:S01]  /*0120*/  STG.E desc[UR8][R2.64+0x400], R5 ;  /* 0x0004000502007986 */ /* 0x000fe2000c101908 */
[----:B------:R-:W-:Y:S05]  /*0130*/  EXIT ;  /* 0x000000000000794d */ /* 0x000fea0003800000 */
.L_x_672:
[----:B------:R-:W0:Y:S01]  /*0140*/  S2R R0, SR_TID.X ;  /* 0x0000000000007919 */ /* 0x000e220000002100 */
[----:B------:R-:W-:Y:S01]  /*0150*/  IMAD.U32 R2, RZ, RZ, UR7 ;  /* 0x00000007ff027e24 */ /* 0x000fe2000f8e00ff */
[----:B------:R-:W1:Y:S01]  /*0160*/  LDCU.64 UR10, c[0x0][0x388] ;  /* 0x00007100ff0a77ac */ /* 0x000e620008000a00 */
[----:B------:R-:W-:Y:S01]  /*0170*/  IMAD.U32 R4, RZ, RZ, UR7 ;  /* 0x00000007ff047e24 */ /* 0x000fe2000f8e00ff */
[----:B0-----:R-:W-:-:S04]  /*0180*/  ISETP.LT.U32.AND P0, PT, R0, UR6, PT ;  /* 0x0000000600007c0c */ /* 0x001fc8000bf01070 */
[----:B------:R-:W-:Y:S01]  /*0190*/  ISETP.GT.U32.AND.EX P0, PT, R2, RZ, PT, P0 ;  /* 0x000000ff0200720c */ /* 0x000fe20003f04100 */
[C---:B------:R-:W-:Y:S01]  /*01a0*/  VIADD R2, R0.reuse, 0x100 ;  /* 0x0000010000027836 */ /* 0x040fe20000000000 */
[----:B------:R-:W-:-:S04]  /*01b0*/  IADD3 R0, P2, PT, R0, UR4, RZ ;  /* 0x0000000400007c10 */ /* 0x000fc8000ff5e0ff */
[----:B------:R-:W-:Y:S01]  /*01c0*/  ISETP.LT.U32.AND P1, PT, R2, UR6, PT ;  /* 0x0000000602007c0c */ /* 0x000fe2000bf21070 */
[----:B------:R-:W-:Y:S01]  /*01d0*/  IMAD.X R3, RZ, RZ, UR5, P2 ;  /* 0x00000005ff037e24 */ /* 0x000fe200090e06ff */
[----:B-1----:R-:W-:Y:S02]  /*01e0*/  LEA R2, P2, R0, UR10, 0x2 ;  /* 0x0000000a00027c11 */ /* 0x002fe4000f8410ff */
[----:B------:R-:W-:Y:S02]  /*01f0*/  ISETP.GT.U32.AND.EX P1, PT, R4, RZ, PT, P1 ;  /* 0x000000ff0400720c */ /* 0x000fe40003f24110 */
[----:B------:R-:W-:Y:S01]  /*0200*/  LEA.HI.X R3, R0, UR11, R3, 0x2, P2 ;  /* 0x0000000b00037c11 */ /* 0x000fe200090f1403 */
[----:B------:R-:W0:Y:S04]  /*0210*/  @P0 LDC R5, c[0x0][0x390] ;  /* 0x0000e400ff050b82 */ /* 0x000e280000000800 */
[----:B0-----:R0:W-:Y:S06]  /*0220*/  @P0 STG.E desc[UR8][R2.64], R5 ;  /* 0x0000000502000986 */ /* 0x0011ec000c101908 */
[----:B------:R-:W-:Y:S05]  /*0230*/  @!P1 EXIT ;  /* 0x000000000000994d */ /* 0x000fea0003800000 */
[----:B0-----:R-:W0:Y:S02]  /*0240*/  LDC R5, c[0x0][0x390] ;  /* 0x0000e400ff057b82 */ /* 0x001e240000000800 */
[----:B0-----:R-:W-:Y:S01]  /*0250*/  STG.E desc[UR8][R2.64+0x400], R5 ;  /* 0x0004000502007986 */ /* 0x001fe2000c101908 */
[----:B------:R-:W-:Y:S05]  /*0260*/  EXIT ;  /* 0x000000000000794d */ /* 0x000fea0003800000 */
.L_x_673:
        /* <DEDUP_REMOVED lines=9> */
.L_x_828:


//--------------------- .text._ZN3cub18CUB_300001_SM_10006detail8for_each13static_kernelINS2_12policy_hub_t12policy_500_tEmN6thrust24THRUST_300001_SM_1000_NS8cuda_cub20__uninitialized_fill7functorINS7_10device_ptrI6float2EESC_EEEEvT0_T1_ --------------------------
	.section	.text._ZN3cub18CUB_300001_SM_10006detail8for_each13static_kernelINS2_12policy_hub_t12policy_500_tEmN6thrust24THRUST_300001_SM_1000_NS8cuda_cub20__uninitialized_fill7functorINS7_10device_ptrI6float2EESC_EEEEvT0_T1_,"ax",@progbits
	.align	128
        .global         _ZN3cub18CUB_300001_SM_10006detail8for_each13static_kernelINS2_12policy_hub_t12policy_500_tEmN6thrust24THRUST_300001_SM_1000_NS8cuda_cub20__uninitialized_fill7functorINS7_10device_ptrI6float2EESC_EEEEvT0_T1_
        .type           _ZN3cub18CUB_300001_SM_10006detail8for_each13static_kernelINS2_12policy_hub_t12policy_500_tEmN6thrust24THRUST_300001_SM_1000_NS8cuda_cub20__uninitialized_fill7functorINS7_10device_ptrI6float2EESC_EEEEvT0_T1_,@function
        .size           _ZN3cub18CUB_300001_SM_10006detail8for_each13static_kernelINS2_12policy_hub_t12policy_500_tEmN6thrust24THRUST_300001_SM_1000_NS8cuda_cub20__uninitialized_fill7functorINS7_10device_ptrI6float2EESC_EEEEvT0_T1_,(.L_x_829 - _ZN3cub18CUB_300001_SM_10006detail8for_each13static_kernelINS2_12policy_hub_t12policy_500_tEmN6thrust24THRUST_300001_SM_1000_NS8cuda_cub20__uninitialized_fill7functorINS7_10device_ptrI6float2EESC_EEEEvT0_T1_)
        .other          _ZN3cub18CUB_300001_SM_10006detail8for_each13static_kernelINS2_12policy_hub_t12policy_500_tEmN6thrust24THRUST_300001_SM_1000_NS8cuda_cub20__uninitialized_fill7functorINS7_10device_ptrI6float2EESC_EEEEvT0_T1_,@"STO_CUDA_ENTRY STV_DEFAULT"
_ZN3cub18CUB_300001_SM_10006detail8for_each13static_kernelINS2_12policy_hub_t12policy_500_tEmN6thrust24THRUST_300001_SM_1000_NS8cuda_cub20__uninitialized_fill7functorINS7_10device_ptrI6float2EESC_EEEEvT0_T1_:
.text._ZN3cub18CUB_300001_SM_10006detail8for_each13static_kernelINS2_12policy_hub_t12policy_500_tEmN6thrust24THRUST_300001_SM_1000_NS8cuda_cub20__uninitialized_fill7functorINS7_10device_ptrI6float2EESC_EEEEvT0_T1_:
        /* <DEDUP_REMOVED lines=12> */
[----:B------:R-:W2:Y:S01]  /*00c0*/  LDC.64 R4, c[0x0][0x390] ;  /* 0x0000e400ff047b82 */ /* 0x000ea20000000a00 */
[----:B0-----:R-:W-:-:S05]  /*00d0*/  IADD3 R0, P0, PT, R0, UR4, RZ ;  /* 0x0000000400007c10 */ /* 0x001fca000ff1e0ff */
[----:B------:R-:W-:Y:S01]  /*00e0*/  IMAD.X R3, RZ, RZ, UR5, P0 ;  /* 0x00000005ff037e24 */ /* 0x000fe200080e06ff */
[----:B-1----:R-:W-:-:S04]  /*00f0*/  LEA R2, P0, R0, UR6, 0x3 ;  /* 0x0000000600027c11 */ /* 0x002fc8000f8018ff */
[----:B------:R-:W-:-:S05]  /*0100*/  LEA.HI.X R3, R0, UR7, R3, 0x3, P0 ;  /* 0x0000000700037c11 */ /* 0x000fca00080f1c03 */
[----:B--2---:R-:W-:Y:S04]  /*0110*/  STG.E.64 desc[UR8][R2.64], R4 ;  /* 0x0000000402007986 */ /* 0x004fe8000c101b08 */
[----:B------:R-:W-:Y:S01]  /*0120*/  STG.E.64 desc[UR8][R2.64+0x800], R4 ;  /* 0x0008000402007986 */ /* 0x000fe2000c101b08 */
[----:B------:R-:W-:Y:S05]  /*0130*/  EXIT ;  /* 0x000000000000794d */ /* 0x000fea0003800000 */
.L_x_674:
        /* <DEDUP_REMOVED lines=13> */
[----:B------:R-:W0:Y:S04]  /*0210*/  @P0 LDC.64 R4, c[0x0][0x390] ;  /* 0x0000e400ff040b82 */ /* 0x000e280000000a00 */
[----:B0-----:R0:W-:Y:S06]  /*0220*/  @P0 STG.E.64 desc[UR8][R2.64], R4 ;  /* 0x0000000402000986 */ /* 0x0011ec000c101b08 */
[----:B------:R-:W-:Y:S05]  /*0230*/  @!P1 EXIT ;  /* 0x000000000000994d */ /* 0x000fea0003800000 */
[----:B0-----:R-:W0:Y:S02]  /*0240*/  LDC.64 R4, c[0x0][0x390] ;  /* 0x0000e400ff047b82 */ /* 0x001e240000000a00 */
[----:B0-----:R-:W-:Y:S01]  /*0250*/  STG.E.64 desc[UR8][R2.64+0x800], R4 ;  /* 0x0008000402007986 */ /* 0x001fe2000c101b08 */
[----:B------:R-:W-:Y:S05]  /*0260*/  EXIT ;  /* 0x000000000000794d */ /* 0x000fea0003800000 */
.L_x_675:
        /* <DEDUP_REMOVED lines=9> */
.L_x_829:


//--------------------- .text._ZN3cub18CUB_300001_SM_10006detail11EmptyKernelIvEEvv --------------------------
	.section	.text._ZN3cub18CUB_300001_SM_10006detail11EmptyKernelIvEEvv,"ax",@progbits
	.align	128
        .global         _ZN3cub18CUB_300001_SM_10006detail11EmptyKernelIvEEvv
        .type           _ZN3cub18CUB_300001_SM_10006detail11EmptyKernelIvEEvv,@function
        .size           _ZN3cub18CUB_300001_SM_10006detail11EmptyKernelIvEEvv,(.L_x_830 - _ZN3cub18CUB_300001_SM_10006detail11EmptyKernelIvEEvv)
        .other          _ZN3cub18CUB_300001_SM_10006detail11EmptyKernelIvEEvv,@"STO_CUDA_ENTRY STV_DEFAULT"
_ZN3cub18CUB_300001_SM_10006detail11EmptyKernelIvEEvv:
.text._ZN3cub18CUB_300001_SM_10006detail11EmptyKernelIvEEvv:
[----:B------:R-:W-:Y:S01]  /*0000*/  LDC R1, c[0x0][0x37c] ;  /* 0x0000df00ff017b82 */ /* 0x000fe20000000800 */
[----:B------:R-:W-:Y:S05]  /*0010*/  EXIT ;  /* 0x000000000000794d */ /* 0x000fea0003800000 */
.L_x_676:
        /* <DEDUP_REMOVED lines=14> */
.L_x_830:


//--------------------- .text._ZN6thrust24THRUST_300001_SM_1000_NS8cuda_cub4core6detail13_kernel_agentINS1_8__unique11UniqueAgentINS0_6detail15normal_iteratorINS0_10device_ptrI6float2EEEESC_15float2_equal_toiPiEEJSC_SC_SD_SE_iN3cub18CUB_300001_SM_100013ScanTileStateIiLb1EEEmEEEvDpT0_ --------------------------
	.section	.text._ZN6thrust24THRUST_300001_SM_1000_NS8cuda_cub4core6detail13_kernel_agentINS1_8__unique11UniqueAgentINS0_6detail15normal_iteratorINS0_10device_ptrI6float2EEEESC_15float2_equal_toiPiEEJSC_SC_SD_SE_iN3cub18CUB_300001_SM_100013ScanTileStateIiLb1EEEmEEEvDpT0_,"ax",@progbits
	.align	128
        .global         _ZN6thrust24THRUST_300001_SM_1000_NS8cuda_cub4core6detail13_kernel_agentINS1_8__unique11UniqueAgentINS0_6detail15normal_iteratorINS0_10device_ptrI6float2EEEESC_15float2_equal_toiPiEEJSC_SC_SD_SE_iN3cub18CUB_300001_SM_100013ScanTileStateIiLb1EEEmEEEvDpT0_
        .type           _ZN6thrust24THRUST_300001_SM_1000_NS8cuda_cub4core6detail13_kernel_agentINS1_8__unique11UniqueAgentINS0_6detail15normal_iteratorINS0_10device_ptrI6float2EEEESC_15float2_equal_toiPiEEJSC_SC_SD_SE_iN3cub18CUB_300001_SM_100013ScanTileStateIiLb1EEEmEEEvDpT0_,@function
        .size           _ZN6thrust24THRUST_300001_SM_1000_NS8cuda_cub4core6detail13_kernel_agentINS1_8__unique11UniqueAgentINS0_6detail15normal_iteratorINS0_10device_ptrI6float2EEEESC_15float2_equal_toiPiEEJSC_SC_SD_SE_iN3cub18CUB_300001_SM_100013ScanTileStateIiLb1EEEmEEEvDpT0_,(.L_x_831 - _ZN6thrust24THRUST_300001_SM_1000_NS8cuda_cub4core6detail13_kernel_agentINS1_8__unique11UniqueAgentINS0_6detail15normal_iteratorINS0_10device_ptrI6float2EEEESC_15float2_equal_toiPiEEJSC_SC_SD_SE_iN3cub18CUB_300001_SM_100013ScanTileStateIiLb1EEEmEEEvDpT0_)
        .other          _ZN6thrust24THRUST_300001_SM_1000_NS8cuda_cub4core6detail13_kernel_agentINS1_8__unique11UniqueAgentINS0_6detail15normal_iteratorINS0_10device_ptrI6float2EEEESC_15float2_equal_toiPiEEJSC_SC_SD_SE_iN3cub18CUB_300001_SM_100013ScanTileStateIiLb1EEEmEEEvDpT0_,@"STO_CUDA_ENTRY STV_DEFAULT"
_ZN6thrust24THRUST_300001_SM_1000_NS8cuda_cub4core6detail13_kernel_agentINS1_8__unique11UniqueAgentINS0_6detail15normal_iteratorINS0_10device_ptrI6float2EEEESC_15float2_equal_toiPiEEJSC_SC_SD_SE_iN3cub18CUB_300001_SM_100013ScanTileStateIiLb1EEEmEEEvDpT0_:
.text._ZN6thrust24THRUST_300001_SM_1000_NS8cuda_cub4core6detail13_kernel_agentINS1_8__unique11UniqueAgentINS0_6detail15normal_iteratorINS0_10device_ptrI6float2EEEESC_15float2_equal_toiPiEEJSC_SC_SD_SE_iN3cub18CUB_300001_SM_100013ScanTileStateIiLb1EEEmEEEvDpT0_:
[----:B------:R-:W-:Y:S01]  /*0000*/  LDC R1, c[0x0][0x37c] ;  /* 0x0000df00ff017b82 */ /* 0x000fe20000000800 */
[----:B------:R-:W0:Y:S01]  /*0010*/  S2R R9, SR_CTAID.X ;  /* 0x0000000000097919 */ /* 0x000e220000002500 */
[----:B------:R-:W1:Y:S01]  /*0020*/  LDCU UR4, c[0x0][0x3b0] ;  /* 0x00007600ff0477ac */ /* 0x000e620008000800 */
[----:B------:R-:W2:Y:S01]  /*0030*/  LDCU.64 UR8, c[0x0][0x358] ;  /* 0x00006b00ff0877ac */ /* 0x000ea20008000a00 */
[----:B-1----:R-:W-:-:S06]  /*0040*/  UIADD3 UR4, UPT, UPT, UR4, -0x1, URZ ;  /* 0xffffffff04047890 */ /* 0x002fcc000fffe0ff */
[C---:B0-----:R-:W-:Y:S01]  /*0050*/  ISETP.GE.AND P0, PT, R9.reuse, UR4, PT ;  /* 0x0000000409007c0c */ /* 0x041fe2000bf06270 */
[----:B------:R-:W-:-:S12]  /*0060*/  IMAD R11, R9, 0x140, RZ ;  /* 0x00000140090b7824 */ /* 0x000fd800078e02ff */
[----:B--2---:R-:W-:Y:S05]  /*0070*/  @P0 BRA `(.L_x_677) ;  /* 0x0000002400940947 */ /* 0x004fea0003800000 */
[----:B------:R-:W-:-:S13]  /*0080*/  ISETP.NE.AND P0, PT, R9, RZ, PT ;  /* 0x000000ff0900720c */ /* 0x000fda0003f05270 */
[----:B------:R-:W-:Y:S05]  /*0090*/  @P0 BRA `(.L_x_678) ;  /* 0x0000000c007c0947 */ /* 0x000fea0003800000 */
[----:B------:R-:W0:Y:S01]  /*00a0*/  S2R R0, SR_TID.X ;  /* 0x0000000000007919 */ /* 0x000e220000002100 */
[----:B------:R-:W1:Y:S01]  /*00b0*/  LDC.64 R4, c[0x0][0x380] ;  /* 0x0000e000ff047b82 */ /* 0x000e620000000a00 */
[C---:B0-----:R-:W-:Y:S02]  /*00c0*/  LOP3.LUT R2, R0.reuse, 0x1f, RZ, 0xc0, !PT ;  /* 0x0000001f00027812 */ /* 0x041fe400078ec0ff */
[----:B------:R-:W-:-:S03]  /*00d0*/  LOP3.LUT R3, R0, 0x3e0, RZ, 0xc0, !PT ;  /* 0x000003e000037812 */ /* 0x000fc600078ec0ff */
[----:B------:R-:W-:-:S04]  /*00e0*/  IMAD.IADD R2, R11, 0x1, R2 ;  /* 0x000000010b027824 */ /* 0x000fc800078e0202 */
[----:B------:R-:W-:-:S04]  /*00f0*/  IMAD R3, R3, 0x5, R2 ;  /* 0x0000000503037824 */ /* 0x000fc800078e0202 */
[----:B-1----:R-:W-:-:S05]  /*0100*/  IMAD.WIDE.U32 R4, R3, 0x8, R4 ;  /* 0x0000000803047825 */ /* 0x002fca00078e0004 */
[----:B------:R-:W2:Y:S04]  /*0110*/  LDG.E.64.CONSTANT R6, desc[UR8][R4.64] ;  /* 0x0000000804067981 */ /* 0x000ea8000c1e9b00 */
[----:B------:R-:W3:Y:S04]  /*0120*/  LDG.E.64.CONSTANT R12, desc[UR8][R4.64+0x100] ;  /* 0x00010008040c7981 */ /* 0x000ee8000c1e9b00 */
[----:B------:R-:W4:Y:S04]  /*0130*/  LDG.E.64.CONSTANT R16, desc[UR8][R4.64+0x200] ;  /* 0x0002000804107981 */ /* 0x000f28000c1e9b00 */
[----:B------:R-:W5:Y:S04]  /*0140*/  LDG.E.64.CONSTANT R18, desc[UR8][R4.64+0x300] ;  /* 0x0003000804127981 */ /* 0x000f68000c1e9b00 */
[----:B------:R-:W5:Y:S01]  /*0150*/  LDG.E.64.CONSTANT R20, desc[UR8][R4.64+0x400] ;  /* 0x0004000804147981 */ /* 0x000f62000c1e9b00 */
[----:B------:R-:W0:Y:S01]  /*0160*/  S2UR UR5, SR_CgaCtaId ;  /* 0x00000000000579c3 */ /* 0x000e220000008800 */
[----:B------:R-:W-:Y:S01]  /*0170*/  SHF.R.U32.HI R3, RZ, 0x5, R0 ;  /* 0x00000005ff037819 */ /* 0x000fe20000011600 */
[----:B------:R-:W-:Y:S01]  /*0180*/  UMOV UR4, 0x400 ;  /* 0x0000040000047882 */ /* 0x000fe20000000000 */
[----:B------:R-:W1:Y:S01]  /*0190*/  S2R R2, SR_LANEID ;  /* 0x0000000000027919 */ /* 0x000e620000000000 */
[C---:B------:R-:W-:Y:S01]  /*01a0*/  ISETP.NE.AND P3, PT, R0.reuse, RZ, PT ;  /* 0x000000ff0000720c */ /* 0x040fe20003f65270 */
[----:B------:R-:W-:Y:S01]  /*01b0*/  BSSY.RECONVERGENT B0, `(.L_x_679) ;  /* 0x00000cb000007945 */ /* 0x000fe20003800200 */
[----:B------:R-:W-:Y:S01]  /*01c0*/  ISETP.GE.U32.AND P6, PT, R0, 0x20, PT ;  /* 0x000000200000780c */ /* 0x000fe20003fc6070 */
[----:B0-----:R-:W-:-:S06]  /*01d0*/  ULEA UR4, UR5, UR4, 0x18 ;  /* 0x0000000405047291 */ /* 0x001fcc000f8ec0ff */
[----:B------:R-:W-:Y:S01]  /*01e0*/  LEA R14, R0, UR4, 0x3 ;  /* 0x00000004000e7c11 */ /* 0x000fe2000f8e18ff */
[----:B-1----:R-:W-:Y:S01]  /*01f0*/  IMAD R8, R3, 0xa0, R2 ;  /* 0x000000a003087824 */ /* 0x002fe200078e0202 */
[----:B------:R-:W-:-:S04]  /*0200*/  ISETP.NE.AND P5, PT, R2, 0x1f, PT ;  /* 0x0000001f0200780c */ /* 0x000fc80003fa5270 */
[----:B------:R-:W-:-:S05]  /*0210*/  LEA R15, R8, UR4, 0x3 ;  /* 0x00000004080f7c11 */ /* 0x000fca000f8e18ff */
[----:B------:R-:W-:-:S04]  /*0220*/  IMAD R22, R2, 0x20, R15 ;  /* 0x0000002002167824 */ /* 0x000fc800078e020f */
[----:B------:R-:W-:Y:S01]  /*0230*/  @!P5 LEA R3, R3, UR4, 0x2 ;  /* 0x000000040303dc11 */ /* 0x000fe2000f8e10ff */
[----:B--2---:R-:W-:Y:S04]  /*0240*/  STS.64 [R15], R6 ;  /* 0x000000060f007388 */ /* 0x004fe80000000a00 */
[----:B---3--:R-:W-:Y:S04]  /*0250*/  STS.64 [R15+0x100], R12 ;  /* 0x0001000c0f007388 */ /* 0x008fe80000000a00 */
[----:B----4-:R-:W-:Y:S04]  /*0260*/  STS.64 [R15+0x200], R16 ;  /* 0x000200100f007388 */ /* 0x010fe80000000a00 */
[----:B-----5:R-:W-:Y:S04]  /*0270*/  STS.64 [R15+0x300], R18 ;  /* 0x000300120f007388 */ /* 0x020fe80000000a00 */
[----:B------:R0:W-:Y:S01]  /*0280*/  STS.64 [R15+0x400], R20 ;  /* 0x000400140f007388 */ /* 0x0001e20000000a00 */
[----:B------:R-:W-:-:S03]  /*0290*/  NOP ;  /* 0x0000000000007918 */ /* 0x000fc60000000000 */
[----:B------:R-:W1:Y:S04]  /*02a0*/  LDS.64 R4, [R22+0x20] ;  /* 0x0000200016047984 */ /* 0x000e680000000a00 */
[----:B------:R-:W-:Y:S01]  /*02b0*/  LDS.64 R10, [R22] ;  /* 0x00000000160a7984 */ /* 0x000fe20000000a00 */
[----:B0-----:R-:W-:-:S03]  /*02c0*/  IMAD.MOV.U32 R21, RZ, RZ, 0x1 ;  /* 0x00000001ff157424 */ /* 0x001fc600078e00ff */
[----:B------:R-:W0:Y:S04]  /*02d0*/  LDS.64 R8, [R22+0x8] ;  /* 0x0000080016087984 */ /* 0x000e280000000a00 */
[----:B------:R-:W2:Y:S04]  /*02e0*/  LDS.64 R6, [R22+0x10] ;  /* 0x0000100016067984 */ /* 0x000ea80000000a00 */
[----:B------:R-:W-:Y:S01]  /*02f0*/  LDS.64 R12, [R22+0x18] ;  /* 0x00001800160c7984 */ /* 0x000fe20000000a00 */
[----:B------:R-:W-:Y:S06]  /*0300*/  BAR.SYNC.DEFER_BLOCKING 0x0 ;  /* 0x0000000000007b1d */ /* 0x000fec0000010000 */
[----:B-1----:R-:W-:Y:S02]  /*0310*/  STS.64 [R14+0x230], R4 ;  /* 0x000230040e007388 */ /* 0x002fe40000000a00 */
[----:B------:R-:W-:Y:S01]  /*0320*/  BAR.SYNC.DEFER_BLOCKING 0x0 ;  /* 0x0000000000007b1d */ /* 0x000fe20000010000 */
[----:B0-----:R-:W-:-:S02]  /*0330*/  FSETP.NEU.AND P0, PT, R11, R9, PT ;  /* 0x000000090b00720b */ /* 0x001fc40003f0d000 */
[----:B--2---:R-:W-:Y:S02]  /*0340*/  FSETP.NEU.AND P2, PT, R9, R7, PT ;  /* 0x000000070900720b */ /* 0x004fe40003f4d000 */
[----:B------:R-:W-:Y:S01]  /*0350*/  FSETP.NEU.OR P0, PT, R10, R8, P0 ;  /* 0x000000080a00720b */ /* 0x000fe2000070d400 */
[----:B------:R-:W0:Y:S02]  /*0360*/  @P3 LDS.64 R16, [R14+0x228] ;  /* 0x000228000e103984 */ /* 0x000e240000000a00 */
[----:B------:R-:W-:Y:S01]  /*0370*/  BAR.SYNC.DEFER_BLOCKING 0x0 ;  /* 0x0000000000007b1d */ /* 0x000fe20000010000 */
[----:B0-----:R-:W-:-:S04]  /*0380*/  @P3 FSETP.NEU.AND P1, PT, R17, R11, PT ;  /* 0x0000000b1100320b */ /* 0x001fc80003f2d000 */
[----:B------:R-:W-:-:S04]  /*0390*/  @P3 FSETP.NEU.OR P1, PT, R16, R10, P1 ;  /* 0x0000000a1000320b */ /* 0x000fc80000f2d400 */
[----:B------:R-:W-:Y:S02]  /*03a0*/  @P3 SEL R21, RZ, 0x1, !P1 ;  /* 0x00000001ff153807 */ /* 0x000fe40004800000 */
[----:B------:R-:W-:Y:S02]  /*03b0*/  FSETP.NEU.OR P1, PT, R8, R6, P2 ;  /* 0x000000060800720b */ /* 0x000fe4000172d400 */
[----:B------:R-:W-:Y:S01]  /*03c0*/  FSETP.NEU.AND P2, PT, R7, R13, PT ;  /* 0x0000000d0700720b */ /* 0x000fe20003f4d000 */
[----:B------:R-:W-:Y:S01]  /*03d0*/  VIADD R22, R21, 0x1 ;  /* 0x0000000115167836 */ /* 0x000fe20000000000 */
[----:B------:R-:W-:Y:S01]  /*03e0*/  FSETP.NEU.AND P3, PT, R13, R5, PT ;  /* 0x000000050d00720b */ /* 0x000fe20003f6d000 */
[----:B------:R-:W-:Y:S01]  /*03f0*/  @!P0 IMAD.MOV R22, RZ, RZ, R21 ;  /* 0x000000ffff168224 */ /* 0x000fe200078e0215 */
[----:B------:R-:W-:Y:S02]  /*0400*/  FSETP.NEU.OR P2, PT, R6, R12, P2 ;  /* 0x0000000c0600720b */ /* 0x000fe4000174d400 */
[----:B------:R-:W-:Y:S01]  /*0410*/  FSETP.NEU.OR P3, PT, R12, R4, P3 ;  /* 0x000000040c00720b */ /* 0x000fe20001f6d400 */
[----:B------:R-:W-:-:S04]  /*0420*/  VIADD R20, R22, 0x1 ;  /* 0x0000000116147836 */ /* 0x000fc80000000000 */
[----:B------:R-:W-:-:S04]  /*0430*/  @!P1 IMAD.MOV R20, RZ, RZ, R22 ;  /* 0x000000ffff149224 */ /* 0x000fc800078e0216 */
[----:B------:R-:W-:Y:S02]  /*0440*/  VIADD R15, R20, 0x1 ;  /* 0x00000001140f7836 */ /* 0x000fe40000000000 */
[----:B------:R-:W-:-:S04]  /*0450*/  @!P2 IMAD.MOV R15, RZ, RZ, R20 ;  /* 0x000000ffff0fa224 */ /* 0x000fc800078e0214 */
[----:B------:R-:W-:Y:S02]  /*0460*/  VIADD R23, R15, 0x1 ;  /* 0x000000010f177836 */ /* 0x000fe40000000000 */
[----:B------:R-:W-:-:S05]  /*0470*/  @!P3 IMAD.MOV R23, RZ, RZ, R15 ;  /* 0x000000ffff17b224 */ /* 0x000fca00078e020f */
[----:B------:R-:W0:Y:S02]  /*0480*/  SHFL.UP P4, R16, R23, 0x1, RZ ;  /* 0x0420000017107989 */ /* 0x000e2400000800ff */
[----:B0-----:R-:W-:-:S05]  /*0490*/  @P4 IMAD.IADD R16, R16, 0x1, R23 ;  /* 0x0000000110104824 */ /* 0x001fca00078e0217 */
[----:B------:R-:W0:Y:S02]  /*04a0*/  SHFL.UP P4, R17, R16, 0x2, RZ ;  /* 0x0440000010117989 */ /* 0x000e2400000800ff */
[----:B0-----:R-:W-:-:S05]  /*04b0*/  @P4 IMAD.IADD R17, R16, 0x1, R17 ;  /* 0x0000000110114824 */ /* 0x001fca00078e0211 */
[----:B------:R-:W0:Y:S02]  /*04c0*/  SHFL.UP P4, R24, R17, 0x4, RZ ;  /* 0x0480000011187989 */ /* 0x000e2400000800ff */
[----:B0-----:R-:W-:-:S05]  /*04d0*/  @P4 IMAD.IADD R24, R17, 0x1, R24 ;  /* 0x0000000111184824 */ /* 0x001fca00078e0218 */
[----:B------:R-:W0:Y:S02]  /*04e0*/  SHFL.UP P4, R25, R24, 0x8, RZ ;  /* 0x0500000018197989 */ /* 0x000e2400000800ff */
[----:B0-----:R-:W-:-:S05]  /*04f0*/  @P4 IMAD.IADD R25, R24, 0x1, R25 ;  /* 0x0000000118194824 */ /* 0x001fca00078e0219 */
[----:B------:R-:W0:Y:S02]  /*0500*/  SHFL.UP P4, R26, R25, 0x10, RZ ;  /* 0x06000000191a7989 */ /* 0x000e2400000800ff */
[----:B0-----:R-:W-:Y:S01]  /*0510*/  @P4 IMAD.IADD R26, R25, 0x1, R26 ;  /* 0x00000001191a4824 */ /* 0x001fe200078e021a */
[----:B------:R-:W-:-:S04]  /*0520*/  ISETP.NE.AND P4, PT, R0, RZ, PT ;  /* 0x000000ff0000720c */ /* 0x000fc80003f85270 */
[----:B------:R-:W-:Y:S01]  /*0530*/  @!P5 STS [R3], R26 ;  /* 0x0000001a0300d388 */ /* 0x000fe20000000800 */
[----:B------:R-:W-:Y:S01]  /*0540*/  BAR.SYNC.DEFER_BLOCKING 0x0 ;  /* 0x0000000000007b1d */ /* 0x000fe20000010000 */
[----:B------:R-:W-:Y:S01]  /*0550*/  ISETP.NE.AND P5, PT, R2, RZ, PT ;  /* 0x000000ff0200720c */ /* 0x000fe20003fa5270 */
[----:B------:R-:W-:-:S06]  /*0560*/  IMAD.IADD R2, R26, 0x1, -R23 ;  /* 0x000000011a027824 */ /* 0x000fcc00078e0a17 */
[----:B------:R-:W0:Y:S01]  /*0570*/  @!P4 LDC.64 R16, c[0x0][0x3a8] ;  /* 0x0000ea00ff10cb82 */ /* 0x000e220000000a00 */
[----:B------:R-:W-:Y:S01]  /*0580*/  SEL R24, R2, RZ, P5 ;  /* 0x000000ff02187207 */ /* 0x000fe20002800000 */
[----:B------:R-:W-:Y:S01]  /*0590*/  @!P4 IMAD.MOV.U32 R2, RZ, RZ, 0x65 ;  /* 0x00000065ff02c424 */ /* 0x000fe200078e00ff */
[----:B------:R-:W1:Y:S02]  /*05a0*/  LDS.64 R18, [UR4] ;  /* 0x00000004ff127984 */ /* 0x000e640008000a00 */
[C---:B-1----:R-:W-:Y:S01]  /*05b0*/  IMAD.IADD R3, R18.reuse, 0x1, R19 ;  /* 0x0000000112037824 */ /* 0x042fe200078e0213 */
[----:B------:R-:W-:Y:S02]  /*05c0*/  SEL R23, R18, RZ, P6 ;  /* 0x000000ff12177207 */ /* 0x000fe40003000000 */
[----:B------:R-:W-:Y:S02]  /*05d0*/  ISETP.NE.AND P6, PT, R21, RZ, PT ;  /* 0x000000ff1500720c */ /* 0x000fe40003fc5270 */
[----:B0-----:R0:W-:Y:S01]  /*05e0*/  @!P4 ST.E.64.STRONG.GPU desc[UR8][R16.64+0x100], R2 ;  /* 0x000100021000c985 */ /* 0x0011e2000c10fb08 */
[----:B------:R-:W-:-:S04]  /*05f0*/  IMAD.IADD R23, R23, 0x1, R24 ;  /* 0x0000000117177824 */ /* 0x000fc800078e0218 */
[----:B------:R-:W-:Y:S02]  /*0600*/  @P0 IMAD.IADD R21, R23, 0x1, R21 ;  /* 0x0000000117150824 */ /* 0x000fe400078e0215 */
[--C-:B------:R-:W-:Y:S02]  /*0610*/  @P3 IMAD.IADD R18, R15, 0x1, R23.reuse ;  /* 0x000000010f123824 */ /* 0x100fe400078e0217 */
[--C-:B------:R-:W-:Y:S01]  /*0620*/  @P1 IMAD.IADD R22, R22, 0x1, R23.reuse ;  /* 0x0000000116161824 */ /* 0x100fe200078e0217 */
[----:B------:R-:W-:Y:S01]  /*0630*/  @P0 LEA R21, R21, UR4, 0x3 ;  /* 0x0000000415150c11 */ /* 0x000fe2000f8e18ff */
[----:B------:R-:W-:Y:S01]  /*0640*/  @P2 IMAD.IADD R20, R20, 0x1, R23 ;  /* 0x0000000114142824 */ /* 0x000fe200078e0217 */
[----:B------:R-:W-:Y:S01]  /*0650*/  @P6 LEA R15, R23, UR4, 0x3 ;  /* 0x00000004170f6c11 */ /* 0x000fe2000f8e18ff */
[----:B------:R-:W-:Y:S01]  /*0660*/  BAR.SYNC.DEFER_BLOCKING 0x0 ;  /* 0x0000000000007b1d */ /* 0x000fe20000010000 */
[----:B------:R-:W-:Y:S02]  /*0670*/  @P1 LEA R22, R22, UR4, 0x3 ;  /* 0x0000000416161c11 */ /* 0x000fe4000f8e18ff */
[----:B------:R-:W-:-:S02]  /*0680*/  @P2 LEA R20, R20, UR4, 0x3 ;  /* 0x0000000414142c11 */ /* 0x000fc4000f8e18ff */
[----:B------:R-:W-:Y:S01]  /*0690*/  @P3 LEA R18, R18, UR4, 0x3 ;  /* 0x0000000412123c11 */ /* 0x000fe2000f8e18ff */
[----:B------:R0:W-:Y:S04]  /*06a0*/  @P6 STS.64 [R15], R10 ;  /* 0x0000000a0f006388 */ /* 0x0001e80000000a00 */
[----:B------:R0:W-:Y:S01]  /*06b0*/  @P0 STS.64 [R21], R8 ;  /* 0x0000000815000388 */ /* 0x0001e20000000a00 */
[----:B------:R-:W-:-:S03]  /*06c0*/  ISETP.GE.AND P0, PT, R0, R3, PT ;  /* 0x000000030000720c */ /* 0x000fc60003f06270 */
[----:B------:R0:W-:Y:S04]  /*06d0*/  @P1 STS.64 [R22], R6 ;  /* 0x0000000616001388 */ /* 0x0001e80000000a00 */
[----:B------:R0:W-:Y:S04]  /*06e0*/  @P2 STS.64 [R20], R12 ;  /* 0x0000000c14002388 */ /* 0x0001e80000000a00 */
[----:B------:R0:W-:Y:S01]  /*06f0*/  @P3 STS.64 [R18], R4 ;  /* 0x0000000412003388 */ /* 0x0001e20000000a00 */
[----:B------:R-:W-:Y:S06]  /*0700*/  BAR.SYNC.DEFER_BLOCKING 0x0 ;  /* 0x0000000000007b1d */ /* 0x000fec0000010000 */
[----:B------:R-:W-:Y:S05]  /*0710*/  @P0 BRA `(.L_x_680) ;  /* 0x0000000400d00947 */ /* 0x000fea0003800000 */
[----:B0-----:R-:W-:Y:S01]  /*0720*/  LOP3.LUT R2, RZ, R0, RZ, 0x33, !PT ;  /* 0x00000000ff027212 */ /* 0x001fe200078e33ff */
[----:B------:R-:W-:Y:S04]  /*0730*/  BSSY.RECONVERGENT B1, `(.L_x_681) ;  /* 0x0000016000017945 */ /* 0x000fe80003800200 */
[----:B------:R-:W-:-:S05]  /*0740*/  IMAD.IADD R2, R3, 0x1, R2 ;  /* 0x0000000103027824 */ /* 0x000fca00078e0202 */
[C---:B------:R-:W-:Y:S02]  /*0750*/  LOP3.LUT R4, R2.reuse, 0xc0, RZ, 0xc0, !PT ;  /* 0x000000c002047812 */ /* 0x040fe400078ec0ff */
[----:B------:R-:W-:Y:S02]  /*0760*/  ISETP.GE.U32.AND P1, PT, R2, 0xc0, PT ;  /* 0x000000c00200780c */ /* 0x000fe40003f26070 */
[----:B------:R-:W-:-:S13]  /*0770*/  ISETP.NE.AND P0, PT, R4, 0xc0, PT ;  /* 0x000000c00400780c */ /* 0x000fda0003f05270 */
[----:B------:R-:W-:Y:S05]  /*0780*/  @!P0 BRA `(.L_x_682) ;  /* 0x0000000000408947 */ /* 0x000fea0003800000 */
[----:B------:R-:W0:Y:S01]  /*0790*/  LDC.64 R4, c[0x0][0x388] ;  /* 0x0000e200ff047b82 */ /* 0x000e220000000a00 */
[----:B------:R-:W-:-:S05]  /*07a0*/  LEA.HI R2, R2, 0x1, RZ, 0x1a ;  /* 0x0000000102027811 */ /* 0x000fca00078fd0ff */
[C---:B------:R-:W-:Y:S01]  /*07b0*/  IMAD.SHL.U32 R6, R2.reuse, 0x40, RZ ;  /* 0x0000004002067824 */ /* 0x040fe200078e00ff */
[----:B------:R-:W-:-:S04]  /*07c0*/  LOP3.LUT R2, R2, 0x3, RZ, 0xc0, !PT ;  /* 0x0000000302027812 */ /* 0x000fc800078ec0ff */
[----:B------:R-:W-:Y:S01]  /*07d0*/  LOP3.LUT R7, R6, 0xc0, RZ, 0xc0, !PT ;  /* 0x000000c006077812 */ /* 0x000fe200078ec0ff */
[----:B------:R-:W-:Y:S02]  /*07e0*/  IMAD.MOV R2, RZ, RZ, -R2 ;  /* 0x000000ffff027224 */ /* 0x000fe400078e0a02 */
[----:B0-----:R-:W-:-:S04]  /*07f0*/  IMAD.WIDE.U32 R4, R0, 0x8, R4 ;  /* 0x0000000800047825 */ /* 0x001fc800078e0004 */
[----:B------:R-:W-:-:S07]  /*0800*/  IMAD.IADD R0, R0, 0x1, R7 ;  /* 0x0000000100007824 */ /* 0x000fce00078e0207 */
.L_x_683:
[----:B------:R0:W1:Y:S01]  /*0810*/  LDS.64 R6, [R14] ;  /* 0x000000000e067984 */ /* 0x0000620000000a00 */
[----:B------:R-:W-:-:S05]  /*0820*/  VIADD R2, R2, 0x1 ;  /* 0x0000000102027836 */ /* 0x000fca0000000000 */
[----:B------:R-:W-:Y:S01]  /*0830*/  ISETP.NE.AND P0, PT, R2, RZ, PT ;  /* 0x000000ff0200720c */ /* 0x000fe20003f05270 */
[----:B0-----:R-:W-:Y:S01]  /*0840*/  VIADD R14, R14, 0x200 ;  /* 0x000002000e0e7836 */ /* 0x001fe20000000000 */
[----:B-1----:R0:W-:Y:S02]  /*0850*/  STG.E.64 desc[UR8][R4.64], R6 ;  /* 0x0000000604007986 */ /* 0x0021e4000c101b08 */
[----:B0-----:R-:W-:-:S05]  /*0860*/  IADD3 R4, P2, PT, R4, 0x200, RZ ;  /* 0x0000020004047810 */ /* 0x001fca0007f5e0ff */
[----:B------:R-:W-:-:S04]  /*0870*/  IMAD.X R5, RZ, RZ, R5, P2 ;  /* 0x000000ffff057224 */ /* 0x000fc800010e0605 */
[----:B------:R-:W-:Y:S05]  /*0880*/  @P0 BRA `(.L_x_683) ;  /* 0xfffffffc00e00947 */ /* 0x000fea000383ffff */
.L_x_682:
[----:B------:R-:W-:Y:S05]  /*0890*/  BSYNC.RECONVERGENT B1 ;  /* 0x0000000000017941 */ /* 0x000fea0003800200 */
.L_x_681:
[----:B------:R-:W-:Y:S05]  /*08a0*/  @!P1 BRA `(.L_x_680) ;  /* 0x00000004006c9947 */ /* 0x000fea0003800000 */
[----:B------:R-:W0:Y:S01]  /*08b0*/  LDC.64 R4, c[0x0][0x388] ;  /* 0x0000e200ff047b82 */ /* 0x000e220000000a00 */
[----:B------:R-:W-:Y:S01]  /*08c0*/  IMAD.IADD R2, R3, 0x1, -R0 ;  /* 0x0000000103027824 */ /* 0x000fe200078e0a00 */
[----:B------:R-:W-:Y:S04]  /*08d0*/  BSSY.RECONVERGENT B1, `(.L_x_684) ;  /* 0x0000033000017945 */ /* 0x000fe80003800200 */
[----:B------:R-:W-:Y:S02]  /*08e0*/  ISETP.GT.AND P1, PT, R2, 0x300, PT ;  /* 0x000003000200780c */ /* 0x000fe40003f24270 */
[----:B------:R-:W-:-:S05]  /*08f0*/  LEA R2, R0, UR4, 0x3 ;  /* 0x0000000400027c11 */ /* 0x000fca000f8e18ff */
[----:B------:R-:W-:Y:S02]  /*0900*/  VIADD R2, R2, 0x400 ;  /* 0x0000040002027836 */ /* 0x000fe40000000000 */
[----:B0-----:R-:W-:-:S03]  /*0910*/  IMAD.WIDE.U32 R4, R0, 0x8, R4 ;  /* 0x0000000800047825 */ /* 0x001fc600078e0004 */
[----:B------:R-:W-:-:S05]  /*0920*/  IADD3 R4, P0, PT, R4, 0x400, RZ ;  /* 0x0000040004047810 */ /* 0x000fca0007f1e0ff */
[----:B------:R-:W-:Y:S01]  /*0930*/  IMAD.X R5, RZ, RZ, R5, P0 ;  /* 0x000000ffff057224 */ /* 0x000fe200000e0605 */
[----:B------:R-:W-:Y:S01]  /*0940*/  PLOP3.LUT P0, PT, PT, PT, PT, 0x80, 0x8 ;  /* 0x000000000008781c */ /* 0x000fe20003f0f070 */
[----:B------:R-:W-:-:S12]  /*0950*/  @!P1 BRA `(.L_x_685) ;  /* 0x0000000000a89947 */ /* 0x000fd80003800000 */
[----:B------:R-:W-:Y:S01]  /*0960*/  PLOP3.LUT P0, PT, PT, PT, PT, 0x8, 0x80 ;  /* 0x000000000080781c */ /* 0x000fe20003f0e170 */
[----:B------:R-:W-:-:S12]  /*0970*/  VIADD R35, R3, 0xfffffd00 ;  /* 0xfffffd0003237836 */ /* 0x000fd80000000000 */
.L_x_686:
[----:B------:R-:W0:Y:S01]  /*0980*/  LDS.64 R26, [R2+-0x400] ;  /* 0xfffc0000021a7984 */ /* 0x000e220000000a00 */
[----:B------:R-:W-:-:S03]  /*0990*/  VIADD R0, R0, 0x400 ;  /* 0x0000040000007836 */ /* 0x000fc60000000000 */
[----:B------:R-:W1:Y:S02]  /*09a0*/  LDS.64 R28, [R2+-0x200] ;  /* 0xfffe0000021c7984 */ /* 0x000e640000000a00 */
[----:B------:R-:W-:Y:S02]  /*09b0*/  ISETP.GE.AND P1, PT, R0, R35, PT ;  /* 0x000000230000720c */ /* 0x000fe40003f26270 */
[----:B------:R-:W2:Y:S04]  /*09c0*/  LDS.64 R6, [R2] ;  /* 0x0000000002067984 */ /* 0x000ea80000000a00 */
[----:B------:R-:W3:Y:S04]  /*09d0*/  LDS.64 R8, [R2+0x200] ;  /* 0x0002000002087984 */ /* 0x000ee80000000a00 */
[----:B------:R-:W4:Y:S04]  /*09e0*/  LDS.64 R10, [R2+0x400] ;  /* 0x00040000020a7984 */ /* 0x000f280000000a00 */
[----:B------:R-:W5:Y:S04]  /*09f0*/  LDS.64 R12, [R2+0x600] ;  /* 0x00060000020c7984 */ /* 0x000f680000000a00 */
[----:B------:R-:W5:Y:S04]  /*0a00*/  LDS.64 R14, [R2+0x800] ;  /* 0x00080000020e7984 */ /* 0x000f680000000a00 */
[----:B------:R-:W5:Y:S04]  /*0a10*/  LDS.64 R16, [R2+0xa00] ;  /* 0x000a000002107984 */ /* 0x000f680000000a00 */
[----:B------:R-:W5:Y:S04]  /*0a20*/  LDS.64 R18, [R2+0xc00] ;  /* 0x000c000002127984 */ /* 0x000f680000000a00 */
[----:B------:R-:W5:Y:S04]  /*0a30*/  LDS.64 R20, [R2+0xe00] ;  /* 0x000e000002147984 */ /* 0x000f680000000a00 */
[----:B0-----:R-:W-:Y:S04]  /*0a40*/  STG.E.64 desc[UR8][R4.64+-0x400], R26 ;  /* 0xfffc001a04007986 */ /* 0x001fe8000c101b08 */
[----:B-1----:R-:W-:Y:S04]  /*0a50*/  STG.E.64 desc[UR8][R4.64+-0x200], R28 ;  /* 0xfffe001c04007986 */ /* 0x002fe8000c101b08 */
[----:B------:R-:W0:Y:S04]  /*0a60*/  LDS.64 R22, [R2+0x1000] ;  /* 0x0010000002167984 */ /* 0x000e280000000a00 */
[----:B------:R-:W1:Y:S04]  /*0a70*/  LDS.64 R24, [R2+0x1200] ;  /* 0x0012000002187984 */ /* 0x000e680000000a00 */
[----:B------:R-:W1:Y:S04]  /*0a80*/  LDS.64 R26, [R2+0x1400] ;  /* 0x00140000021a7984 */ /* 0x000e680000000a00 */
[----:B------:R-:W1:Y:S04]  /*0a90*/  LDS.64 R28, [R2+0x1600] ;  /* 0x00160000021c7984 */ /* 0x000e680000000a00 */
[----:B------:R-:W1:Y:S04]  /*0aa0*/  LDS.64 R30, [R2+0x1800] ;  /* 0x00180000021e7984 */ /* 0x000e680000000a00 */
[----:B------:R4:W1:Y:S04]  /*0ab0*/  LDS.64 R32, [R2+0x1a00] ;  /* 0x001a000002207984 */ /* 0x0008680000000a00 */
[----:B--2---:R2:W-:Y:S04]  /*0ac0*/  STG.E.64 desc[UR8][R4.64], R6 ;  /* 0x0000000604007986 */ /* 0x0045e8000c101b08 */
[----:B---3--:R-:W-:Y:S01]  /*0ad0*/  STG.E.64 desc[UR8][R4.64+0x200], R8 ;  /* 0x0002000804007986 */ /* 0x008fe2000c101b08 */
[----:B----4-:R-:W-:-:S03]  /*0ae0*/  VIADD R2, R2, 0x2000 ;  /* 0x0000200002027836 */ /* 0x010fc60000000000 */
[----:B------:R-:W-:Y:S04]  /*0af0*/  STG.E.64 desc[UR8][R4.64+0x400], R10 ;  /* 0x0004000a04007986 */ /* 0x000fe8000c101b08 */
[----:B-----5:R-:W-:Y:S01]  /*0b00*/  STG.E.64 desc[UR8][R4.64+0x600], R12 ;  /* 0x0006000c04007986 */ /* 0x020fe2000c101b08 */
[----:B--2---:R-:W-:-:S03]  /*0b10*/  IADD3 R6, P2, PT, R4, 0x2000, RZ ;  /* 0x0000200004067810 */ /* 0x004fc60007f5e0ff */
[----:B------:R-:W-:Y:S02]  /*0b20*/  STG.E.64 desc[UR8][R4.64+0x800], R14 ;  /* 0x0008000e04007986 */ /* 0x000fe4000c101b08 */
[----:B------:R-:W-:Y:S02]  /*0b30*/  IMAD.X R7, RZ, RZ, R5, P2 ;  /* 0x000000ffff077224 */ /* 0x000fe400010e0605 */
[----:B------:R-:W-:Y:S04]  /*0b40*/  STG.E.64 desc[UR8][R4.64+0xa00], R16 ;  /* 0x000a001004007986 */ /* 0x000fe8000c101b08 */
[----:B------:R-:W-:Y:S04]  /*0b50*/  STG.E.64 desc[UR8][R4.64+0xc00], R18 ;  /* 0x000c001204007986 */ /* 0x000fe8000c101b08 */
[----:B------:R-:W-:Y:S04]  /*0b60*/  STG.E.64 desc[UR8][R4.64+0xe00], R20 ;  /* 0x000e001404007986 */ /* 0x000fe8000c101b08 */
[----:B0-----:R-:W-:Y:S04]  /*0b70*/  STG.E.64 desc[UR8][R4.64+0x1000], R22 ;  /* 0x0010001604007986 */ /* 0x001fe8000c101b08 */
[----:B-1----:R-:W-:Y:S04]  /*0b80*/  STG.E.64 desc[UR8][R4.64+0x1200], R24 ;  /* 0x0012001804007986 */ /* 0x002fe8000c101b08 */
[----:B------:R-:W-:Y:S04]  /*0b90*/  STG.E.64 desc[UR8][R4.64+0x1400], R26 ;  /* 0x0014001a04007986 */ /* 0x000fe8000c101b08 */
[----:B------:R-:W-:Y:S04]  /*0ba0*/  STG.E.64 desc[UR8][R4.64+0x1600], R28 ;  /* 0x0016001c04007986 */ /* 0x000fe8000c101b08 */
[----:B------:R-:W-:Y:S04]  /*0bb0*/  STG.E.64 desc[UR8][R4.64+0x1800], R30 ;  /* 0x0018001e04007986 */ /* 0x000fe8000c101b08 */
[----:B------:R0:W-:Y:S02]  /*0bc0*/  STG.E.64 desc[UR8][R4.64+0x1a00], R32 ;  /* 0x001a002004007986 */ /* 0x0001e4000c101b08 */
[----:B0-----:R-:W-:-:S02]  /*0bd0*/  IMAD.MOV.U32 R4, RZ, RZ, R6 ;  /* 0x000000ffff047224 */ /* 0x001fc400078e0006 */
[----:B------:R-:W-:Y:S01]  /*0be0*/  IMAD.MOV.U32 R5, RZ, RZ, R7 ;  /* 0x000000ffff057224 */ /* 0x000fe200078e0007 */
[----:B------:R-:W-:Y:S06]  /*0bf0*/  @!P1 BRA `(.L_x_686) ;  /* 0xfffffffc00609947 */ /* 0x000fec000383ffff */
.L_x_685:
[----:B------:R-:W-:Y:S05]  /*0c00*/  BSYNC.RECONVERGENT B1 ;  /* 0x0000000000017941 */ /* 0x000fea0003800200 */
.L_x_684:
[----:B------:R-:W-:Y:S01]  /*0c10*/  IMAD.IADD R6, R3, 0x1, -R0 ;  /* 0x0000000103067824 */ /* 0x000fe200078e0a00 */
[----:B------:R-:W-:Y:S04]  /*0c20*/  BSSY.RECONVERGENT B1, `(.L_x_687) ;  /* 0x000001a000017945 */ /* 0x000fe80003800200 */
[----:B------:R-:W-:-:S13]  /*0c30*/  ISETP.GT.AND P1, PT, R6, 0x100, PT ;  /* 0x000001000600780c */ /* 0x000fda0003f24270 */
[----:B------:R-:W-:Y:S05]  /*0c40*/  @!P1 BRA `(.L_x_688) ;  /* 0x00000000005c9947 */ /* 0x000fea0003800000 */
[----:B------:R-:W0:Y:S01]  /*0c50*/  LDS.64 R6, [R2+-0x400] ;  /* 0xfffc000002067984 */ /* 0x000e220000000a00 */
[----:B------:R-:W-:Y:S01]  /*0c60*/  IADD3 R22, P1, PT, R4, 0x1000, RZ ;  /* 0x0000100004167810 */ /* 0x000fe20007f3e0ff */
[----:B------:R-:W-:Y:S01]  /*0c70*/  VIADD R0, R0, 0x200 ;  /* 0x0000020000007836 */ /* 0x000fe20000000000 */
[----:B------:R-:W-:Y:S01]  /*0c80*/  PLOP3.LUT P0, PT, PT, PT, PT, 0x8, 0x80 ;  /* 0x000000000080781c */ /* 0x000fe20003f0e170 */
[----:B------:R-:W1:Y:S02]  /*0c90*/  LDS.64 R8, [R2+-0x200] ;  /* 0xfffe000002087984 */ /* 0x000e640000000a00 */
[----:B------:R-:W-:Y:S02]  /*0ca0*/  IMAD.X R23, RZ, RZ, R5, P1 ;  /* 0x000000ffff177224 */ /* 0x000fe400008e0605 */
[----:B------:R-:W2:Y:S04]  /*0cb0*/  LDS.64 R10, [R2] ;  /* 0x00000000020a7984 */ /* 0x000ea80000000a00 */
[----:B------:R-:W3:Y:S04]  /*0cc0*/  LDS.64 R12, [R2+0x200] ;  /* 0x00020000020c7984 */ /* 0x000ee80000000a00 */
[----:B------:R-:W4:Y:S04]  /*0cd0*/  LDS.64 R14, [R2+0x400] ;  /* 0x00040000020e7984 */ /* 0x000f280000000a00 */
[----:B------:R-:W5:Y:S04]  /*0ce0*/  LDS.64 R16, [R2+0x600] ;  /* 0x0006000002107984 */ /* 0x000f680000000a00 */
[----:B------:R-:W5:Y:S04]  /*0cf0*/  LDS.64 R18, [R2+0x800] ;  /* 0x0008000002127984 */ /* 0x000f680000000a00 */
[----:B------:R0:W5:Y:S02]  /*0d00*/  LDS.64 R20, [R2+0xa00] ;  /* 0x000a000002147984 */ /* 0x0001640000000a00 */
[----:B0-----:R-:W-:-:S02]  /*0d10*/  VIADD R2, R2, 0x1000 ;  /* 0x0000100002027836 */ /* 0x001fc40000000000 */
[----:B------:R-:W-:Y:S04]  /*0d20*/  STG.E.64 desc[UR8][R4.64+-0x400], R6 ;  /* 0xfffc000604007986 */ /* 0x000fe8000c101b08 */
[----:B-1----:R-:W-:Y:S04]  /*0d30*/  STG.E.64 desc[UR8][R4.64+-0x200], R8 ;  /* 0xfffe000804007986 */ /* 0x002fe8000c101b08 */
[----:B--2---:R-:W-:Y:S04]  /*0d40*/  STG.E.64 desc[UR8][R4.64], R10 ;  /* 0x0000000a04007986 */ /* 0x004fe8000c101b08 */
[----:B---3--:R-:W-:Y:S04]  /*0d50*/  STG.E.64 desc[UR8][R4.64+0x200], R12 ;  /* 0x0002000c04007986 */ /* 0x008fe8000c101b08 */
[----:B----4-:R-:W-:Y:S04]  /*0d60*/  STG.E.64 desc[UR8][R4.64+0x400], R14 ;  /* 0x0004000e04007986 */ /* 0x010fe8000c101b08 */
[----:B-----5:R-:W-:Y:S04]  /*0d70*/  STG.E.64 desc[UR8][R4.64+0x600], R16 ;  /* 0x0006001004007986 */ /* 0x020fe8000c101b08 */
[----:B------:R-:W-:Y:S04]  /*0d80*/  STG.E.64 desc[UR8][R4.64+0x800], R18 ;  /* 0x0008001204007986 */ /* 0x000fe8000c101b08 */
[----:B------:R0:W-:Y:S02]  /*0d90*/  STG.E.64 desc[UR8][R4.64+0xa00], R20 ;  /* 0x000a001404007986 */ /* 0x0001e4000c101b08 */
[----:B0-----:R-:W-:-:S02]  /*0da0*/  IMAD.MOV.U32 R4, RZ, RZ, R22 ;  /* 0x000000ffff047224 */ /* 0x001fc400078e0016 */
[----:B------:R-:W-:-:S07]  /*0db0*/  IMAD.MOV.U32 R5, RZ, RZ, R23 ;  /* 0x000000ffff057224 */ /* 0x000fce00078e0017 */
.L_x_688:
[----:B------:R-:W-:Y:S05]  /*0dc0*/  BSYNC.RECONVERGENT B1 ;  /* 0x0000000000017941 */ /* 0x000fea0003800200 */
.L_x_687:
[----:B------:R-:W-:-:S13]  /*0dd0*/  ISETP.LT.OR P0, PT, R0, R3, P0 ;  /* 0x000000030000720c */ /* 0x000fda0000701670 */
[----:B------:R-:W0:Y:S04]  /*0de0*/  @P0 LDS.64 R6, [R2+-0x400] ;  /* 0xfffc000002060984 */ /* 0x000e280000000a00 */
[----:B------:R-:W1:Y:S04]  /*0df0*/  @P0 LDS.64 R8, [R2+-0x200] ;  /* 0xfffe000002080984 */ /* 0x000e680000000a00 */
[----:B------:R-:W2:Y:S04]  /*0e00*/  @P0 LDS.64 R10, [R2] ;  /* 0x00000000020a0984 */ /* 0x000ea80000000a00 */
[----:B------:R-:W3:Y:S04]  /*0e10*/  @P0 LDS.64 R12, [R2+0x200] ;  /* 0x00020000020c0984 */ /* 0x000ee80000000a00 */
[----:B0-----:R4:W-:Y:S04]  /*0e20*/  @P0 STG.E.64 desc[UR8][R4.64+-0x400], R6 ;  /* 0xfffc000604000986 */ /* 0x0019e8000c101b08 */
[----:B-1----:R4:W-:Y:S04]  /*0e30*/  @P0 STG.E.64 desc[UR8][R4.64+-0x200], R8 ;  /* 0xfffe000804000986 */ /* 0x0029e8000c101b08 */
[----:B--2---:R4:W-:Y:S04]  /*0e40*/  @P0 STG.E.64 desc[UR8][R4.64], R10 ;  /* 0x0000000a04000986 */ /* 0x0049e8000c101b08 */
[----:B---3--:R4:W-:Y:S02]  /*0e50*/  @P0 STG.E.64 desc[UR8][R4.64+0x200], R12 ;  /* 0x0002000c04000986 */ /* 0x0089e4000c101b08 */
.L_x_680:
[----:B------:R-:W-:Y:S05]  /*0e60*/  BSYNC.RECONVERGENT B0 ;  /* 0x0000000000007941 */ /* 0x000fea0003800200 */
.L_x_679:
[----:B------:R-:W-:Y:S06]  /*0e70*/  BAR.SYNC.DEFER_BLOCKING 0x0 ;  /* 0x0000000000007b1d */ /* 0x000fec0000010000 */
[----:B------:R-:W-:Y:S05]  /*0e80*/  EXIT ;  /* 0x000000000000794d */ /* 0x000fea0003800000 */
.L_x_678:
        /* <DEDUP_REMOVED lines=12> */
[----:B------:R-:W-:-:S06]  /*0f50*/  IMAD.WIDE R4, R11, 0x8, R4 ;  /* 0x000000080b047825 */ /* 0x000fcc00078e0204 */
[----:B------:R-:W5:Y:S01]  /*0f60*/  LDG.E.64.CONSTANT R4, desc[UR8][R4.64+-0x8] ;  /* 0xfffff80804047981 */ /* 0x000f62000c1e9b00 */
[----:B------:R-:W0:Y:S01]  /*0f70*/  S2UR UR5, SR_CgaCtaId ;  /* 0x00000000000579c3 */ /* 0x000e220000008800 */
[----:B------:R-:W-:Y:S01]  /*0f80*/  SHF.R.U32.HI R11, RZ, 0x5, R3 ;  /* 0x00000005ff0b7819 */ /* 0x000fe20000011603 */
[----:B------:R-:W-:Y:S01]  /*0f90*/  UMOV UR4, 0x400 ;  /* 0x0000040000047882 */ /* 0x000fe20000000000 */
[----:B------:R-:W1:Y:S01]  /*0fa0*/  S2R R8, SR_LANEID ;  /* 0x0000000000087919 */ /* 0x000e620000000000 */
[----:B------:R-:W-:Y:S01]  /*0fb0*/  ISETP.NE.AND P0, PT, R3, RZ, PT ;  /* 0x000000ff0300720c */ /* 0x000fe20003f05270 */
[----:B0-----:R-:W-:-:S06]  /*0fc0*/  ULEA UR4, UR5, UR4, 0x18 ;  /* 0x0000000405047291 */ /* 0x001fcc000f8ec0ff */
[----:B------:R-:W-:Y:S01]  /*0fd0*/  LEA R2, R3, UR4, 0x3 ;  /* 0x0000000403027c11 */ /* 0x000fe2000f8e18ff */
[----:B-1----:R-:W-:Y:S01]  /*0fe0*/  IMAD R0, R11, 0xa0, R8 ;  /* 0x000000a00b007824 */ /* 0x002fe200078e0208 */
[----:B------:R-:W-:-:S04]  /*0ff0*/  ISETP.NE.AND P5, PT, R8, 0x1f, PT ;  /* 0x0000001f0800780c */ /* 0x000fc80003fa5270 */
[----:B------:R-:W-:-:S05]  /*1000*/  LEA R29, R0, UR4, 0x3 ;  /* 0x00000004001d7c11 */ /* 0x000fca000f8e18ff */
[----:B------:R-:W-:Y:S01]  /*1010*/  IMAD R0, R8, 0x20, R29 ;  /* 0x0000002008007824 */ /* 0x000fe200078e021d */
[----:B--2---:R-:W-:Y:S04]  /*1020*/  STS.64 [R29], R12 ;  /* 0x0000000c1d007388 */ /* 0x004fe80000000a00 */
[----:B---3--:R-:W-:Y:S04]  /*1030*/  STS.64 [R29+0x100], R14 ;  /* 0x0001000e1d007388 */ /* 0x008fe80000000a00 */
[----:B----4-:R-:W-:Y:S04]  /*1040*/  STS.64 [R29+0x200], R16 ;  /* 0x000200101d007388 */ /* 0x010fe80000000a00 */
[----:B-----5:R0:W-:Y:S04]  /*1050*/  STS.64 [R29+0x300], R24 ;  /* 0x000300181d007388 */ /* 0x0201e80000000a00 */
[----:B------:R-:W-:Y:S01]  /*1060*/  STS.64 [R29+0x400], R26 ;  /* 0x0004001a1d007388 */ /* 0x000fe20000000a00 */
[----:B------:R-:W-:-:S03]  /*1070*/  NOP ;  /* 0x0000000000007918 */ /* 0x000fc60000000000 */
[----:B------:R-:W1:Y:S01]  /*1080*/  LDS.64 R22, [R0+0x20] ;  /* 0x0000200000167984 */ /* 0x000e620000000a00 */
[----:B0-----:R-:W-:-:S03]  /*1090*/  @!P5 LEA R24, R11, UR4, 0x2 ;  /* 0x000000040b18dc11 */ /* 0x001fc6000f8e10ff */
[----:B------:R-:W-:Y:S04]  /*10a0*/  LDS.64 R20, [R0] ;  /* 0x0000000000147984 */ /* 0x000fe80000000a00 */
[----:B------:R-:W0:Y:S04]  /*10b0*/  LDS.64 R18, [R0+0x8] ;  /* 0x0000080000127984 */ /* 0x000e280000000a00 */
[----:B------:R-:W2:Y:S04]  /*10c0*/  LDS.64 R16, [R0+0x10] ;  /* 0x0000100000107984 */ /* 0x000ea80000000a00 */
[----:B------:R-:W3:Y:S01]  /*10d0*/  LDS.64 R14, [R0+0x18] ;  /* 0x00001800000e7984 */ /* 0x000ee20000000a00 */
[----:B------:R-:W-:Y:S06]  /*10e0*/  BAR.SYNC.DEFER_BLOCKING 0x0 ;  /* 0x0000000000007b1d */ /* 0x000fec0000010000 */
[----:B-1----:R-:W-:Y:S02]  /*10f0*/  STS.64 [R2+0x230], R22 ;  /* 0x0002301602007388 */ /* 0x002fe40000000a00 */
[----:B------:R-:W-:Y:S01]  /*1100*/  BAR.SYNC.DEFER_BLOCKING 0x0 ;  /* 0x0000000000007b1d */ /* 0x000fe20000010000 */
[----:B0-----:R-:W-:-:S02]  /*1110*/  FSETP.NEU.AND P6, PT, R21, R19, PT ;  /* 0x000000131500720b */ /* 0x001fc40003fcd000 */
[----:B--2---:R-:W-:Y:S02]  /*1120*/  FSETP.NEU.AND P4, PT, R19, R17, PT ;  /* 0x000000111300720b */ /* 0x004fe40003f8d000 */
[----:B------:R-:W-:Y:S02]  /*1130*/  FSETP.NEU.OR P6, PT, R20, R18, P6 ;  /* 0x000000121400720b */ /* 0x000fe400037cd400 */
[----:B------:R-:W-:Y:S02]  /*1140*/  FSETP.NEU.OR P4, PT, R18, R16, P4 ;  /* 0x000000101200720b */ /* 0x000fe4000278d400 */
[----:B---3--:R-:W-:-:S04]  /*1150*/  FSETP.NEU.AND P1, PT, R17, R15, PT ;  /* 0x0000000f1100720b */ /* 0x008fc80003f2d000 */
[----:B------:R-:W-:Y:S01]  /*1160*/  FSETP.NEU.OR P1, PT, R16, R14, P1 ;  /* 0x0000000e1000720b */ /* 0x000fe20000f2d400 */
[----:B------:R-:W0:Y:S01]  /*1170*/  @P0 LDS.64 R4, [R2+0x228] ;  /* 0x0002280002040984 */ /* 0x000e220000000a00 */
[----:B------:R-:W-:Y:S01]  /*1180*/  BAR.SYNC.DEFER_BLOCKING 0x0 ;  /* 0x0000000000007b1d */ /* 0x000fe20000010000 */
[----:B------:R-:W-:-:S04]  /*1190*/  FSETP.NEU.AND P0, PT, R15, R23, PT ;  /* 0x000000170f00720b */ /* 0x000fc80003f0d000 */
[----:B------:R-:W-:Y:S02]  /*11a0*/  FSETP.NEU.OR P0, PT, R14, R22, P0 ;  /* 0x000000160e00720b */ /* 0x000fe4000070d400 */
[----:B0-----:R-:W-:-:S04]  /*11b0*/  FSETP.NEU.AND P2, PT, R5, R21, PT ;  /* 0x000000150500720b */ /* 0x001fc80003f4d000 */
[----:B------:R-:W-:-:S04]  /*11c0*/  FSETP.NEU.OR P2, PT, R4, R20, P2 ;  /* 0x000000140400720b */ /* 0x000fc8000174d400 */
[----:B------:R-:W-:-:S05]  /*11d0*/  SEL R7, RZ, 0x1, !P2 ;  /* 0x00000001ff077807 */ /* 0x000fca0005000000 */
[----:B------:R-:W-:Y:S02]  /*11e0*/  VIADD R6, R7, 0x1 ;  /* 0x0000000107067836 */ /* 0x000fe40000000000 */
[----:B------:R-:W-:-:S04]  /*11f0*/  @!P6 IMAD.MOV R6, RZ, RZ, R7 ;  /* 0x000000ffff06e224 */ /* 0x000fc800078e0207 */
[----:B------:R-:W-:Y:S02]  /*1200*/  VIADD R5, R6, 0x1 ;  /* 0x0000000106057836 */ /* 0x000fe40000000000 */
        /* <DEDUP_REMOVED lines=15> */
[----:B------:R-:W-:-:S03]  /*1300*/  ISETP.NE.AND P3, PT, R8, RZ, PT ;  /* 0x000000ff0800720c */ /* 0x000fc60003f65270 */
[----:B------:R-:W-:Y:S01]  /*1310*/  IMAD.IADD R0, R27, 0x1, -R0 ;  /* 0x000000011b007824 */ /* 0x000fe200078e0a00 */
[----:B------:R-:W-:Y:S01]  /*1320*/  @!P5 STS [R24], R27 ;  /* 0x0000001b1800d388 */ /* 0x000fe20000000800 */
[----:B------:R-:W-:Y:S01]  /*1330*/  BAR.SYNC.DEFER_BLOCKING 0x0 ;  /* 0x0000000000007b1d */ /* 0x000fe20000010000 */
[C---:B------:R-:W-:Y:S02]  /*1340*/  ISETP.GT.U32.AND P5, PT, R3.reuse, 0x1f, PT ;  /* 0x0000001f0300780c */ /* 0x040fe40003fa4070 */
[----:B------:R-:W-:Y:S02]  /*1350*/  SEL R13, R0, RZ, P3 ;  /* 0x000000ff000d7207 */ /* 0x000fe40001800000 */
[----:B------:R-:W-:Y:S01]  /*1360*/  ISETP.GE.U32.AND P3, PT, R3, 0x20, PT ;  /* 0x000000200300780c */ /* 0x000fe20003f66070 */
[----:B------:R-:W0:Y:S02]  /*1370*/  LDS.64 R10, [UR4] ;  /* 0x00000004ff0a7984 */ /* 0x000e240008000a00 */
[----:B0-----:R-:W-:-:S02]  /*1380*/  IMAD.IADD R13, R10, 0x1, R13 ;  /* 0x000000010a0d7824 */ /* 0x001fc400078e020d */
[----:B------:R-:W-:-:S03]  /*1390*/  IMAD.IADD R11, R10, 0x1, R11 ;  /* 0x000000010a0b7824 */ /* 0x000fc600078e020b */
[----:B------:R-:W-:Y:S01]  /*13a0*/  SEL R2, R0, R13, !P3 ;  /* 0x0000000d00027207 */ /* 0x000fe20005800000 */
[----:B------:R-:W-:Y:S06]  /*13b0*/  @P5 BRA `(.L_x_689) ;  /* 0x0000000800405947 */ /* 0x000fec0003800000 */
[----:B------:R-:W0:Y:S01]  /*13c0*/  LDC.64 R24, c[0x0][0x3a8] ;  /* 0x0000ea00ff187b82 */ /* 0x000e220000000a00 */
[----:B------:R-:W-:Y:S02]  /*13d0*/  ISETP.NE.AND P3, PT, R3, RZ, PT ;  /* 0x000000ff0300720c */ /* 0x000fe40003f65270 */
[----:B------:R-:W-:-:S05]  /*13e0*/  LOP3.LUT R30, RZ, R3, RZ, 0x33, !PT ;  /* 0x00000003ff1e7212 */ /* 0x000fca00078e33ff */
[----:B------:R-:W1:Y:S06]  /*13f0*/  LDC R0, c[0x0][0x370] ;  /* 0x0000dc00ff007b82 */ /* 0x000e6c0000000800 */
[----:B------:R-:W-:Y:S01]  /*1400*/  @!P3 IMAD.MOV.U32 R10, RZ, RZ, 0x64 ;  /* 0x00000064ff0ab424 */ /* 0x000fe200078e00ff */
[----:B------:R2:W-:Y:S01]  /*1410*/  @!P3 STS [UR4+0x2c], R11 ;  /* 0x00002c0bff00b988 */ /* 0x0005e20008000804 */
[----:B0-----:R-:W-:-:S05]  /*1420*/  IMAD.WIDE.U32 R24, R9, 0x8, R24 ;  /* 0x0000000809187825 */ /* 0x001fca00078e0018 */
[----:B------:R2:W-:Y:S01]  /*1430*/  @!P3 ST.E.64.STRONG.GPU desc[UR8][R24.64+0x100], R10 ;  /* 0x0001000a1800b985 */ /* 0x0005e2000c10fb08 */
[----:B-1----:R-:W-:-:S13]  /*1440*/  ISETP.GT.U32.AND P5, PT, R0, 0x1f3, PT ;  /* 0x000001f30000780c */ /* 0x002fda0003fa4070 */
[----:B--2---:R-:W-:Y:S05]  /*1450*/  @P5 BRA `(.L_x_690) ;  /* 0x0000000000085947 */ /* 0x004fea0003800000 */
[----:B------:R0:W-:Y:S06]  /*1460*/  MEMBAR.SC.CTA ;  /* 0x0000000000007992 */ /* 0x0001ec0000000000 */
[----:B0-----:R-:W-:Y:S05]  /*1470*/  BRA `(.L_x_691) ;  /* 0x0000000000087947 */ /* 0x001fea0003800000 */
.L_x_690:
[----:B------:R-:W-:Y:S05]  /*1480*/  NANOSLEEP 0x1c2 ;  /* 0x000001c20000795d */ /* 0x000fea0003800000 */
[----:B------:R-:W-:Y:S01]  /*1490*/  NOP ;  /* 0x0000000000007918 */ /* 0x000fe20000000000 */
.L_x_691:
[----:B------:R-:W-:-:S05]  /*14a0*/  IMAD.WIDE R24, R30, 0x8, R24 ;  /* 0x000000081e187825 */ /* 0x000fca00078e0218 */
[----:B------:R-:W2:Y:S01]  /*14b0*/  LD.E.64.STRONG.GPU R12, desc[UR8][R24.64+0x100] ;  /* 0x00010008180c7980 */ /* 0x000ea2000c10fb00 */
[----:B------:R-:W-:Y:S01]  /*14c0*/  UMOV UR5, 0xffffffff ;  /* 0xffffffff00057882 */ /* 0x000fe20000000000 */
[----:B--2---:R-:W-:Y:S02]  /*14d0*/  ISETP.NE.AND P3, PT, R12, 0x63, PT ;  /* 0x000000630c00780c */ /* 0x004fe40003f65270 */
[----:B------:R-:W-:Y:S11]  /*14e0*/  BRA.DIV UR5, `(.L_x_692) ;  /* 0x0000003e05387947 */ /* 0x000ff6000b800000 */
[----:B------:R-:W-:-:S13]  /*14f0*/  VOTE.ANY P3, !P3 ;  /* 0x0000000000ff7806 */ /* 0x000fda0005860100 */
.L_x_761:
[----:B------:R-:W-:Y:S05]  /*1500*/  @!P3 BRA `(.L_x_693) ;  /* 0x000000000030b947 */ /* 0x000fea0003800000 */
.L_x_697:
[----:B------:R-:W-:Y:S05]  /*1510*/  YIELD ;  /* 0x0000000000007946 */ /* 0x000fea0003800000 */
[----:B------:R-:W-:Y:S05]  /*1520*/  @P5 BRA `(.L_x_694) ;  /* 0x0000000000085947 */ /* 0x000fea0003800000 */
[----:B------:R0:W-:Y:S06]  /*1530*/  MEMBAR.SC.CTA ;  /* 0x0000000000007992 */ /* 0x0001ec0000000000 */
[----:B0-----:R-:W-:Y:S05]  /*1540*/  BRA `(.L_x_695) ;  /* 0x0000000000087947 */ /* 0x001fea0003800000 */
.L_x_694:
[----:B------:R-:W-:Y:S05]  /*1550*/  NANOSLEEP 0x15e ;  /* 0x0000015e0000795d */ /* 0x000fea0003800000 */
[----:B------:R-:W-:Y:S01]  /*1560*/  NOP ;  /* 0x0000000000007918 */ /* 0x000fe20000000000 */
.L_x_695:
[----:B------:R-:W2:Y:S01]  /*1570*/  LD.E.64.STRONG.GPU R12, desc[UR8][R24.64+0x100] ;  /* 0x00010008180c7980 */ /* 0x000ea2000c10fb00 */
[----:B------:R-:W-:Y:S01]  /*1580*/  UMOV UR5, 0xffffffff ;  /* 0xffffffff00057882 */ /* 0x000fe20000000000 */
[----:B--2---:R-:W-:Y:S02]  /*1590*/  ISETP.NE.AND P3, PT, R12, 0x63, PT ;  /* 0x000000630c00780c */ /* 0x004fe40003f65270 */
[----:B------:R-:W-:Y:S11]  /*15a0*/  BRA.DIV UR5, `(.L_x_696) ;  /* 0x0000003e05287947 */ /* 0x000ff6000b800000 */
[----:B------:R-:W-:-:S13]  /*15b0*/  VOTE.ANY P3, !P3 ;  /* 0x0000000000ff7806 */ /* 0x000fda0005860100 */
.L_x_764:
[----:B------:R-:W-:Y:S05]  /*15c0*/  @P3 BRA `(.L_x_697) ;  /* 0xfffffffc00d03947 */ /* 0x000fea000383ffff */
.L_x_693:
[----:B------:R-:W-:Y:S01]  /*15d0*/  UMOV UR5, 0xffffffff ;  /* 0xffffffff00057882 */ /* 0x000fe20000000000 */
[----:B------:R-:W-:Y:S02]  /*15e0*/  ISETP.NE.AND P3, PT, R12, 0x65, PT ;  /* 0x000000650c00780c */ /* 0x000fe40003f65270 */
[----:B------:R-:W-:Y:S11]  /*15f0*/  BRA.DIV UR5, `(.L_x_698) ;  /* 0x0000003e05347947 */ /* 0x000ff6000b800000 */
[----:B------:R-:W0:Y:S01]  /*1600*/  S2R R10, SR_GEMASK ;  /* 0x00000000000a7919 */ /* 0x000e220000003c00 */
[----:B------:R-:W-:Y:S01]  /*1610*/  VOTE.ANY R28, PT, !P3 ;  /* 0x00000000001c7806 */ /* 0x000fe200058e0100 */
[----:B------:R-:W-:Y:S01]  /*1620*/  VIADD R27, R8, 0x2 ;  /* 0x00000002081b7836 */ /* 0x000fe20000000000 */
[----:B------:R-:W-:Y:S01]  /*1630*/  ISETP.NE.AND P5, PT, R12, 0x65, PT ;  /* 0x000000650c00780c */ /* 0x000fe20003fa5270 */
[C---:B------:R-:W-:Y:S02]  /*1640*/  VIADD R26, R8.reuse, 0x4 ;  /* 0x00000004081a7836 */ /* 0x040fe40000000000 */
[----:B------:R-:W-:Y:S02]  /*1650*/  VIADD R12, R8, 0x10 ;  /* 0x00000010080c7836 */ /* 0x000fe40000000000 */
[----:B------:R-:W-:-:S08]  /*1660*/  IMAD.IADD R30, R30, 0x1, R9 ;  /* 0x000000011e1e7824 */ /* 0x000fd000078e0209 */
[----:B------:R-:W-:Y:S02]  /*1670*/  VOTE.ALL P5, P5 ;  /* 0x0000000000ff7806 */ /* 0x000fe400028a0000 */
[----:B0-----:R-:W-:-:S05]  /*1680*/  LOP3.LUT R28, R28, 0x80000000, R10, 0xec, !PT ;  /* 0x800000001c1c7812 */ /* 0x001fca00078eec0a */
[----:B------:R-:W-:-:S05]  /*1690*/  VIADD R25, R28, 0xffffffff ;  /* 0xffffffff1c197836 */ /* 0x000fca0000000000 */
[----:B------:R-:W-:-:S04]  /*16a0*/  LOP3.LUT R25, R28, R25, RZ, 0xc, !PT ;  /* 0x000000191c197212 */ /* 0x000fc800078e0cff */
[----:B------:R-:W0:Y:S02]  /*16b0*/  POPC R29, R25 ;  /* 0x00000019001d7309 */ /* 0x000e240000000000 */
[----:B0-----:R-:W0:Y:S01]  /*16c0*/  SHFL.DOWN PT, R33, R13, 0x1, R29 ;  /* 0x082000000d217989 */ /* 0x001e2200000e001d */
[----:B------:R-:W-:-:S04]  /*16d0*/  ISETP.GE.AND P3, PT, R8, R29, PT ;  /* 0x0000001d0800720c */ /* 0x000fc80003f66270 */
[----:B0-----:R-:W-:Y:S02]  /*16e0*/  SEL R24, R33, RZ, !P3 ;  /* 0x000000ff21187207 */ /* 0x001fe40005800000 */
[----:B------:R-:W-:-:S03]  /*16f0*/  ISETP.GT.AND P3, PT, R27, R29, PT ;  /* 0x0000001d1b00720c */ /* 0x000fc60003f64270 */
[----:B------:R-:W-:Y:S02]  /*1700*/  IMAD.IADD R24, R24, 0x1, R13 ;  /* 0x0000000118187824 */ /* 0x000fe400078e020d */
[----:B------:R-:W-:-:S03]  /*1710*/  VIADD R13, R8, 0x8 ;  /* 0x00000008080d7836 */ /* 0x000fc60000000000 */
[----:B------:R-:W0:Y:S02]  /*1720*/  SHFL.DOWN PT, R33, R24, 0x2, R29 ;  /* 0x0840000018217989 */ /* 0x000e2400000e001d */
[----:B0-----:R-:W-:Y:S02]  /*1730*/  SEL R33, R33, RZ, !P3 ;  /* 0x000000ff21217207 */ /* 0x001fe40005800000 */
[----:B------:R-:W-:-:S03]  /*1740*/  ISETP.GT.AND P3, PT, R26, R29, PT ;  /* 0x0000001d1a00720c */ /* 0x000fc60003f64270 */
[----:B------:R-:W-:Y:S02]  /*1750*/  IMAD.IADD R32, R24, 0x1, R33 ;  /* 0x0000000118207824 */ /* 0x000fe400078e0221 */
[----:B------:R-:W0:Y:S03]  /*1760*/  LDC.64 R24, c[0x0][0x3a8] ;  /* 0x0000ea00ff187b82 */ /* 0x000e260000000a00 */
[----:B------:R-:W1:Y:S02]  /*1770*/  SHFL.DOWN PT, R33, R32, 0x4, R29 ;  /* 0x0880000020217989 */ /* 0x000e6400000e001d */
[----:B-1----:R-:W-:Y:S02]  /*1780*/  SEL R33, R33, RZ, !P3 ;  /* 0x000000ff21217207 */ /* 0x002fe40005800000 */
[----:B------:R-:W-:-:S03]  /*1790*/  ISETP.GT.AND P3, PT, R13, R29, PT ;  /* 0x0000001d0d00720c */ /* 0x000fc60003f64270 */
[----:B------:R-:W-:-:S05]  /*17a0*/  IMAD.IADD R34, R32, 0x1, R33 ;  /* 0x0000000120227824 */ /* 0x000fca00078e0221 */
[----:B------:R-:W1:Y:S02]  /*17b0*/  SHFL.DOWN PT, R33, R34, 0x8, R29 ;  /* 0x0900000022217989 */ /* 0x000e6400000e001d */
[----:B-1----:R-:W-:Y:S02]  /*17c0*/  SEL R33, R33, RZ, !P3 ;  /* 0x000000ff21217207 */ /* 0x002fe40005800000 */
[----:B------:R-:W-:-:S03]  /*17d0*/  ISETP.GT.AND P3, PT, R12, R29, PT ;  /* 0x0000001d0c00720c */ /* 0x000fc60003f64270 */
[----:B------:R-:W-:-:S05]  /*17e0*/  IMAD.IADD R37, R34, 0x1, R33 ;  /* 0x0000000122257824 */ /* 0x000fca00078e0221 */
[----:B------:R-:W1:Y:S02]  /*17f0*/  SHFL.DOWN PT, R33, R37, 0x10, R29 ;  /* 0x0a00000025217989 */ /* 0x000e6400000e001d */
[----:B-1----:R-:W-:Y:S02]  /*1800*/  SEL R32, R33, RZ, !P3 ;  /* 0x000000ff21207207 */ /* 0x002fe40005800000 */
[----:B0-----:R-:W-:-:S03]  /*1810*/  IADD3 R34, P3, PT, R24, 0x100, RZ ;  /* 0x0000010018227810 */ /* 0x001fc60007f7e0ff */
[----:B------:R-:W-:Y:S02]  /*1820*/  IMAD.IADD R32, R37, 0x1, R32 ;  /* 0x0000000125207824 */ /* 0x000fe400078e0220 */
[----:B------:R-:W-:-:S08]  /*1830*/  IMAD.X R35, RZ, RZ, R25, P3 ;  /* 0x000000ffff237224 */ /* 0x000fd000018e0619 */
.L_x_773:
[----:B------:R-:W-:Y:S05]  /*1840*/  @!P5 BRA `(.L_x_699) ;  /* 0x0000000000d4d947 */ /* 0x000fea0003800000 */
.L_x_707:
[----:B------:R-:W-:-:S05]  /*1850*/  IMAD.WIDE R36, R30, 0x8, R34 ;  /* 0x000000081e247825 */ /* 0x000fca00078e0222 */
[----:B------:R-:W2:Y:S01]  /*1860*/  LD.E.64.STRONG.GPU R24, desc[UR8][R36.64+-0x100] ;  /* 0xffff000824187980 */ /* 0x000ea2000c10fb00 */
[----:B------:R-:W-:Y:S05]  /*1870*/  YIELD ;  /* 0x0000000000007946 */ /* 0x000fea0003800000 */
[----:B------:R-:W-:Y:S01]  /*1880*/  UMOV UR5, 0xffffffff ;  /* 0xffffffff00057882 */ /* 0x000fe20000000000 */
[----:B--2---:R-:W-:Y:S02]  /*1890*/  ISETP.NE.AND P3, PT, R24, 0x63, PT ;  /* 0x000000631800780c */ /* 0x004fe40003f65270 */
[----:B------:R-:W-:Y:S11]  /*18a0*/  BRA.DIV UR5, `(.L_x_700) ;  /* 0x0000003e05a07947 */ /* 0x000ff6000b800000 */
[----:B------:R-:W-:-:S13]  /*18b0*/  VOTE.ANY P3, !P3 ;  /* 0x0000000000ff7806 */ /* 0x000fda0005860100 */
.L_x_776:
[----:B------:R-:W-:Y:S05]  /*18c0*/  @!P3 BRA `(.L_x_701) ;  /* 0x000000000034b947 */ /* 0x000fea0003800000 */
[----:B------:R-:W-:-:S13]  /*18d0*/  ISETP.GT.U32.AND P5, PT, R0, 0x1f3, PT ;  /* 0x000001f30000780c */ /* 0x000fda0003fa4070 */
.L_x_705:
[----:B------:R-:W-:Y:S05]  /*18e0*/  YIELD ;  /* 0x0000000000007946 */ /* 0x000fea0003800000 */
[----:B------:R-:W-:Y:S05]  /*18f0*/  @P5 BRA `(.L_x_702) ;  /* 0x0000000000085947 */ /* 0x000fea0003800000 */
[----:B------:R0:W-:Y:S06]  /*1900*/  MEMBAR.SC.CTA ;  /* 0x0000000000007992 */ /* 0x0001ec0000000000 */
[----:B0-----:R-:W-:Y:S05]  /*1910*/  BRA `(.L_x_703) ;  /* 0x0000000000087947 */ /* 0x001fea0003800000 */
.L_x_702:
[----:B------:R-:W-:Y:S05]  /*1920*/  NANOSLEEP 0x15e ;  /* 0x0000015e0000795d */ /* 0x000fea0003800000 */
[----:B------:R-:W-:Y:S01]  /*1930*/  NOP ;  /* 0x0000000000007918 */ /* 0x000fe20000000000 */
.L_x_703:
[----:B------:R-:W2:Y:S01]  /*1940*/  LD.E.64.STRONG.GPU R24, desc[UR8][R36.64+-0x100] ;  /* 0xffff000824187980 */ /* 0x000ea2000c10fb00 */
[----:B------:R-:W-:Y:S01]  /*1950*/  UMOV UR5, 0xffffffff ;  /* 0xffffffff00057882 */ /* 0x000fe20000000000 */
[----:B--2---:R-:W-:Y:S02]  /*1960*/  ISETP.NE.AND P3, PT, R24, 0x63, PT ;  /* 0x000000631800780c */ /* 0x004fe40003f65270 */
[----:B------:R-:W-:Y:S11]  /*1970*/  BRA.DIV UR5, `(.L_x_704) ;  /* 0x0000003e058c7947 */ /* 0x000ff6000b800000 */
[----:B------:R-:W-:-:S13]  /*1980*/  VOTE.ANY P3, !P3 ;  /* 0x0000000000ff7806 */ /* 0x000fda0005860100 */
.L_x_779:
[----:B------:R-:W-:Y:S05]  /*1990*/  @P3 BRA `(.L_x_705) ;  /* 0xfffffffc00d03947 */ /* 0x000fea000383ffff */
.L_x_701:
[----:B------:R-:W-:Y:S01]  /*19a0*/  UMOV UR5, 0xffffffff ;  /* 0xffffffff00057882 */ /* 0x000fe20000000000 */
[----:B------:R-:W-:Y:S02]  /*19b0*/  ISETP.NE.AND P3, PT, R24, 0x65, PT ;  /* 0x000000651800780c */ /* 0x000fe40003f65270 */
[----:B------:R-:W-:Y:S11]  /*19c0*/  BRA.DIV UR5, `(.L_x_706) ;  /* 0x0000003e05987947 */ /* 0x000ff6000b800000 */
[----:B------:R-:W-:Y:S01]  /*19d0*/  VOTE.ANY R28, PT, !P3 ;  /* 0x00000000001c7806 */ /* 0x000fe200058e0100 */
[----:B------:R-:W-:-:S03]  /*19e0*/  VIADD R30, R30, 0xffffffe0 ;  /* 0xffffffe01e1e7836 */ /* 0x000fc60000000000 */
[----:B------:R-:W-:-:S05]  /*19f0*/  LOP3.LUT R28, R28, 0x80000000, R10, 0xec, !PT ;  /* 0x800000001c1c7812 */ /* 0x000fca00078eec0a */
[----:B------:R-:W-:-:S05]  /*1a00*/  VIADD R29, R28, 0xffffffff ;  /* 0xffffffff1c1d7836 */ /* 0x000fca0000000000 */
[----:B------:R-:W-:-:S06]  /*1a10*/  LOP3.LUT R29, R28, R29, RZ, 0xc, !PT ;  /* 0x0000001d1c1d7212 */ /* 0x000fcc00078e0cff */
[----:B------:R-:W0:Y:S02]  /*1a20*/  POPC R29, R29 ;  /* 0x0000001d001d7309 */ /* 0x000e240000000000 */
[----:B0-----:R-:W0:Y:S01]  /*1a30*/  SHFL.DOWN PT, R33, R25, 0x1, R29 ;  /* 0x0820000019217989 */ /* 0x001e2200000e001d */
[-C--:B------:R-:W-:Y:S02]  /*1a40*/  ISETP.GE.AND P3, PT, R8, R29.reuse, PT ;  /* 0x0000001d0800720c */ /* 0x080fe40003f66270 */
[-C--:B------:R-:W-:Y:S02]  /*1a50*/  ISETP.GT.AND P5, PT, R12, R29.reuse, PT ;  /* 0x0000001d0c00720c */ /* 0x080fe40003fa4270 */
[----:B0-----:R-:W-:Y:S02]  /*1a60*/  SEL R28, R33, RZ, !P3 ;  /* 0x000000ff211c7207 */ /* 0x001fe40005800000 */
[----:B------:R-:W-:-:S03]  /*1a70*/  ISETP.GT.AND P3, PT, R27, R29, PT ;  /* 0x0000001d1b00720c */ /* 0x000fc60003f64270 */
[----:B------:R-:W-:-:S05]  /*1a80*/  IMAD.IADD R37, R28, 0x1, R25 ;  /* 0x000000011c257824 */ /* 0x000fca00078e0219 */
[----:B------:R-:W0:Y:S02]  /*1a90*/  SHFL.DOWN PT, R33, R37, 0x2, R29 ;  /* 0x0840000025217989 */ /* 0x000e2400000e001d */
        /* <DEDUP_REMOVED lines=9> */
[----:B------:R-:W-:-:S03]  /*1b30*/  ISETP.NE.AND P3, PT, R24, 0x65, PT ;  /* 0x000000651800780c */ /* 0x000fc60003f65270 */
[----:B------:R-:W-:-:S05]  /*1b40*/  IMAD.IADD R37, R25, 0x1, R28 ;  /* 0x0000000119257824 */ /* 0x000fca00078e021c */
[----:B------:R-:W0:Y:S05]  /*1b50*/  SHFL.DOWN PT, R33, R37, 0x10, R29 ;  /* 0x0a00000025217989 */ /* 0x000e2a00000e001d */
[----:B------:R-:W-:Y:S02]  /*1b60*/  VOTE.ALL P3, P3 ;  /* 0x0000000000ff7806 */ /* 0x000fe40001860000 */
[----:B0-----:R-:W-:-:S04]  /*1b70*/  SEL R33, R33, RZ, !P5 ;  /* 0x000000ff21217207 */ /* 0x001fc80006800000 */
[----:B------:R-:W-:-:S07]  /*1b80*/  IADD3 R32, PT, PT, R37, R33, R32 ;  /* 0x0000002125207210 */ /* 0x000fce0007ffe020 */
.L_x_788:
[----:B------:R-:W-:Y:S05]  /*1b90*/  @P3 BRA `(.L_x_707) ;  /* 0xfffffffc002c3947 */ /* 0x000fea000383ffff */
.L_x_699:
[----:B------:R-:W-:Y:S01]  /*1ba0*/  ISETP.NE.AND P5, PT, R3, RZ, PT ;  /* 0x000000ff0300720c */ /* 0x000fe20003fa5270 */
[----:B------:R-:W0:Y:S01]  /*1bb0*/  LDC.64 R12, c[0x0][0x3a8] ;  /* 0x0000ea00ff0c7b82 */ /* 0x000e220000000a00 */
[----:B------:R-:W-:-:S11]  /*1bc0*/  ISETP.NE.AND P3, PT, R8, RZ, PT ;  /* 0x000000ff0800720c */ /* 0x000fd60003f65270 */
[----:B------:R-:W1:Y:S01]  /*1bd0*/  @!P5 S2R R25, SR_CgaCtaId ;  /* 0x000000000019d919 */ /* 0x000e620000008800 */
[----:B------:R-:W-:Y:S01]  /*1be0*/  @!P5 MOV R0, 0x400 ;  /* 0x000004000000d802 */ /* 0x000fe20000000f00 */
[----:B------:R-:W-:Y:S01]  /*1bf0*/  @!P5 IMAD.IADD R11, R11, 0x1, R32 ;  /* 0x000000010b0bd824 */ /* 0x000fe200078e0220 */
[----:B------:R-:W2:Y:S01]  /*1c00*/  @!P3 S2R R27, SR_CgaCtaId ;  /* 0x00000000001bb919 */ /* 0x000ea20000008800 */
[----:B------:R-:W-:Y:S02]  /*1c10*/  @!P5 IMAD.MOV.U32 R10, RZ, RZ, 0x65 ;  /* 0x00000065ff0ad424 */ /* 0x000fe400078e00ff */
[----:B0-----:R-:W-:Y:S01]  /*1c20*/  IMAD.WIDE.U32 R8, R9, 0x8, R12 ;  /* 0x0000000809087825 */ /* 0x001fe200078e000c */
[----:B------:R-:W-:-:S03]  /*1c30*/  @!P3 MOV R12, 0x400 ;  /* 0x00000400000cb802 */ /* 0x000fc60000000f00 */
[----:B------:R-:W-:Y:S01]  /*1c40*/  IMAD.MOV.U32 R13, RZ, RZ, R2 ;  /* 0x000000ffff0d7224 */ /* 0x000fe200078e0002 */
[----:B------:R0:W-:Y:S01]  /*1c50*/  @!P5 ST.E.64.STRONG.GPU desc[UR8][R8.64+0x100], R10 ;  /* 0x0001000a0800d985 */ /* 0x0001e2000c10fb08 */
[----:B------:R-:W-:Y:S01]  /*1c60*/  @!P3 IMAD.MOV.U32 R13, RZ, RZ, R32 ;  /* 0x000000ffff0db224 */ /* 0x000fe200078e0020 */
[----:B-1----:R-:W-:Y:S02]  /*1c70*/  @!P5 LEA R0, R25, R0, 0x18 ;  /* 0x000000001900d211 */ /* 0x002fe400078ec0ff */
[----:B--2---:R-:W-:-:S03]  /*1c80*/  @!P3 LEA R27, R27, R12, 0x18 ;  /* 0x0000000c1b1bb211 */ /* 0x004fc600078ec0ff */
[----:B------:R0:W-:Y:S04]  /*1c90*/  @!P5 STS [R0+0x24], R32 ;  /* 0x000024200000d388 */ /* 0x0001e80000000800 */
[----:B------:R0:W-:Y:S04]  /*1ca0*/  @!P5 STS [R0+0x28], R11 ;  /* 0x0000280b0000d388 */ /* 0x0001e80000000800 */
[----:B------:R0:W-:Y:S02]  /*1cb0*/  @!P3 STS [R27+0xc], R32 ;  /* 0x00000c201b00b388 */ /* 0x0001e40000000800 */
.L_x_689:
[----:B------:R-:W-:Y:S05]  /*1cc0*/  WARPSYNC.ALL ;  /* 0x0000000000007948 */ /* 0x000fea0003800000 */
[----:B------:R-:W-:Y:S01]  /*1cd0*/  ISETP.NE.AND P3, PT, R3, RZ, PT ;  /* 0x000000ff0300720c */ /* 0x000fe20003f65270 */
[----:B------:R-:W1:Y:S08]  /*1ce0*/  S2UR UR5, SR_CgaCtaId ;  /* 0x00000000000579c3 */ /* 0x000e700000008800 */
[----:B------:R-:W-:Y:S06]  /*1cf0*/  BAR.SYNC.DEFER_BLOCKING 0x0 ;  /* 0x0000000000007b1d */ /* 0x000fec0000010000 */
[----:B------:R-:W-:Y:S01]  /*1d00*/  UMOV UR4, 0x400 ;  /* 0x0000040000047882 */ /* 0x000fe20000000000 */
[----:B------:R-:W-:Y:S01]  /*1d10*/  BSSY.RECONVERGENT B0, `(.L_x_708) ;  /* 0x0000099000007945 */ /* 0x000fe20003800200 */
[----:B-1----:R-:W-:-:S09]  /*1d20*/  ULEA UR6, UR5, UR4, 0x18 ;  /* 0x0000000405067291 */ /* 0x002fd2000f8ec0ff */
[----:B0-----:R-:W0:Y:S04]  /*1d30*/  @P3 LDS R8, [UR6+0xc] ;  /* 0x00000c06ff083984 */ /* 0x001e280008000800 */
[----:B------:R-:W1:Y:S04]  /*1d40*/  LDS R2, [UR6+0x24] ;  /* 0x00002406ff027984 */ /* 0x000e680008000800 */
[----:B------:R-:W2:Y:S01]  /*1d50*/  LDS R0, [UR6+0x2c] ;  /* 0x00002c06ff007984 */ /* 0x000ea20008000800 */
[----:B0-----:R-:W-:-:S04]  /*1d60*/  @P3 IMAD.IADD R13, R13, 0x1, R8 ;  /* 0x000000010d0d3824 */ /* 0x001fc800078e0208 */
[----:B------:R-:W-:Y:S01]  /*1d70*/  IMAD.IADD R9, R6, 0x1, R13 ;  /* 0x0000000106097824 */ /* 0x000fe200078e020d */
[----:B-1----:R-:W-:Y:S01]  /*1d80*/  @P6 IADD3 R7, PT, PT, -R2, R13, R7 ;  /* 0x0000000d02076210 */ /* 0x002fe20007ffe107 */
[--C-:B------:R-:W-:Y:S02]  /*1d90*/  IMAD.IADD R11, R5, 0x1, R13.reuse ;  /* 0x00000001050b7824 */ /* 0x100fe400078e020d */
[--C-:B------:R-:W-:Y:S01]  /*1da0*/  @P2 IMAD.IADD R5, R13, 0x1, -R2.reuse ;  /* 0x000000010d052824 */ /* 0x100fe200078e0a02 */
[----:B------:R-:W-:Y:S01]  /*1db0*/  @P6 LEA R7, R7, UR6, 0x3 ;  /* 0x0000000607076c11 */ /* 0x000fe2000f8e18ff */
[----:B------:R-:W-:Y:S02]  /*1dc0*/  IMAD.IADD R25, R4, 0x1, R13 ;  /* 0x0000000104197824 */ /* 0x000fe400078e020d */
[--C-:B------:R-:W-:Y:S01]  /*1dd0*/  @P4 IMAD.IADD R4, R9, 0x1, -R2.reuse ;  /* 0x0000000109044824 */ /* 0x100fe200078e0a02 */
[----:B------:R-:W-:Y:S01]  /*1de0*/  @P2 LEA R5, R5, UR6, 0x3 ;  /* 0x0000000605052c11 */ /* 0x000fe2000f8e18ff */
[----:B------:R-:W-:Y:S01]  /*1df0*/  BAR.SYNC.DEFER_BLOCKING 0x0 ;  /* 0x0000000000007b1d */ /* 0x000fe20000010000 */
[----:B------:R-:W-:-:S02]  /*1e00*/  @P1 IMAD.IADD R6, R11, 0x1, -R2 ;  /* 0x000000010b061824 */ /* 0x000fc400078e0a02 */
[----:B------:R-:W-:Y:S01]  /*1e10*/  @P0 IMAD.IADD R8, R25, 0x1, -R2 ;  /* 0x0000000119080824 */ /* 0x000fe200078e0a02 */
[----:B------:R-:W-:Y:S02]  /*1e20*/  @P4 LEA R4, R4, UR6, 0x3 ;  /* 0x0000000604044c11 */ /* 0x000fe4000f8e18ff */
[----:B------:R-:W-:Y:S02]  /*1e30*/  @P1 LEA R6, R6, UR6, 0x3 ;  /* 0x0000000606061c11 */ /* 0x000fe4000f8e18ff */
[----:B------:R-:W-:Y:S01]  /*1e40*/  @P0 LEA R8, R8, UR6, 0x3 ;  /* 0x0000000608080c11 */ /* 0x000fe2000f8e18ff */
[----:B------:R0:W-:Y:S04]  /*1e50*/  @P2 STS.64 [R5], R20 ;  /* 0x0000001405002388 */ /* 0x0001e80000000a00 */
[----:B------:R0:W-:Y:S04]  /*1e60*/  @P6 STS.64 [R7], R18 ;  /* 0x0000001207006388 */ /* 0x0001e80000000a00 */
[----:B------:R0:W-:Y:S04]  /*1e70*/  @P4 STS.64 [R4], R16 ;  /* 0x0000001004004388 */ /* 0x0001e80000000a00 */
[----:B------:R0:W-:Y:S04]  /*1e80*/  @P1 STS.64 [R6], R14 ;  /* 0x0000000e06001388 */ /* 0x0001e80000000a00 */
[----:B------:R0:W-:Y:S01]  /*1e90*/  @P0 STS.64 [R8], R22 ;  /* 0x0000001608000388 */ /* 0x0001e20000000a00 */
[----:B------:R-:W-:Y:S01]  /*1ea0*/  BAR.SYNC.DEFER_BLOCKING 0x0 ;  /* 0x0000000000007b1d */ /* 0x000fe20000010000 */
[----:B--2---:R-:W-:-:S13]  /*1eb0*/  ISETP.GE.AND P0, PT, R3, R0, PT ;  /* 0x000000000300720c */ /* 0x004fda0003f06270 */
[----:B0-----:R-:W-:Y:S05]  /*1ec0*/  @P0 BRA `(.L_x_709) ;  /* 0x0000000400f40947 */ /* 0x001fea0003800000 */
[----:B------:R-:W-:Y:S01]  /*1ed0*/  LOP3.LUT R5, RZ, R3, RZ, 0x33, !PT ;  /* 0x00000003ff057212 */ /* 0x000fe200078e33ff */
[----:B------:R-:W-:Y:S04]  /*1ee0*/  BSSY.RECONVERGENT B1, `(.L_x_710) ;  /* 0x0000017000017945 */ /* 0x000fe80003800200 */
[----:B------:R-:W-:-:S05]  /*1ef0*/  IMAD.IADD R4, R0, 0x1, R5 ;  /* 0x0000000100047824 */ /* 0x000fca00078e0205 */
[C---:B------:R-:W-:Y:S02]  /*1f00*/  LOP3.LUT R5, R4.reuse, 0xc0, RZ, 0xc0, !PT ;  /* 0x000000c004057812 */ /* 0x040fe400078ec0ff */
[----:B------:R-:W-:Y:S02]  /*1f10*/  ISETP.GE.U32.AND P1, PT, R4, 0xc0, PT ;  /* 0x000000c00400780c */ /* 0x000fe40003f26070 */
[----:B------:R-:W-:-:S13]  /*1f20*/  ISETP.NE.AND P0, PT, R5, 0xc0, PT ;  /* 0x000000c00500780c */ /* 0x000fda0003f05270 */
[----:B------:R-:W-:Y:S05]  /*1f30*/  @!P0 BRA `(.L_x_711) ;  /* 0x0000000000448947 */ /* 0x000fea0003800000 */
[----:B------:R-:W0:Y:S01]  /*1f40*/  LDC.64 R6, c[0x0][0x388] ;  /* 0x0000e200ff067b82 */ /* 0x000e220000000a00 */
[----:B------:R-:W-:Y:S01]  /*1f50*/  LEA.HI R4, R4, 0x1, RZ, 0x1a ;  /* 0x0000000104047811 */ /* 0x000fe200078fd0ff */
[C---:B------:R-:W-:Y:S01]  /*1f60*/  IMAD.IADD R9, R3.reuse, 0x1, R2 ;  /* 0x0000000103097824 */ /* 0x040fe200078e0202 */
[----:B------:R-:W-:-:S03]  /*1f70*/  LEA R10, R3, UR6, 0x3 ;  /* 0x00000006030a7c11 */ /* 0x000fc6000f8e18ff */
[C---:B------:R-:W-:Y:S01]  /*1f80*/  IMAD.SHL.U32 R5, R4.reuse, 0x40, RZ ;  /* 0x0000004004057824 */ /* 0x040fe200078e00ff */
[----:B------:R-:W-:-:S04]  /*1f90*/  LOP3.LUT R4, R4, 0x3, RZ, 0xc0, !PT ;  /* 0x0000000304047812 */ /* 0x000fc800078ec0ff */
[----:B------:R-:W-:Y:S01]  /*1fa0*/  LOP3.LUT R8, R5, 0xc0, RZ, 0xc0, !PT ;  /* 0x000000c005087812 */ /* 0x000fe200078ec0ff */
[----:B------:R-:W-:-:S04]  /*1fb0*/  IMAD.MOV R11, RZ, RZ, -R4 ;  /* 0x000000ffff0b7224 */ /* 0x000fc800078e0a04 */
[----:B------:R-:W-:-:S07]  /*1fc0*/  IMAD.IADD R3, R3, 0x1, R8 ;  /* 0x0000000103037824 */ /* 0x000fce00078e0208 */
.L_x_712:
[----:B-1----:R1:W2:Y:S01]  /*1fd0*/  LDS.64 R12, [R10] ;  /* 0x000000000a0c7984 */ /* 0x0022a20000000a00 */
[----:B0-----:R-:W-:-:S04]  /*1fe0*/  IMAD.WIDE R4, R9, 0x8, R6 ;  /* 0x0000000809047825 */ /* 0x001fc800078e0206 */
[----:B------:R-:W-:Y:S02]  /*1ff0*/  VIADD R11, R11, 0x1 ;  /* 0x000000010b0b7836 */ /* 0x000fe40000000000 */
[----:B------:R-:W-:Y:S02]  /*2000*/  VIADD R9, R9, 0x40 ;  /* 0x0000004009097836 */ /* 0x000fe40000000000 */
[----:B-1----:R-:W-:Y:S01]  /*2010*/  VIADD R10, R10, 0x200 ;  /* 0x000002000a0a7836 */ /* 0x002fe20000000000 */
[----:B------:R-:W-:Y:S01]  /*2020*/  ISETP.NE.AND P0, PT, R11, RZ, PT ;  /* 0x000000ff0b00720c */ /* 0x000fe20003f05270 */
[----:B--2---:R1:W-:-:S12]  /*2030*/  STG.E.64 desc[UR8][R4.64], R12 ;  /* 0x0000000c04007986 */ /* 0x0043d8000c101b08 */
[----:B------:R-:W-:Y:S05]  /*2040*/  @P0 BRA `(.L_x_712) ;  /* 0xfffffffc00e00947 */ /* 0x000fea000383ffff */
.L_x_711:
[----:B------:R-:W-:Y:S05]  /*2050*/  BSYNC.RECONVERGENT B1 ;  /* 0x0000000000017941 */ /* 0x000fea0003800200 */
.L_x_710:
[----:B------:R-:W-:Y:S05]  /*2060*/  @!P1 BRA `(.L_x_709) ;  /* 0x00000004008c9947 */ /* 0x000fea0003800000 */
[----:B------:R-:W0:Y:S01]  /*2070*/  LDCU.64 UR4, c[0x0][0x388] ;  /* 0x00007100ff0477ac */ /* 0x000e220008000a00 */
[----:B-1----:R-:W-:Y:S01]  /*2080*/  IMAD.IADD R4, R0, 0x1, -R3 ;  /* 0x0000000100047824 */ /* 0x002fe200078e0a03 */
[C---:B------:R-:W-:Y:S01]  /*2090*/  LEA R6, R3.reuse, UR6, 0x3 ;  /* 0x0000000603067c11 */ /* 0x040fe2000f8e18ff */
[----:B------:R-:W-:Y:S01]  /*20a0*/  BSSY.RECONVERGENT B1, `(.L_x_713) ;  /* 0x0000038000017945 */ /* 0x000fe20003800200 */
[----:B------:R-:W-:Y:S01]  /*20b0*/  IMAD.IADD R33, R3, 0x1, R2 ;  /* 0x0000000103217824 */ /* 0x000fe200078e0202 */
[----:B------:R-:W-:Y:S02]  /*20c0*/  PLOP3.LUT P0, PT, PT, PT, PT, 0x80, 0x8 ;  /* 0x000000000008781c */ /* 0x000fe40003f0f070 */
[----:B------:R-:W-:Y:S01]  /*20d0*/  ISETP.GT.AND P1, PT, R4, 0x300, PT ;  /* 0x000003000400780c */ /* 0x000fe20003f24270 */
[----:B------:R-:W-:Y:S01]  /*20e0*/  VIADD R2, R6, 0x400 ;  /* 0x0000040006027836 */ /* 0x000fe20000000000 */
[----:B0-----:R-:W-:-:S04]  /*20f0*/  UIADD3 UR4, UP0, UPT, UR4, 0x400, URZ ;  /* 0x0000040004047890 */ /* 0x001fc8000ff1e0ff */
[----:B------:R-:W-:Y:S02]  /*2100*/  UIADD3.X UR5, UPT, UPT, URZ, UR5, URZ, UP0, !UPT ;  /* 0x00000005ff057290 */ /* 0x000fe400087fe4ff */
[----:B------:R-:W-:-:S04]  /*2110*/  IMAD.U32 R4, RZ, RZ, UR4 ;  /* 0x00000004ff047e24 */ /* 0x000fc8000f8e00ff */
[----:B------:R-:W-:Y:S01]  /*2120*/  IMAD.U32 R5, RZ, RZ, UR5 ;  /* 0x00000005ff057e24 */ /* 0x000fe2000f8e00ff */
[----:B------:R-:W-:Y:S06]  /*2130*/  @!P1 BRA `(.L_x_714) ;  /* 0x0000000000b89947 */ /* 0x000fec0003800000 */
[----:B------:R-:W-:Y:S01]  /*2140*/  PLOP3.LUT P0, PT, PT, PT, PT, 0x8, 0x80 ;  /* 0x000000000080781c */ /* 0x000fe20003f0e170 */
[----:B------:R-:W-:-:S12]  /*2150*/  VIADD R32, R0, 0xfffffd00 ;  /* 0xfffffd0000207836 */ /* 0x000fd80000000000 */
.L_x_715:
[----:B----4-:R-:W0:Y:S01]  /*2160*/  LDS.64 R24, [R2+-0x400] ;  /* 0xfffc000002187984 */ /* 0x010e220000000a00 */
[----:B------:R-:W-:-:S03]  /*2170*/  IMAD.WIDE R34, R33, 0x8, R4 ;  /* 0x0000000821227825 */ /* 0x000fc600078e0204 */
[----:B------:R-:W1:Y:S01]  /*2180*/  LDS.64 R26, [R2+-0x200] ;  /* 0xfffe0000021a7984 */ /* 0x000e620000000a00 */
[----:B------:R-:W-:Y:S02]  /*2190*/  VIADD R31, R33, 0x100 ;  /* 0x00000100211f7836 */ /* 0x000fe40000000000 */
[----:B------:R-:W-:Y:S01]  /*21a0*/  VIADD R3, R3, 0x400 ;  /* 0x0000040003037836 */ /* 0x000fe20000000000 */
[----:B------:R-:W2:Y:S01]  /*21b0*/  LDS.64 R28, [R2] ;  /* 0x00000000021c7984 */ /* 0x000ea20000000a00 */
[----:B------:R-:W-:-:S03]  /*21c0*/  IMAD.WIDE R30, R31, 0x8, R4 ;  /* 0x000000081f1e7825 */ /* 0x000fc600078e0204 */
[----:B------:R-:W3:Y:S01]  /*21d0*/  LDS.64 R36, [R2+0x200] ;  /* 0x0002000002247984 */ /* 0x000ee20000000a00 */
[----:B------:R-:W-:-:S03]  /*21e0*/  ISETP.GE.AND P1, PT, R3, R32, PT ;  /* 0x000000200300720c */ /* 0x000fc60003f26270 */
        /* <DEDUP_REMOVED lines=8> */
[----:B--2---:R-:W-:Y:S04]  /*2270*/  STG.E.64 desc[UR8][R34.64], R28 ;  /* 0x0000001c22007986 */ /* 0x004fe8000c101b08 */
[----:B------:R-:W0:Y:S04]  /*2280*/  LDS.64 R18, [R2+0x1000] ;  /* 0x0010000002127984 */ /* 0x000e280000000a00 */
[----:B------:R-:W1:Y:S04]  /*2290*/  LDS.64 R20, [R2+0x1200] ;  /* 0x0012000002147984 */ /* 0x000e680000000a00 */
[----:B------:R-:W2:Y:S04]  /*22a0*/  LDS.64 R22, [R2+0x1400] ;  /* 0x0014000002167984 */ /* 0x000ea80000000a00 */
[----:B------:R-:W2:Y:S04]  /*22b0*/  LDS.64 R24, [R2+0x1600] ;  /* 0x0016000002187984 */ /* 0x000ea80000000a00 */
[----:B------:R-:W2:Y:S04]  /*22c0*/  LDS.64 R26, [R2+0x1800] ;  /* 0x00180000021a7984 */ /* 0x000ea80000000a00 */
[----:B------:R5:W2:Y:S04]  /*22d0*/  LDS.64 R28, [R2+0x1a00] ;  /* 0x001a0000021c7984 */ /* 0x000aa80000000a00 */
[----:B---3--:R3:W-:Y:S04]  /*22e0*/  STG.E.64 desc[UR8][R34.64+0x200], R36 ;  /* 0x0002002422007986 */ /* 0x0087e8000c101b08 */
[----:B----4-:R4:W-:Y:S01]  /*22f0*/  STG.E.64 desc[UR8][R30.64+-0x400], R6 ;  /* 0xfffc00061e007986 */ /* 0x0109e2000c101b08 */
[----:B-----5:R-:W-:-:S03]  /*2300*/  VIADD R2, R2, 0x2000 ;  /* 0x0000200002027836 */ /* 0x020fc60000000000 */
[----:B------:R4:W-:Y:S04]  /*2310*/  STG.E.64 desc[UR8][R30.64+-0x200], R8 ;  /* 0xfffe00081e007986 */ /* 0x0009e8000c101b08 */
[----:B------:R4:W-:Y:S01]  /*2320*/  STG.E.64 desc[UR8][R30.64], R10 ;  /* 0x0000000a1e007986 */ /* 0x0009e2000c101b08 */
[C---:B---3--:R-:W-:Y:S02]  /*2330*/  VIADD R35, R33.reuse, 0x200 ;  /* 0x0000020021237836 */ /* 0x048fe40000000000 */
[----:B------:R-:W-:Y:S01]  /*2340*/  VIADD R37, R33, 0x300 ;  /* 0x0000030021257836 */ /* 0x000fe20000000000 */
[----:B------:R4:W-:Y:S01]  /*2350*/  STG.E.64 desc[UR8][R30.64+0x200], R12 ;  /* 0x0002000c1e007986 */ /* 0x0009e2000c101b08 */
[----:B------:R-:W-:-:S04]  /*2360*/  IMAD.WIDE R34, R35, 0x8, R4 ;  /* 0x0000000823227825 */ /* 0x000fc800078e0204 */
[----:B------:R-:W-:Y:S01]  /*2370*/  IMAD.WIDE R36, R37, 0x8, R4 ;  /* 0x0000000825247825 */ /* 0x000fe200078e0204 */
[----:B------:R4:W-:Y:S03]  /*2380*/  STG.E.64 desc[UR8][R34.64+-0x400], R14 ;  /* 0xfffc000e22007986 */ /* 0x0009e6000c101b08 */
[----:B------:R-:W-:Y:S01]  /*2390*/  VIADD R33, R33, 0x400 ;  /* 0x0000040021217836 */ /* 0x000fe20000000000 */
[----:B------:R4:W-:Y:S04]  /*23a0*/  STG.E.64 desc[UR8][R34.64+-0x200], R16 ;  /* 0xfffe001022007986 */ /* 0x0009e8000c101b08 */
[----:B0-----:R4:W-:Y:S04]  /*23b0*/  STG.E.64 desc[UR8][R34.64], R18 ;  /* 0x0000001222007986 */ /* 0x0019e8000c101b08 */
[----:B-1----:R4:W-:Y:S04]  /*23c0*/  STG.E.64 desc[UR8][R34.64+0x200], R20 ;  /* 0x0002001422007986 */ /* 0x0029e8000c101b08 */
[----:B--2---:R4:W-:Y:S04]  /*23d0*/  STG.E.64 desc[UR8][R36.64+-0x400], R22 ;  /* 0xfffc001624007986 */ /* 0x0049e8000c101b08 */
[----:B------:R4:W-:Y:S04]  /*23e0*/  STG.E.64 desc[UR8][R36.64+-0x200], R24 ;  /* 0xfffe001824007986 */ /* 0x0009e8000c101b08 */
[----:B------:R4:W-:Y:S04]  /*23f0*/  STG.E.64 desc[UR8][R36.64], R26 ;  /* 0x0000001a24007986 */ /* 0x0009e8000c101b08 */
[----:B------:R4:W-:Y:S01]  /*2400*/  STG.E.64 desc[UR8][R36.64+0x200], R28 ;  /* 0x0002001c24007986 */ /* 0x0009e2000c101b08 */
[----:B------:R-:W-:Y:S05]  /*2410*/  @!P1 BRA `(.L_x_715) ;  /* 0xfffffffc00509947 */ /* 0x000fea000383ffff */
.L_x_714:
[----:B------:R-:W-:Y:S05]  /*2420*/  BSYNC.RECONVERGENT B1 ;  /* 0x0000000000017941 */ /* 0x000fea0003800200 */
.L_x_713:
[----:B----4-:R-:W-:Y:S01]  /*2430*/  IMAD.IADD R6, R0, 0x1, -R3 ;  /* 0x0000000100067824 */ /* 0x010fe200078e0a03 */
[----:B------:R-:W-:Y:S04]  /*2440*/  BSSY.RECONVERGENT B1, `(.L_x_716) ;  /* 0x000001a000017945 */ /* 0x000fe80003800200 */
[----:B------:R-:W-:-:S13]  /*2450*/  ISETP.GT.AND P1, PT, R6, 0x100, PT ;  /* 0x000001000600780c */ /* 0x000fda0003f24270 */
[----:B------:R-:W-:Y:S05]  /*2460*/  @!P1 BRA `(.L_x_717) ;  /* 0x00000000005c9947 */ /* 0x000fea0003800000 */
[----:B------:R-:W0:Y:S01]  /*2470*/  LDS.64 R10, [R2+-0x400] ;  /* 0xfffc0000020a7984 */ /* 0x000e220000000a00 */
[C---:B------:R-:W-:Y:S01]  /*2480*/  VIADD R9, R33.reuse, 0x100 ;  /* 0x0000010021097836 */ /* 0x040fe20000000000 */
[----:B------:R-:W-:Y:S01]  /*2490*/  PLOP3.LUT P0, PT, PT, PT, PT, 0x8, 0x80 ;  /* 0x000000000080781c */ /* 0x000fe20003f0e170 */
[--C-:B------:R-:W-:Y:S01]  /*24a0*/  IMAD.WIDE R6, R33, 0x8, R4.reuse ;  /* 0x0000000821067825 */ /* 0x100fe200078e0204 */
[----:B------:R-:W1:Y:S03]  /*24b0*/  LDS.64 R12, [R2+-0x200] ;  /* 0xfffe0000020c7984 */ /* 0x000e660000000a00 */
[----:B------:R-:W-:Y:S01]  /*24c0*/  IMAD.WIDE R8, R9, 0x8, R4 ;  /* 0x0000000809087825 */ /* 0x000fe200078e0204 */
[----:B------:R-:W2:Y:S03]  /*24d0*/  LDS.64 R14, [R2] ;  /* 0x00000000020e7984 */ /* 0x000ea60000000a00 */
[----:B------:R-:W-:Y:S01]  /*24e0*/  VIADD R3, R3, 0x200 ;  /* 0x0000020003037836 */ /* 0x000fe20000000000 */
[----:B------:R-:W3:Y:S01]  /*24f0*/  LDS.64 R16, [R2+0x200] ;  /* 0x0002000002107984 */ /* 0x000ee20000000a00 */
[----:B------:R-:W-:-:S03]  /*2500*/  VIADD R33, R33, 0x200 ;  /* 0x0000020021217836 */ /* 0x000fc60000000000 */
[----:B------:R-:W4:Y:S04]  /*2510*/  LDS.64 R18, [R2+0x400] ;  /* 0x0004000002127984 */ /* 0x000f280000000a00 */
[----:B------:R-:W5:Y:S04]  /*2520*/  LDS.64 R20, [R2+0x600] ;  /* 0x0006000002147984 */ /* 0x000f680000000a00 */
[----:B------:R-:W5:Y:S04]  /*2530*/  LDS.64 R22, [R2+0x800] ;  /* 0x0008000002167984 */ /* 0x000f680000000a00 */
[----:B------:R0:W5:Y:S02]  /*2540*/  LDS.64 R24, [R2+0xa00] ;  /* 0x000a000002187984 */ /* 0x0001640000000a00 */
[----:B0-----:R-:W-:-:S02]  /*2550*/  VIADD R2, R2, 0x1000 ;  /* 0x0000100002027836 */ /* 0x001fc40000000000 */
[----:B------:R0:W-:Y:S04]  /*2560*/  STG.E.64 desc[UR8][R6.64+-0x400], R10 ;  /* 0xfffc000a06007986 */ /* 0x0001e8000c101b08 */
[----:B-1----:R0:W-:Y:S04]  /*2570*/  STG.E.64 desc[UR8][R6.64+-0x200], R12 ;  /* 0xfffe000c06007986 */ /* 0x0021e8000c101b08 */
[----:B--2---:R0:W-:Y:S04]  /*2580*/  STG.E.64 desc[UR8][R6.64], R14 ;  /* 0x0000000e06007986 */ /* 0x0041e8000c101b08 */
[----:B---3--:R0:W-:Y:S04]  /*2590*/  STG.E.64 desc[UR8][R6.64+0x200], R16 ;  /* 0x0002001006007986 */ /* 0x0081e8000c101b08 */
[----:B----4-:R0:W-:Y:S04]  /*25a0*/  STG.E.64 desc[UR8][R8.64+-0x400], R18 ;  /* 0xfffc001208007986 */ /* 0x0101e8000c101b08 */
[----:B-----5:R0:W-:Y:S04]  /*25b0*/  STG.E.64 desc[UR8][R8.64+-0x200], R20 ;  /* 0xfffe001408007986 */ /* 0x0201e8000c101b08 */
[----:B------:R0:W-:Y:S04]  /*25c0*/  STG.E.64 desc[UR8][R8.64], R22 ;  /* 0x0000001608007986 */ /* 0x0001e8000c101b08 */
[----:B------:R0:W-:Y:S02]  /*25d0*/  STG.E.64 desc[UR8][R8.64+0x200], R24 ;  /* 0x0002001808007986 */ /* 0x0001e4000c101b08 */
.L_x_717:
[----:B------:R-:W-:Y:S05]  /*25e0*/  BSYNC.RECONVERGENT B1 ;  /* 0x0000000000017941 */ /* 0x000fea0003800200 */
.L_x_716:
[----:B------:R-:W-:-:S13]  /*25f0*/  ISETP.LT.OR P0, PT, R3, R0, P0 ;  /* 0x000000000300720c */ /* 0x000fda0000701670 */
[----:B------:R-:W-:Y:S05]  /*2600*/  @!P0 BRA `(.L_x_709) ;  /* 0x0000000000248947 */ /* 0x000fea0003800000 */
[----:B0-----:R-:W0:Y:S01]  /*2610*/  LDS.64 R6, [R2+-0x400] ;  /* 0xfffc000002067984 */ /* 0x001e220000000a00 */
[----:B------:R-:W-:-:S03]  /*2620*/  IMAD.WIDE R4, R33, 0x8, R4 ;  /* 0x0000000821047825 */ /* 0x000fc600078e0204 */
[----:B------:R-:W1:Y:S04]  /*2630*/  LDS.64 R8, [R2+-0x200] ;  /* 0xfffe000002087984 */ /* 0x000e680000000a00 */
[----:B------:R-:W2:Y:S04]  /*2640*/  LDS.64 R10, [R2] ;  /* 0x00000000020a7984 */ /* 0x000ea80000000a00 */
[----:B------:R-:W3:Y:S04]  /*2650*/  LDS.64 R12, [R2+0x200] ;  /* 0x00020000020c7984 */ /* 0x000ee80000000a00 */
[----:B0-----:R4:W-:Y:S04]  /*2660*/  STG.E.64 desc[UR8][R4.64+-0x400], R6 ;  /* 0xfffc000604007986 */ /* 0x0019e8000c101b08 */
[----:B-1----:R4:W-:Y:S04]  /*2670*/  STG.E.64 desc[UR8][R4.64+-0x200], R8 ;  /* 0xfffe000804007986 */ /* 0x0029e8000c101b08 */
[----:B--2---:R4:W-:Y:S04]  /*2680*/  STG.E.64 desc[UR8][R4.64], R10 ;  /* 0x0000000a04007986 */ /* 0x0049e8000c101b08 */
[----:B---3--:R4:W-:Y:S02]  /*2690*/  STG.E.64 desc[UR8][R4.64+0x200], R12 ;  /* 0x0002000c04007986 */ /* 0x0089e4000c101b08 */
.L_x_709:
[----:B------:R-:W-:Y:S05]  /*26a0*/  BSYNC.RECONVERGENT B0 ;  /* 0x0000000000007941 */ /* 0x000fea0003800200 */
.L_x_708:
[----:B------:R-:W-:Y:S06]  /*26b0*/  BAR.SYNC.DEFER_BLOCKING 0x0 ;  /* 0x0000000000007b1d */ /* 0x000fec0000010000 */
[----:B------:R-:W-:Y:S05]  /*26c0*/  EXIT ;  /* 0x000000000000794d */ /* 0x000fea0003800000 */
.L_x_677:
[----:B------:R-:W0:Y:S01]  /*26d0*/  LDCU UR6, c[0x0][0x3a0] ;  /* 0x00007400ff0677ac */ /* 0x000e220008000800 */
[C---:B------:R-:W-:Y:S01]  /*26e0*/  ISETP.NE.AND P0, PT, R9.reuse, RZ, PT ;  /* 0x000000ff0900720c */ /* 0x040fe20003f05270 */
[----:B------:R-:W-:-:S05]  /*26f0*/  IMAD R6, R9, 0x140, RZ ;  /* 0x0000014009067824 */ /* 0x000fca00078e02ff */
[----:B0-----:R-:W-:-:S07]  /*2700*/  IADD3 R0, PT, PT, -R6, UR6, RZ ;  /* 0x0000000606007c10 */ /* 0x001fce000fffe1ff */
[----:B------:R-:W-:Y:S05]  /*2710*/  @P0 BRA `(.L_x_718) ;  /* 0x0000000c00f00947 */ /* 0x000fea0003800000 */
[----:B------:R-:W0:Y:S02]  /*2720*/  LDC.64 R10, c[0x0][0x380] ;  /* 0x0000e000ff0a7b82 */ /* 0x000e240000000a00 */
[----:B0-----:R-:W-:-:S05]  /*2730*/  IMAD.WIDE.U32 R8, R6, 0x8, R10 ;  /* 0x0000000806087825 */ /* 0x001fca00078e000a */
[----:B------:R0:W2:Y:S01]  /*2740*/  LDG.E.64.CONSTANT R4, desc[UR8][R8.64] ;  /* 0x0000000808047981 */ /* 0x0000a2000c1e9b00 */
[----:B------:R-:W1:Y:S02]  /*2750*/  S2R R3, SR_TID.X ;  /* 0x0000000000037919 */ /* 0x000e640000002100 */
[C---:B-1----:R-:W-:Y:S02]  /*2760*/  LOP3.LUT R7, R3.reuse, 0x1f, RZ, 0xc0, !PT ;  /* 0x0000001f03077812 */ /* 0x042fe400078ec0ff */
[----:B------:R-:W-:-:S05]  /*2770*/  LOP3.LUT R2, R3, 0x3e0, RZ, 0xc0, !PT ;  /* 0x000003e003027812 */ /* 0x000fca00078ec0ff */
[----:B------:R-:W-:-:S04]  /*2780*/  IMAD R7, R2, 0x5, R7 ;  /* 0x0000000502077824 */ /* 0x000fc800078e0207 */
[C---:B------:R-:W-:Y:S01]  /*2790*/  VIADD R15, R7.reuse, 0x40 ;  /* 0x00000040070f7836 */ /* 0x040fe20000000000 */
[C---:B------:R-:W-:Y:S01]  /*27a0*/  ISETP.GE.AND P0, PT, R7.reuse, R0, PT ;  /* 0x000000000700720c */ /* 0x040fe20003f06270 */
[C---:B------:R-:W-:Y:S01]  /*27b0*/  VIADD R13, R7.reuse, 0x20 ;  /* 0x00000020070d7836 */ /* 0x040fe20000000000 */
[C---:B0-----:R-:W-:Y:S01]  /*27c0*/  LEA R8, P5, R7.reuse, R8, 0x3 ;  /* 0x0000000807087211 */ /* 0x041fe200078a18ff */
[----:B------:R-:W-:Y:S01]  /*27d0*/  VIADD R17, R7, 0x60 ;  /* 0x0000006007117836 */ /* 0x000fe20000000000 */
[-C--:B------:R-:W-:Y:S01]  /*27e0*/  ISETP.GE.AND P2, PT, R15, R0.reuse, PT ;  /* 0x000000000f00720c */ /* 0x080fe20003f46270 */
[----:B------:R-:W-:Y:S01]  /*27f0*/  VIADD R15, R7, 0x80 ;  /* 0x00000080070f7836 */ /* 0x000fe20000000000 */
[-C--:B------:R-:W-:Y:S01]  /*2800*/  ISETP.GE.AND P1, PT, R13, R0.reuse, PT ;  /* 0x000000000d00720c */ /* 0x080fe20003f26270 */
[----:B------:R-:W-:Y:S01]  /*2810*/  IMAD.X R9, RZ, RZ, R9, P5 ;  /* 0x000000ffff097224 */ /* 0x000fe200028e0609 */
[-C--:B------:R-:W-:Y:S02]  /*2820*/  ISETP.GE.AND P3, PT, R17, R0.reuse, PT ;  /* 0x000000001100720c */ /* 0x080fe40003f66270 */
[----:B------:R-:W-:-:S03]  /*2830*/  ISETP.GE.AND P4, PT, R15, R0, PT ;  /* 0x000000000f00720c */ /* 0x000fc60003f86270 */
[----:B------:R-:W-:-:S04]  /*2840*/  @!P0 IMAD.IADD R13, R6, 0x1, R7 ;  /* 0x00000001060d8824 */ /* 0x000fc800078e0207 */
[----:B------:R-:W-:-:S04]  /*2850*/  @!P0 IMAD.WIDE.U32 R6, R13, 0x8, R10 ;  /* 0x000000080d068825 */ /* 0x000fc800078e000a */
[----:B--2---:R-:W-:Y:S02]  /*2860*/  IMAD.MOV.U32 R16, RZ, RZ, R4 ;  /* 0x000000ffff107224 */ /* 0x004fe400078e0004 */
[----:B------:R-:W-:Y:S02]  /*2870*/  IMAD.MOV.U32 R17, RZ, RZ, R5 ;  /* 0x000000ffff117224 */ /* 0x000fe400078e0005 */
[--C-:B------:R-:W-:Y:S01]  /*2880*/  IMAD.MOV.U32 R12, RZ, RZ, R16.reuse ;  /* 0x000000ffff0c7224 */ /* 0x100fe200078e0010 */
[----:B------:R-:W2:Y:S01]  /*2890*/  @!P0 LDG.E.64.CONSTANT R4, desc[UR8][R6.64] ;  /* 0x0000000806048981 */ /* 0x000ea2000c1e9b00 */
[--C-:B------:R-:W-:Y:S02]  /*28a0*/  IMAD.MOV.U32 R13, RZ, RZ, R17.reuse ;  /* 0x000000ffff0d7224 */ /* 0x100fe400078e0011 */
[----:B------:R-:W-:Y:S02]  /*28b0*/  IMAD.MOV.U32 R18, RZ, RZ, R16 ;  /* 0x000000ffff127224 */ /* 0x000fe400078e0010 */
[----:B------:R-:W-:-:S02]  /*28c0*/  IMAD.MOV.U32 R19, RZ, RZ, R17 ;  /* 0x000000ffff137224 */ /* 0x000fc400078e0011 */
[----:B------:R-:W-:Y:S01]  /*28d0*/  IMAD.MOV.U32 R20, RZ, RZ, R16 ;  /* 0x000000ffff147224 */ /* 0x000fe200078e0010 */
[----:B------:R-:W3:Y:S01]  /*28e0*/  @!P1 LDG.E.64.CONSTANT R12, desc[UR8][R8.64+0x100] ;  /* 0x00010008080c9981 */ /* 0x000ee2000c1e9b00 */
[----:B------:R-:W-:-:S03]  /*28f0*/  IMAD.MOV.U32 R21, RZ, RZ, R17 ;  /* 0x000000ffff157224 */ /* 0x000fc600078e0011 */
[----:B------:R-:W4:Y:S04]  /*2900*/  @!P2 LDG.E.64.CONSTANT R18, desc[UR8][R8.64+0x200] ;  /* 0x000200080812a981 */ /* 0x000f28000c1e9b00 */
[----:B------:R-:W5:Y:S04]  /*2910*/  @!P3 LDG.E.64.CONSTANT R20, desc[UR8][R8.64+0x300] ;  /* 0x000300080814b981 */ /* 0x000f68000c1e9b00 */
[----:B------:R-:W5:Y:S01]  /*2920*/  @!P4 LDG.E.64.CONSTANT R16, desc[UR8][R8.64+0x400] ;  /* 0x000400080810c981 */ /* 0x000f62000c1e9b00 */
[----:B------:R-:W0:Y:S01]  /*2930*/  S2R R2, SR_LANEID ;  /* 0x0000000000027919 */ /* 0x000e220000000000 */
[----:B------:R-:W1:Y:S01]  /*2940*/  S2UR UR5, SR_CgaCtaId ;  /* 0x00000000000579c3 */ /* 0x000e620000008800 */
[----:B------:R-:W-:Y:S01]  /*2950*/  SHF.R.U32.HI R15, RZ, 0x5, R3 ;  /* 0x00000005ff0f7819 */ /* 0x000fe20000011603 */
[----:B------:R-:W-:-:S02]  /*2960*/  UMOV UR4, 0x400 ;  /* 0x0000040000047882 */ /* 0x000fc40000000000 */
[----:B-1----:R-:W-:Y:S02]  /*2970*/  ULEA UR4, UR5, UR4, 0x18 ;  /* 0x0000000405047291 */ /* 0x002fe4000f8ec0ff */
[----:B0-----:R-:W-:-:S05]  /*2980*/  IMAD R10, R15, 0xa0, R2 ;  /* 0x000000a00f0a7824 */ /* 0x001fca00078e0202 */
[----:B------:R-:W-:-:S05]  /*2990*/  LEA R23, R10, UR4, 0x3 ;  /* 0x000000040a177c11 */ /* 0x000fca000f8e18ff */
[----:B------:R-:W-:Y:S01]  /*29a0*/  IMAD R22, R2, 0x20, R23 ;  /* 0x0000002002167824 */ /* 0x000fe200078e0217 */
[C---:B------:R-:W-:Y:S02]  /*29b0*/  LEA R14, R3.reuse, UR4, 0x3 ;  /* 0x00000004030e7c11 */ /* 0x040fe4000f8e18ff */
[----:B------:R-:W-:Y:S01]  /*29c0*/  ISETP.NE.AND P3, PT, R3, RZ, PT ;  /* 0x000000ff0300720c */ /* 0x000fe20003f65270 */
[----:B--2---:R-:W-:Y:S04]  /*29d0*/  STS.64 [R23], R4 ;  /* 0x0000000417007388 */ /* 0x004fe80000000a00 */
[----:B---3--:R-:W-:Y:S04]  /*29e0*/  STS.64 [R23+0x100], R12 ;  /* 0x0001000c17007388 */ /* 0x008fe80000000a00 */
[----:B----4-:R-:W-:Y:S04]  /*29f0*/  STS.64 [R23+0x200], R18 ;  /* 0x0002001217007388 */ /* 0x010fe80000000a00 */
[----:B-----5:R-:W-:Y:S04]  /*2a00*/  STS.64 [R23+0x300], R20 ;  /* 0x0003001417007388 */ /* 0x020fe80000000a00 */
[----:B------:R-:W-:Y:S01]  /*2a10*/  STS.64 [R23+0x400], R16 ;  /* 0x0004001017007388 */ /* 0x000fe20000000a00 */
[----:B------:R-:W-:-:S03]  /*2a20*/  NOP ;  /* 0x0000000000007918 */ /* 0x000fc60000000000 */
[----:B------:R-:W0:Y:S04]  /*2a30*/  LDS.64 R6, [R22+0x20] ;  /* 0x0000200016067984 */ /* 0x000e280000000a00 */
[----:B------:R-:W-:Y:S04]  /*2a40*/  LDS.64 R10, [R22] ;  /* 0x00000000160a7984 */ /* 0x000fe80000000a00 */
[----:B------:R-:W1:Y:S04]  /*2a50*/  LDS.64 R8, [R22+0x8] ;  /* 0x0000080016087984 */ /* 0x000e680000000a00 */
[----:B------:R-:W-:Y:S04]  /*2a60*/  LDS.64 R4, [R22+0x10] ;  /* 0x0000100016047984 */ /* 0x000fe80000000a00 */
[----:B------:R-:W-:Y:S01]  /*2a70*/  LDS.64 R12, [R22+0x18] ;  /* 0x00001800160c7984 */ /* 0x000fe20000000a00 */
[----:B------:R-:W-:Y:S06]  /*2a80*/  BAR.SYNC.DEFER_BLOCKING 0x0 ;  /* 0x0000000000007b1d */ /* 0x000fec0000010000 */
[----:B0-----:R-:W-:Y:S02]  /*2a90*/  STS.64 [R14+0x230], R6 ;  /* 0x000230060e007388 */ /* 0x001fe40000000a00 */
[----:B------:R-:W-:Y:S06]  /*2aa0*/  BAR.SYNC.DEFER_BLOCKING 0x0 ;  /* 0x0000000000007b1d */ /* 0x000fec0000010000 */
[----:B------:R-:W0:Y:S01]  /*2ab0*/  @P3 LDS.64 R16, [R14+0x228] ;  /* 0x000228000e103984 */ /* 0x000e220000000a00 */
[----:B------:R-:W-:Y:S01]  /*2ac0*/  IMAD R19, R3, 0x5, RZ ;  /* 0x0000000503137824 */ /* 0x000fe200078e02ff */
[----:B------:R-:W-:Y:S01]  /*2ad0*/  BAR.SYNC.DEFER_BLOCKING 0x0 ;  /* 0x0000000000007b1d */ /* 0x000fe20000010000 */
[----:B-1----:R-:W-:-:S04]  /*2ae0*/  FSETP.NEU.AND P1, PT, R11, R9, PT ;  /* 0x000000090b00720b */ /* 0x002fc80003f2d000 */
[----:B------:R-:W-:Y:S02]  /*2af0*/  FSETP.NEU.OR P2, PT, R10, R8, P1 ;  /* 0x000000080a00720b */ /* 0x000fe40000f4d400 */
[----:B------:R-:W-:Y:S02]  /*2b00*/  ISETP.GE.AND P4, PT, R19, R0, PT ;  /* 0x000000001300720c */ /* 0x000fe40003f86270 */
[----:B0-----:R-:W-:Y:S01]  /*2b10*/  @P3 FSETP.NEU.AND P0, PT, R17, R11, PT ;  /* 0x0000000b1100320b */ /* 0x001fe20003f0d000 */
[----:B------:R-:W-:-:S03]  /*2b20*/  VIADD R17, R19, 0x1 ;  /* 0x0000000113117836 */ /* 0x000fc60000000000 */
[----:B------:R-:W-:Y:S02]  /*2b30*/  @P3 FSETP.NEU.OR P1, PT, R16, R10, P0 ;  /* 0x0000000a1000320b */ /* 0x000fe4000072d400 */
[----:B------:R-:W-:Y:S02]  /*2b40*/  ISETP.GE.OR P0, PT, R17, R0, P2 ;  /* 0x000000001100720c */ /* 0x000fe40001706670 */
[----:B------:R-:W-:Y:S01]  /*2b50*/  FSETP.NEU.AND P2, PT, R9, R5, PT ;  /* 0x000000050900720b */ /* 0x000fe20003f4d000 */
[----:B------:R-:W-:Y:S01]  /*2b60*/  IMAD.MOV.U32 R16, RZ, RZ, 0x1 ;  /* 0x00000001ff107424 */ /* 0x000fe200078e00ff */
[----:B------:R-:W-:Y:S01]  /*2b70*/  @P3 SEL R16, RZ, 0x1, !P1 ;  /* 0x00000001ff103807 */ /* 0x000fe20004800000 */
[----:B------:R-:W-:Y:S01]  /*2b80*/  VIADD R17, R19, 0x2 ;  /* 0x0000000213117836 */ /* 0x000fe20000000000 */
[----:B------:R-:W-:Y:S02]  /*2b90*/  FSETP.NEU.OR P1, PT, R8, R4, P2 ;  /* 0x000000040800720b */ /* 0x000fe4000172d400 */
[----:B------:R-:W-:-:S02]  /*2ba0*/  FSETP.NEU.AND P2, PT, R5, R13, PT ;  /* 0x0000000d0500720b */ /* 0x000fc40003f4d000 */
[----:B------:R-:W-:Y:S01]  /*2bb0*/  ISETP.GE.OR P1, PT, R17, R0, P1 ;  /* 0x000000001100720c */ /* 0x000fe20000f26670 */
[----:B------:R-:W-:Y:S01]  /*2bc0*/  VIADD R17, R19, 0x3 ;  /* 0x0000000313117836 */ /* 0x000fe20000000000 */
[----:B------:R-:W-:Y:S02]  /*2bd0*/  FSETP.NEU.OR P2, PT, R4, R12, P2 ;  /* 0x0000000c0400720b */ /* 0x000fe4000174d400 */
[----:B------:R-:W-:Y:S02]  /*2be0*/  SEL R25, R16, 0x1, !P4 ;  /* 0x0000000110197807 */ /* 0x000fe40006000000 */
[----:B------:R-:W-:Y:S01]  /*2bf0*/  FSETP.NEU.AND P3, PT, R13, R7, PT ;  /* 0x000000070d00720b */ /* 0x000fe20003f6d000 */
[----:B------:R-:W-:Y:S01]  /*2c00*/  VIADD R19, R19, 0x4 ;  /* 0x0000000413137836 */ /* 0x000fe20000000000 */
[----:B------:R-:W-:Y:S01]  /*2c10*/  ISETP.GE.OR P2, PT, R17, R0, P2 ;  /* 0x000000001100720c */ /* 0x000fe20001746670 */
[----:B------:R-:W-:Y:S01]  /*2c20*/  VIADD R18, R25, 0x1 ;  /* 0x0000000119127836 */ /* 0x000fe20000000000 */
[----:B------:R-:W-:Y:S01]  /*2c30*/  FSETP.NEU.OR P3, PT, R12, R6, P3 ;  /* 0x000000060c00720b */ /* 0x000fe20001f6d400 */
[----:B------:R-:W-:-:S03]  /*2c40*/  @!P0 IMAD.MOV R18, RZ, RZ, R25 ;  /* 0x000000ffff128224 */ /* 0x000fc600078e0219 */
[----:B------:R-:W-:Y:S01]  /*2c50*/  ISETP.GE.OR P3, PT, R19, R0, P3 ;  /* 0x000000001300720c */ /* 0x000fe20001f66670 */
        /* <DEDUP_REMOVED lines=12> */
[----:B------:R-:W0:Y:S01]  /*2d20*/  SHFL.UP P4, R23, R22, 0x8, RZ ;  /* 0x0500000016177989 */ /* 0x000e2200000800ff */
[----:B------:R-:W-:Y:S01]  /*2d30*/  ISETP.NE.AND P5, PT, R2, 0x1f, PT ;  /* 0x0000001f0200780c */ /* 0x000fe20003fa5270 */
[----:B0-----:R-:W-:-:S05]  /*2d40*/  @P4 IMAD.IADD R23, R22, 0x1, R23 ;  /* 0x0000000116174824 */ /* 0x001fca00078e0217 */
[----:B------:R-:W0:Y:S07]  /*2d50*/  SHFL.UP P4, R24, R23, 0x10, RZ ;  /* 0x0600000017187989 */ /* 0x000e2e00000800ff */
[----:B------:R-:W-:Y:S01]  /*2d60*/  @!P5 LEA R15, R15, UR4, 0x2 ;  /* 0x000000040f0fdc11 */ /* 0x000fe2000f8e10ff */
[----:B0-----:R-:W-:-:S05]  /*2d70*/  @P4 IMAD.IADD R24, R23, 0x1, R24 ;  /* 0x0000000117184824 */ /* 0x001fca00078e0218 */
[----:B------:R-:W-:Y:S01]  /*2d80*/  @!P5 STS [R15], R24 ;  /* 0x000000180f00d388 */ /* 0x000fe20000000800 */
[----:B------:R-:W-:Y:S06]  /*2d90*/  BAR.SYNC.DEFER_BLOCKING 0x0 ;  /* 0x0000000000007b1d */ /* 0x000fec0000010000 */
[----:B------:R-:W0:Y:S01]  /*2da0*/  LDS.64 R16, [UR4] ;  /* 0x00000004ff107984 */ /* 0x000e220008000a00 */
[----:B------:R-:W-:Y:S01]  /*2db0*/  IMAD.IADD R21, R24, 0x1, -R21 ;  /* 0x0000000118157824 */ /* 0x000fe200078e0a15 */
[----:B------:R-:W-:Y:S01]  /*2dc0*/  BAR.SYNC.DEFER_BLOCKING 0x0 ;  /* 0x0000000000007b1d */ /* 0x000fe20000010000 */
[----:B------:R-:W-:-:S02]  /*2dd0*/  ISETP.NE.AND P6, PT, R2, RZ, PT ;  /* 0x000000ff0200720c */ /* 0x000fc40003fc5270 */
[----:B------:R-:W-:Y:S02]  /*2de0*/  ISETP.GE.U32.AND P4, PT, R3, 0x20, PT ;  /* 0x000000200300780c */ /* 0x000fe40003f86070 */
[----:B------:R-:W-:Y:S02]  /*2df0*/  ISETP.NE.AND P5, PT, R25, RZ, PT ;  /* 0x000000ff1900720c */ /* 0x000fe40003fa5270 */
[----:B------:R-:W-:Y:S02]  /*2e00*/  SEL R21, R21, RZ, P6 ;  /* 0x000000ff15157207 */ /* 0x000fe40003000000 */
[----:B0-----:R-:W-:-:S05]  /*2e10*/  SEL R2, R16, RZ, P4 ;  /* 0x000000ff10027207 */ /* 0x001fca0002000000 */
[----:B------:R-:W-:Y:S01]  /*2e20*/  IMAD.IADD R2, R2, 0x1, R21 ;  /* 0x0000000102027824 */ /* 0x000fe200078e0215 */
[----:B------:R-:W-:-:S03]  /*2e30*/  IADD3 R0, PT, PT, R17, R0, R16 ;  /* 0x0000000011007210 */ /* 0x000fc60007ffe010 */
[--C-:B------:R-:W-:Y:S02]  /*2e40*/  @P0 IMAD.IADD R15, R25, 0x1, R2.reuse ;  /* 0x00000001190f0824 */ /* 0x100fe400078e0202 */
[--C-:B------:R-:W-:Y:S02]  /*2e50*/  @P1 IMAD.IADD R18, R18, 0x1, R2.reuse ;  /* 0x0000000112121824 */ /* 0x100fe400078e0202 */
[--C-:B------:R-:W-:Y:S02]  /*2e60*/  @P2 IMAD.IADD R20, R20, 0x1, R2.reuse ;  /* 0x0000000114142824 */ /* 0x100fe400078e0202 */
[----:B------:R-:W-:Y:S01]  /*2e70*/  @P3 IMAD.IADD R21, R19, 0x1, R2 ;  /* 0x0000000113153824 */ /* 0x000fe200078e0202 */
[----:B------:R-:W-:Y:S02]  /*2e80*/  @P5 LEA R2, R2, UR4, 0x3 ;  /* 0x0000000402025c11 */ /* 0x000fe4000f8e18ff */
[----:B------:R-:W-:Y:S02]  /*2e90*/  @P0 LEA R15, R15, UR4, 0x3 ;  /* 0x000000040f0f0c11 */ /* 0x000fe4000f8e18ff */
[----:B------:R-:W-:Y:S01]  /*2ea0*/  @P1 LEA R19, R18, UR4, 0x3 ;  /* 0x0000000412131c11 */ /* 0x000fe2000f8e18ff */
[----:B------:R-:W-:Y:S01]  /*2eb0*/  VIADD R18, R0, 0xfffffec0 ;  /* 0xfffffec000127836 */ /* 0x000fe20000000000 */
[----:B------:R0:W-:Y:S04]  /*2ec0*/  @P5 STS.64 [R2], R10 ;  /* 0x0000000a02005388 */ /* 0x0001e80000000a00 */
[----:B------:R0:W-:Y:S01]  /*2ed0*/  @P0 STS.64 [R15], R8 ;  /* 0x000000080f000388 */ /* 0x0001e20000000a00 */
[----:B------:R-:W-:-:S02]  /*2ee0*/  ISETP.GE.AND P0, PT, R3, R18, PT ;  /* 0x000000120300720c */ /* 0x000fc40003f06270 */
[----:B------:R-:W-:Y:S02]  /*2ef0*/  @P2 LEA R20, R20, UR4, 0x3 ;  /* 0x0000000414142c11 */ /* 0x000fe4000f8e18ff */
[----:B------:R-:W-:Y:S01]  /*2f00*/  @P3 LEA R21, R21, UR4, 0x3 ;  /* 0x0000000415153c11 */ /* 0x000fe2000f8e18ff */
[----:B------:R0:W-:Y:S01]  /*2f10*/  @P1 STS.64 [R19], R4 ;  /* 0x0000000413001388 */ /* 0x0001e20000000a00 */
[----:B------:R-:W-:Y:S03]  /*2f20*/  BSSY.RECONVERGENT B0, `(.L_x_719) ;  /* 0x0000079000007945 */ /* 0x000fe60003800200 */
[----:B------:R0:W-:Y:S04]  /*2f30*/  @P2 STS.64 [R20], R12 ;  /* 0x0000000c14002388 */ /* 0x0001e80000000a00 */
[----:B------:R0:W-:Y:S01]  /*2f40*/  @P3 STS.64 [R21], R6 ;  /* 0x0000000615003388 */ /* 0x0001e20000000a00 */
[----:B------:R-:W-:Y:S06]  /*2f50*/  BAR.SYNC.DEFER_BLOCKING 0x0 ;  /* 0x0000000000007b1d */ /* 0x000fec0000010000 */
[----:B------:R-:W-:Y:S05]  /*2f60*/  @P0 BRA `(.L_x_720) ;  /* 0x0000000400d00947 */ /* 0x000fea0003800000 */
[----:B------:R-:W-:Y:S01]  /*2f70*/  IADD3 R16, PT, PT, R17, UR6, R16 ;  /* 0x0000000611107c10 */ /* 0x000fe2000fffe010 */
[----:B------:R-:W-:Y:S03]  /*2f80*/  BSSY.RECONVERGENT B1, `(.L_x_721) ;  /* 0x0000016000017945 */ /* 0x000fe60003800200 */
[----:B------:R-:W-:-:S04]  /*2f90*/  IADD3 R16, PT, PT, R16, -0x141, -R3 ;  /* 0xfffffebf10107810 */ /* 0x000fc80007ffe803 */
[C---:B------:R-:W-:Y:S02]  /*2fa0*/  LOP3.LUT R0, R16.reuse, 0xc0, RZ, 0xc0, !PT ;  /* 0x000000c010007812 */ /* 0x040fe400078ec0ff */
[----:B------:R-:W-:Y:S02]  /*2fb0*/  ISETP.GE.U32.AND P1, PT, R16, 0xc0, PT ;  /* 0x000000c01000780c */ /* 0x000fe40003f26070 */
[----:B------:R-:W-:-:S13]  /*2fc0*/  ISETP.NE.AND P0, PT, R0, 0xc0, PT ;  /* 0x000000c00000780c */ /* 0x000fda0003f05270 */
[----:B------:R-:W-:Y:S05]  /*2fd0*/  @!P0 BRA `(.L_x_722) ;  /* 0x0000000000408947 */ /* 0x000fea0003800000 */
[----:B0-----:R-:W0:Y:S01]  /*2fe0*/  LDC.64 R4, c[0x0][0x388] ;  /* 0x0000e200ff047b82 */ /* 0x001e220000000a00 */
[----:B------:R-:W-:-:S05]  /*2ff0*/  LEA.HI R0, R16, 0x1, RZ, 0x1a ;  /* 0x0000000110007811 */ /* 0x000fca00078fd0ff */
[C---:B------:R-:W-:Y:S01]  /*3000*/  IMAD.SHL.U32 R2, R0.reuse, 0x40, RZ ;  /* 0x0000004000027824 */ /* 0x040fe200078e00ff */
[----:B------:R-:W-:-:S04]  /*3010*/  LOP3.LUT R0, R0, 0x3, RZ, 0xc0, !PT ;  /* 0x0000000300007812 */ /* 0x000fc800078ec0ff */
[----:B------:R-:W-:Y:S01]  /*3020*/  LOP3.LUT R2, R2, 0xc0, RZ, 0xc0, !PT ;  /* 0x000000c002027812 */ /* 0x000fe200078ec0ff */
[----:B------:R-:W-:Y:S02]  /*3030*/  IMAD.MOV R0, RZ, RZ, -R0 ;  /* 0x000000ffff007224 */ /* 0x000fe400078e0a00 */
[----:B0-----:R-:W-:-:S04]  /*3040*/  IMAD.WIDE.U32 R4, R3, 0x8, R4 ;  /* 0x0000000803047825 */ /* 0x001fc800078e0004 */
[----:B------:R-:W-:-:S07]  /*3050*/  IMAD.IADD R3, R3, 0x1, R2 ;  /* 0x0000000103037824 */ /* 0x000fce00078e0202 */
.L_x_723:
        /* <DEDUP_REMOVED lines=8> */
.L_x_722:
[----:B------:R-:W-:Y:S05]  /*30e0*/  BSYNC.RECONVERGENT B1 ;  /* 0x0000000000017941 */ /* 0x000fea0003800200 */
.L_x_721:
[----:B------:R-:W-:Y:S05]  /*30f0*/  @!P1 BRA `(.L_x_720) ;  /* 0x00000004006c9947 */ /* 0x000fea0003800000 */
[----:B0-----:R-:W0:Y:S01]  /*3100*/  LDC.64 R4, c[0x0][0x388] ;  /* 0x0000e200ff047b82 */ /* 0x001e220000000a00 */
        /* <DEDUP_REMOVED lines=12> */
.L_x_726:
        /* <DEDUP_REMOVED lines=40> */
.L_x_725:
[----:B------:R-:W-:Y:S05]  /*3450*/  BSYNC.RECONVERGENT B1 ;  /* 0x0000000000017941 */ /* 0x000fea0003800200 */
.L_x_724:
        /* <DEDUP_REMOVED lines=27> */
.L_x_728:
[----:B------:R-:W-:Y:S05]  /*3610*/  BSYNC.RECONVERGENT B1 ;  /* 0x0000000000017941 */ /* 0x000fea0003800200 */
.L_x_727:
        /* <DEDUP_REMOVED lines=9> */
.L_x_720:
[----:B------:R-:W-:Y:S05]  /*36b0*/  BSYNC.RECONVERGENT B0 ;  /* 0x0000000000007941 */ /* 0x000fea0003800200 */
.L_x_719:
[----:B------:R-:W-:Y:S06]  /*36c0*/  BAR.SYNC.DEFER_BLOCKING 0x0 ;  /* 0x0000000000007b1d */ /* 0x000fec0000010000 */
[----:B------:R-:W-:Y:S05]  /*36d0*/  BRA `(.L_x_729) ;  /* 0x0000001800a47947 */ /* 0x000fea0003800000 */
.L_x_718:
[----:B------:R-:W0:Y:S02]  /*36e0*/  LDC.64 R4, c[0x0][0x380] ;  /* 0x0000e000ff047b82 */ /* 0x000e240000000a00 */
[----:B0-----:R-:W-:-:S05]  /*36f0*/  IMAD.WIDE.U32 R10, R6, 0x8, R4 ;  /* 0x00000008060a7825 */ /* 0x001fca00078e0004 */
[----:B------:R-:W2:Y:S01]  /*3700*/  LDG.E.64.CONSTANT R2, desc[UR8][R10.64] ;  /* 0x000000080a027981 */ /* 0x000ea2000c1e9b00 */
[----:B------:R-:W0:Y:S02]  /*3710*/  S2R R8, SR_TID.X ;  /* 0x0000000000087919 */ /* 0x000e240000002100 */
[C---:B0-----:R-:W-:Y:S02]  /*3720*/  LOP3.LUT R7, R8.reuse, 0x1f, RZ, 0xc0, !PT ;  /* 0x0000001f08077812 */ /* 0x041fe400078ec0ff */
[----:B------:R-:W-:-:S05]  /*3730*/  LOP3.LUT R12, R8, 0x3e0, RZ, 0xc0, !PT ;  /* 0x000003e0080c7812 */ /* 0x000fca00078ec0ff */
[----:B------:R-:W-:-:S04]  /*3740*/  IMAD R7, R12, 0x5, R7 ;  /* 0x000000050c077824 */ /* 0x000fc800078e0207 */
[C---:B------:R-:W-:Y:S01]  /*3750*/  VIADD R15, R7.reuse, 0x40 ;  /* 0x00000040070f7836 */ /* 0x040fe20000000000 */
[C---:B------:R-:W-:Y:S01]  /*3760*/  ISETP.GE.AND P0, PT, R7.reuse, R0, PT ;  /* 0x000000000700720c */ /* 0x040fe20003f06270 */
[C---:B------:R-:W-:Y:S01]  /*3770*/  VIADD R13, R7.reuse, 0x20 ;  /* 0x00000020070d7836 */ /* 0x040fe20000000000 */
[C---:B------:R-:W-:Y:S01]  /*3780*/  LEA R14, P2, R7.reuse, R10, 0x3 ;  /* 0x0000000a070e7211 */ /* 0x040fe200078418ff */
[----:B------:R-:W-:Y:S01]  /*3790*/  VIADD R17, R7, 0x60 ;  /* 0x0000006007117836 */ /* 0x000fe20000000000 */
[-C--:B------:R-:W-:Y:S01]  /*37a0*/  ISETP.GE.AND P3, PT, R15, R0.reuse, PT ;  /* 0x000000000f00720c */ /* 0x080fe20003f66270 */
[----:B------:R-:W-:Y:S01]  /*37b0*/  VIADD R15, R7, 0x80 ;  /* 0x00000080070f7836 */ /* 0x000fe20000000000 */
[-C--:B------:R-:W-:Y:S02]  /*37c0*/  ISETP.GE.AND P1, PT, R13, R0.reuse, PT ;  /* 0x000000000d00720c */ /* 0x080fe40003f26270 */
[-C--:B------:R-:W-:Y:S02]  /*37d0*/  ISETP.GE.AND P4, PT, R17, R0.reuse, PT ;  /* 0x000000001100720c */ /* 0x080fe40003f86270 */
[----:B------:R-:W-:Y:S01]  /*37e0*/  ISETP.GE.AND P5, PT, R15, R0, PT ;  /* 0x000000000f00720c */ /* 0x000fe20003fa6270 */
[----:B------:R-:W-:-:S02]  /*37f0*/  IMAD.X R15, RZ, RZ, R11, P2 ;  /* 0x000000ffff0f7224 */ /* 0x000fc400010e060b */
[----:B------:R-:W-:-:S04]  /*3800*/  @!P0 IMAD.IADD R13, R6, 0x1, R7 ;  /* 0x00000001060d8824 */ /* 0x000fc800078e0207 */
[----:B------:R-:W-:-:S04]  /*3810*/  @!P0 IMAD.WIDE.U32 R12, R13, 0x8, R4 ;  /* 0x000000080d0c8825 */ /* 0x000fc800078e0004 */
[----:B------:R-:W-:-:S05]  /*3820*/  IMAD.WIDE R6, R6, 0x8, R4 ;  /* 0x0000000806067825 */ /* 0x000fca00078e0204 */
[----:B------:R0:W3:Y:S01]  /*3830*/  LDG.E.64.CONSTANT R24, desc[UR8][R6.64+-0x8] ;  /* 0xfffff80806187981 */ /* 0x0000e2000c1e9b00 */
        /* <DEDUP_REMOVED lines=8> */
[----:B------:R-:W4:Y:S01]  /*38c0*/  @!P1 LDG.E.64.CONSTANT R10, desc[UR8][R14.64+0x100] ;  /* 0x000100080e0a9981 */ /* 0x000f22000c1e9b00 */
[----:B------:R-:W-:-:S03]  /*38d0*/  IMAD.MOV.U32 R23, RZ, RZ, R19 ;  /* 0x000000ffff177224 */ /* 0x000fc600078e0013 */
[----:B------:R-:W5:Y:S04]  /*38e0*/  @!P3 LDG.E.64.CONSTANT R20, desc[UR8][R14.64+0x200] ;  /* 0x000200080e14b981 */ /* 0x000f68000c1e9b00 */
[----:B------:R-:W3:Y:S04]  /*38f0*/  @!P4 LDG.E.64.CONSTANT R22, desc[UR8][R14.64+0x300] ;  /* 0x000300080e16c981 */ /* 0x000ee8000c1e9b00 */
[----:B------:R-:W3:Y:S01]  /*3900*/  @!P5 LDG.E.64.CONSTANT R18, desc[UR8][R14.64+0x400] ;  /* 0x000400080e12d981 */ /* 0x000ee2000c1e9b00 */
[----:B------:R-:W1:Y:S01]  /*3910*/  S2R R5, SR_LANEID ;  /* 0x0000000000057919 */ /* 0x000e620000000000 */
[----:B------:R-:W0:Y:S01]  /*3920*/  S2UR UR5, SR_CgaCtaId ;  /* 0x00000000000579c3 */ /* 0x000e220000008800 */
[----:B------:R-:W-:Y:S01]  /*3930*/  SHF.R.U32.HI R16, RZ, 0x5, R8 ;  /* 0x00000005ff107819 */ /* 0x000fe20000011608 */
[----:B------:R-:W-:-:S02]  /*3940*/  UMOV UR4, 0x400 ;  /* 0x0000040000047882 */ /* 0x000fc40000000000 */
[----:B0-----:R-:W-:Y:S02]  /*3950*/  ULEA UR4, UR5, UR4, 0x18 ;  /* 0x0000000405047291 */ /* 0x001fe4000f8ec0ff */
[----:B-1----:R-:W-:-:S05]  /*3960*/  IMAD R4, R16, 0xa0, R5 ;  /* 0x000000a010047824 */ /* 0x002fca00078e0205 */
[----:B------:R-:W-:-:S05]  /*3970*/  LEA R4, R4, UR4, 0x3 ;  /* 0x0000000404047c11 */ /* 0x000fca000f8e18ff */
[----:B------:R-:W-:Y:S01]  /*3980*/  IMAD R17, R5, 0x20, R4 ;  /* 0x0000002005117824 */ /* 0x000fe200078e0204 */
[C---:B------:R-:W-:Y:S02]  /*3990*/  LEA R26, R8.reuse, UR4, 0x3 ;  /* 0x00000004081a7c11 */ /* 0x040fe4000f8e18ff */
[----:B------:R-:W-:Y:S01]  /*39a0*/  ISETP.NE.AND P3, PT, R8, RZ, PT ;  /* 0x000000ff0800720c */ /* 0x000fe20003f65270 */
[----:B--2---:R-:W-:Y:S04]  /*39b0*/  STS.64 [R4], R2 ;  /* 0x0000000204007388 */ /* 0x004fe80000000a00 */
[----:B----4-:R-:W-:Y:S04]  /*39c0*/  STS.64 [R4+0x100], R10 ;  /* 0x0001000a04007388 */ /* 0x010fe80000000a00 */
[----:B-----5:R-:W-:Y:S04]  /*39d0*/  STS.64 [R4+0x200], R20 ;  /* 0x0002001404007388 */ /* 0x020fe80000000a00 */
[----:B---3--:R-:W-:Y:S04]  /*39e0*/  STS.64 [R4+0x300], R22 ;  /* 0x0003001604007388 */ /* 0x008fe80000000a00 */
[----:B------:R-:W-:Y:S01]  /*39f0*/  STS.64 [R4+0x400], R18 ;  /* 0x0004001204007388 */ /* 0x000fe20000000a00 */
[----:B------:R-:W-:-:S03]  /*3a00*/  NOP ;  /* 0x0000000000007918 */ /* 0x000fc60000000000 */
[----:B------:R-:W0:Y:S04]  /*3a10*/  LDS.64 R6, [R17+0x20] ;  /* 0x0000200011067984 */ /* 0x000e280000000a00 */
[----:B------:R-:W-:Y:S04]  /*3a20*/  LDS.64 R10, [R17] ;  /* 0x00000000110a7984 */ /* 0x000fe80000000a00 */
[----:B------:R-:W1:Y:S04]  /*3a30*/  LDS.64 R12, [R17+0x8] ;  /* 0x00000800110c7984 */ /* 0x000e680000000a00 */
[----:B------:R-:W-:Y:S04]  /*3a40*/  LDS.64 R14, [R17+0x10] ;  /* 0x00001000110e7984 */ /* 0x000fe80000000a00 */
[----:B------:R-:W2:Y:S01]  /*3a50*/  LDS.64 R20, [R17+0x18] ;  /* 0x0000180011147984 */ /* 0x000ea20000000a00 */
[----:B------:R-:W-:Y:S06]  /*3a60*/  BAR.SYNC.DEFER_BLOCKING 0x0 ;  /* 0x0000000000007b1d */ /* 0x000fec0000010000 */
[----:B0-----:R-:W-:Y:S02]  /*3a70*/  STS.64 [R26+0x230], R6 ;  /* 0x000230061a007388 */ /* 0x001fe40000000a00 */
[----:B------:R-:W-:Y:S06]  /*3a80*/  BAR.SYNC.DEFER_BLOCKING 0x0 ;  /* 0x0000000000007b1d */ /* 0x000fec0000010000 */
[----:B------:R-:W0:Y:S01]  /*3a90*/  @P3 LDS.64 R24, [R26+0x228] ;  /* 0x000228001a183984 */ /* 0x000e220000000a00 */
[----:B------:R-:W-:Y:S01]  /*3aa0*/  IMAD R19, R8, 0x5, RZ ;  /* 0x0000000508137824 */ /* 0x000fe200078e02ff */
[----:B------:R-:W-:Y:S01]  /*3ab0*/  BAR.SYNC.DEFER_BLOCKING 0x0 ;  /* 0x0000000000007b1d */ /* 0x000fe20000010000 */
[----:B-1----:R-:W-:-:S02]  /*3ac0*/  FSETP.NEU.AND P1, PT, R11, R13, PT ;  /* 0x0000000d0b00720b */ /* 0x002fc40003f2d000 */
[----:B------:R-:W-:Y:S02]  /*3ad0*/  VIADD R3, R19, 0x1 ;  /* 0x0000000113037836 */ /* 0x000fe40000000000 */
[----:B------:R-:W-:-:S04]  /*3ae0*/  FSETP.NEU.OR P1, PT, R10, R12, P1 ;  /* 0x0000000c0a00720b */ /* 0x000fc80000f2d400 */
[----:B------:R-:W-:Y:S01]  /*3af0*/  ISETP.GE.OR P4, PT, R3, R0, P1 ;  /* 0x000000000300720c */ /* 0x000fe20000f86670 */
[----:B------:R-:W-:Y:S01]  /*3b00*/  VIADD R3, R19, 0x2 ;  /* 0x0000000213037836 */ /* 0x000fe20000000000 */
[----:B--2---:R-:W-:Y:S01]  /*3b10*/  FSETP.NEU.AND P1, PT, R15, R21, PT ;  /* 0x000000150f00720b */ /* 0x004fe20003f2d000 */
[----:B------:R-:W-:Y:S01]  /*3b20*/  VIADD R17, R19, 0x3 ;  /* 0x0000000313117836 */ /* 0x000fe20000000000 */
[----:B------:R-:W-:Y:S02]  /*3b30*/  FSETP.NEU.AND P2, PT, R21, R7, PT ;  /* 0x000000071500720b */ /* 0x000fe40003f4d000 */
[----:B------:R-:W-:Y:S02]  /*3b40*/  FSETP.NEU.OR P1, PT, R14, R20, P1 ;  /* 0x000000140e00720b */ /* 0x000fe40000f2d400 */
[----:B------:R-:W-:Y:S02]  /*3b50*/  FSETP.NEU.OR P2, PT, R20, R6, P2 ;  /* 0x000000061400720b */ /* 0x000fe4000174d400 */
[----:B0-----:R-:W-:-:S04]  /*3b60*/  FSETP.NEU.AND P0, PT, R25, R11, PT ;  /* 0x0000000b1900720b */ /* 0x001fc80003f0d000 */
[----:B------:R-:W-:Y:S02]  /*3b70*/  FSETP.NEU.OR P6, PT, R24, R10, P0 ;  /* 0x0000000a1800720b */ /* 0x000fe400007cd400 */
[----:B------:R-:W-:Y:S02]  /*3b80*/  FSETP.NEU.AND P0, PT, R13, R15, PT ;  /* 0x0000000f0d00720b */ /* 0x000fe40003f0d000 */
[----:B------:R-:W-:Y:S02]  /*3b90*/  ISETP.GE.OR P6, PT, R19, R0, P6 ;  /* 0x000000001300720c */ /* 0x000fe400037c6670 */
[----:B------:R-:W-:Y:S02]  /*3ba0*/  FSETP.NEU.OR P0, PT, R12, R14, P0 ;  /* 0x0000000e0c00720b */ /* 0x000fe4000070d400 */
[----:B------:R-:W-:Y:S02]  /*3bb0*/  SEL R4, RZ, 0x1, !P6 ;  /* 0x00000001ff047807 */ /* 0x000fe40007000000 */
[-C--:B------:R-:W-:Y:S01]  /*3bc0*/  ISETP.GE.OR P0, PT, R3, R0.reuse, P0 ;  /* 0x000000000300720c */ /* 0x080fe20000706670 */
[----:B------:R-:W-:Y:S01]  /*3bd0*/  VIADD R19, R19, 0x4 ;  /* 0x0000000413137836 */ /* 0x000fe20000000000 */
[----:B------:R-:W-:Y:S01]  /*3be0*/  ISETP.GE.OR P1, PT, R17, R0, P1 ;  /* 0x000000001100720c */ /* 0x000fe20000f26670 */
[----:B------:R-:W-:-:S02]  /*3bf0*/  VIADD R3, R4, 0x1 ;  /* 0x0000000104037836 */ /* 0x000fc40000000000 */
[----:B------:R-:W-:Y:S01]  /*3c00*/  @!P4 IMAD.MOV R3, RZ, RZ, R4 ;  /* 0x000000ffff03c224 */ /* 0x000fe200078e0204 */
[----:B------:R-:W-:-:S03]  /*3c10*/  ISETP.GE.OR P2, PT, R19, R0, P2 ;  /* 0x000000001300720c */ /* 0x000fc60001746670 */
        /* <DEDUP_REMOVED lines=16> */
[----:B------:R-:W-:-:S13]  /*3d20*/  ISETP.NE.AND P5, PT, R5, 0x1f, PT ;  /* 0x0000001f0500780c */ /* 0x000fda0003fa5270 */
[----:B------:R-:W-:-:S05]  /*3d30*/  @!P5 LEA R26, R16, UR4, 0x2 ;  /* 0x00000004101adc11 */ /* 0x000fca000f8e10ff */
[----:B------:R-:W-:Y:S01]  /*3d40*/  @!P5 STS [R26], R23 ;  /* 0x000000171a00d388 */ /* 0x000fe20000000800 */
[----:B------:R-:W-:Y:S06]  /*3d50*/  BAR.SYNC.DEFER_BLOCKING 0x0 ;  /* 0x0000000000007b1d */ /* 0x000fec0000010000 */
[----:B------:R-:W0:Y:S01]  /*3d60*/  LDS.64 R16, [UR4] ;  /* 0x00000004ff107984 */ /* 0x000e220008000a00 */
[----:B------:R-:W-:Y:S01]  /*3d70*/  IMAD.IADD R18, R23, 0x1, -R18 ;  /* 0x0000000117127824 */ /* 0x000fe200078e0a12 */
[----:B------:R-:W-:-:S04]  /*3d80*/  ISETP.NE.AND P5, PT, R5, RZ, PT ;  /* 0x000000ff0500720c */ /* 0x000fc80003fa5270 */
[----:B------:R-:W-:Y:S02]  /*3d90*/  SEL R19, R18, RZ, P5 ;  /* 0x000000ff12137207 */ /* 0x000fe40002800000 */
[----:B------:R-:W-:-:S03]  /*3da0*/  ISETP.GE.U32.AND P5, PT, R8, 0x20, PT ;  /* 0x000000200800780c */ /* 0x000fc60003fa6070 */
[----:B0-----:R-:W-:-:S05]  /*3db0*/  IMAD.IADD R25, R16, 0x1, R19 ;  /* 0x0000000110197824 */ /* 0x001fca00078e0213 */
[----:B------:R-:W-:Y:S02]  /*3dc0*/  SEL R22, R18, R25, !P5 ;  /* 0x0000001912167207 */ /* 0x000fe40006800000 */
[----:B------:R-:W-:Y:S01]  /*3dd0*/  ISETP.GT.U32.AND P5, PT, R8, 0x1f, PT ;  /* 0x0000001f0800780c */ /* 0x000fe20003fa4070 */
[----:B------:R-:W-:-:S12]  /*3de0*/  IMAD.IADD R17, R16, 0x1, R17 ;  /* 0x0000000110117824 */ /* 0x000fd800078e0211 */
[----:B------:R-:W-:Y:S05]  /*3df0*/  @P5 BRA `(.L_x_730) ;  /* 0x0000000800405947 */ /* 0x000fea0003800000 */
[----:B------:R-:W0:Y:S01]  /*3e00*/  LDC.64 R18, c[0x0][0x3a8] ;  /* 0x0000ea00ff127b82 */ /* 0x000e220000000a00 */
[----:B------:R-:W-:Y:S01]  /*3e10*/  @!P3 IMAD.MOV.U32 R16, RZ, RZ, 0x64 ;  /* 0x00000064ff10b424 */ /* 0x000fe200078e00ff */
[----:B------:R1:W-:Y:S01]  /*3e20*/  @!P3 STS [UR4+0x2c], R17 ;  /* 0x00002c11ff00b988 */ /* 0x0003e20008000804 */
[----:B------:R-:W-:-:S05]  /*3e30*/  LOP3.LUT R25, RZ, R8, RZ, 0x33, !PT ;  /* 0x00000008ff197212 */ /* 0x000fca00078e33ff */
[----:B------:R-:W2:Y:S01]  /*3e40*/  LDC R23, c[0x0][0x370] ;  /* 0x0000dc00ff177b82 */ /* 0x000ea20000000800 */
[----:B0-----:R-:W-:-:S05]  /*3e50*/  IMAD.WIDE.U32 R18, R9, 0x8, R18 ;  /* 0x0000000809127825 */ /* 0x001fca00078e0012 */
[----:B------:R1:W-:Y:S01]  /*3e60*/  @!P3 ST.E.64.STRONG.GPU desc[UR8][R18.64+0x100], R16 ;  /* 0x000100101200b985 */ /* 0x0003e2000c10fb08 */
[----:B--2---:R-:W-:-:S13]  /*3e70*/  ISETP.GT.U32.AND P5, PT, R23, 0x1f3, PT ;  /* 0x000001f31700780c */ /* 0x004fda0003fa4070 */
[----:B-1----:R-:W-:Y:S05]  /*3e80*/  @P5 BRA `(.L_x_731) ;  /* 0x0000000000085947 */ /* 0x002fea0003800000 */
[----:B------:R0:W-:Y:S06]  /*3e90*/  MEMBAR.SC.CTA ;  /* 0x0000000000007992 */ /* 0x0001ec0000000000 */
[----:B0-----:R-:W-:Y:S05]  /*3ea0*/  BRA `(.L_x_732) ;  /* 0x0000000000087947 */ /* 0x001fea0003800000 */
.L_x_731:
[----:B------:R-:W-:Y:S05]  /*3eb0*/  NANOSLEEP 0x1c2 ;  /* 0x000001c20000795d */ /* 0x000fea0003800000 */
[----:B------:R-:W-:Y:S01]  /*3ec0*/  NOP ;  /* 0x0000000000007918 */ /* 0x000fe20000000000 */
.L_x_732:
[----:B------:R-:W-:-:S05]  /*3ed0*/  IMAD.WIDE R24, R25, 0x8, R18 ;  /* 0x0000000819187825 */ /* 0x000fca00078e0212 */
[----:B------:R-:W2:Y:S01]  /*3ee0*/  LD.E.64.STRONG.GPU R18, desc[UR8][R24.64+0x100] ;  /* 0x0001000818127980 */ /* 0x000ea2000c10fb00 */
[----:B------:R-:W-:Y:S01]  /*3ef0*/  UMOV UR5, 0xffffffff ;  /* 0xffffffff00057882 */ /* 0x000fe20000000000 */
[----:B--2---:R-:W-:Y:S02]  /*3f00*/  ISETP.NE.AND P3, PT, R18, 0x63, PT ;  /* 0x000000631200780c */ /* 0x004fe40003f65270 */
[----:B------:R-:W-:Y:S11]  /*3f10*/  BRA.DIV UR5, `(.L_x_733) ;  /* 0x0000001e05287947 */ /* 0x000ff6000b800000 */
[----:B------:R-:W-:-:S13]  /*3f20*/  VOTE.ANY P3, !P3 ;  /* 0x0000000000ff7806 */ /* 0x000fda0005860100 */
.L_x_791:
[----:B------:R-:W-:Y:S05]  /*3f30*/  @!P3 BRA `(.L_x_734) ;  /* 0x000000000030b947 */ /* 0x000fea0003800000 */
.L_x_738:
[----:B------:R-:W-:Y:S05]  /*3f40*/  YIELD ;  /* 0x0000000000007946 */ /* 0x000fea0003800000 */
[----:B------:R-:W-:Y:S05]  /*3f50*/  @P5 BRA `(.L_x_735) ;  /* 0x0000000000085947 */ /* 0x000fea0003800000 */
[----:B------:R0:W-:Y:S06]  /*3f60*/  MEMBAR.SC.CTA ;  /* 0x0000000000007992 */ /* 0x0001ec0000000000 */
[----:B0-----:R-:W-:Y:S05]  /*3f70*/  BRA `(.L_x_736) ;  /* 0x0000000000087947 */ /* 0x001fea0003800000 */
.L_x_735:
[----:B------:R-:W-:Y:S05]  /*3f80*/  NANOSLEEP 0x15e ;  /* 0x0000015e0000795d */ /* 0x000fea0003800000 */
[----:B------:R-:W-:Y:S01]  /*3f90*/  NOP ;  /* 0x0000000000007918 */ /* 0x000fe20000000000 */
.L_x_736:
[----:B------:R-:W2:Y:S01]  /*3fa0*/  LD.E.64.STRONG.GPU R18, desc[UR8][R24.64+0x100] ;  /* 0x0001000818127980 */ /* 0x000ea2000c10fb00 */
[----:B------:R-:W-:Y:S01]  /*3fb0*/  UMOV UR5, 0xffffffff ;  /* 0xffffffff00057882 */ /* 0x000fe20000000000 */
[----:B--2---:R-:W-:Y:S02]  /*3fc0*/  ISETP.NE.AND P3, PT, R18, 0x63, PT ;  /* 0x000000631200780c */ /* 0x004fe40003f65270 */
[----:B------:R-:W-:Y:S11]  /*3fd0*/  BRA.DIV UR5, `(.L_x_737) ;  /* 0x0000001e05187947 */ /* 0x000ff6000b800000 */
[----:B------:R-:W-:-:S13]  /*3fe0*/  VOTE.ANY P3, !P3 ;  /* 0x0000000000ff7806 */ /* 0x000fda0005860100 */
.L_x_794:
[----:B------:R-:W-:Y:S05]  /*3ff0*/  @P3 BRA `(.L_x_738) ;  /* 0xfffffffc00d03947 */ /* 0x000fea000383ffff */
.L_x_734:
[----:B------:R-:W-:Y:S01]  /*4000*/  UMOV UR5, 0xffffffff ;  /* 0xffffffff00057882 */ /* 0x000fe20000000000 */
[----:B------:R-:W-:Y:S02]  /*4010*/  ISETP.NE.AND P3, PT, R18, 0x65, PT ;  /* 0x000000651200780c */ /* 0x000fe40003f65270 */
[----:B------:R-:W-:Y:S11]  /*4020*/  BRA.DIV UR5, `(.L_x_739) ;  /* 0x0000001e05247947 */ /* 0x000ff6000b800000 */
[----:B------:R-:W0:Y:S01]  /*4030*/  S2R R16, SR_GEMASK ;  /* 0x0000000000107919 */ /* 0x000e220000003c00 */
[----:B------:R-:W-:Y:S01]  /*4040*/  VOTE.ANY R28, PT, !P3 ;  /* 0x00000000001c7806 */ /* 0x000fe200058e0100 */
[C---:B------:R-:W-:Y:S01]  /*4050*/  VIADD R30, R5.reuse, 0x2 ;  /* 0x00000002051e7836 */ /* 0x040fe20000000000 */
[----:B------:R-:W-:Y:S01]  /*4060*/  ISETP.NE.AND P5, PT, R18, 0x65, PT ;  /* 0x000000651200780c */ /* 0x000fe20003fa5270 */
[C---:B------:R-:W-:Y:S02]  /*4070*/  VIADD R27, R5.reuse, 0x4 ;  /* 0x00000004051b7836 */ /* 0x040fe40000000000 */
[----:B------:R-:W-:-:S10]  /*4080*/  VIADD R26, R5, 0x8 ;  /* 0x00000008051a7836 */ /* 0x000fd40000000000 */
[----:B------:R-:W-:Y:S02]  /*4090*/  VOTE.ALL P5, P5 ;  /* 0x0000000000ff7806 */ /* 0x000fe400028a0000 */
[----:B0-----:R-:W-:-:S05]  /*40a0*/  LOP3.LUT R28, R28, 0x80000000, R16, 0xec, !PT ;  /* 0x800000001c1c7812 */ /* 0x001fca00078eec10 */
[----:B------:R-:W-:-:S05]  /*40b0*/  VIADD R25, R28, 0xffffffff ;  /* 0xffffffff1c197836 */ /* 0x000fca0000000000 */
[----:B------:R-:W-:Y:S02]  /*40c0*/  LOP3.LUT R25, R28, R25, RZ, 0xc, !PT ;  /* 0x000000191c197212 */ /* 0x000fe400078e0cff */
[----:B------:R-:W-:Y:S02]  /*40d0*/  LOP3.LUT R28, RZ, R8, RZ, 0x33, !PT ;  /* 0x00000008ff1c7212 */ /* 0x000fe400078e33ff */
[----:B------:R-:W0:Y:S02]  /*40e0*/  POPC R29, R25 ;  /* 0x00000019001d7309 */ /* 0x000e240000000000 */
[----:B0-----:R-:W0:Y:S01]  /*40f0*/  SHFL.DOWN PT, R33, R19, 0x1, R29 ;  /* 0x0820000013217989 */ /* 0x001e2200000e001d */
[----:B------:R-:W-:-:S04]  /*4100*/  ISETP.GE.AND P3, PT, R5, R29, PT ;  /* 0x0000001d0500720c */ /* 0x000fc80003f66270 */
[----:B0-----:R-:W-:Y:S02]  /*4110*/  SEL R24, R33, RZ, !P3 ;  /* 0x000000ff21187207 */ /* 0x001fe40005800000 */
[----:B------:R-:W-:-:S03]  /*4120*/  ISETP.GT.AND P3, PT, R30, R29, PT ;  /* 0x0000001d1e00720c */ /* 0x000fc60003f64270 */
[----:B------:R-:W-:-:S05]  /*4130*/  IMAD.IADD R24, R24, 0x1, R19 ;  /* 0x0000000118187824 */ /* 0x000fca00078e0213 */
        /* <DEDUP_REMOVED lines=8> */
[----:B------:R-:W-:Y:S02]  /*41c0*/  IMAD.IADD R34, R32, 0x1, R33 ;  /* 0x0000000120227824 */ /* 0x000fe400078e0221 */
[----:B------:R-:W-:-:S03]  /*41d0*/  VIADD R32, R5, 0x10 ;  /* 0x0000001005207836 */ /* 0x000fc60000000000 */
        /* <DEDUP_REMOVED lines=8> */
[----:B------:R-:W-:Y:S02]  /*4260*/  IMAD.X R35, RZ, RZ, R25, P3 ;  /* 0x000000ffff237224 */ /* 0x000fe400018e0619 */
[----:B------:R-:W-:-:S07]  /*4270*/  IMAD.IADD R25, R9, 0x1, R28 ;  /* 0x0000000109197824 */ /* 0x000fce00078e021c */
.L_x_803:
[----:B------:R-:W-:Y:S05]  /*4280*/  @!P5 BRA `(.L_x_740) ;  /* 0x0000000000d4d947 */ /* 0x000fea0003800000 */
.L_x_748:
[----:B------:R-:W-:-:S05]  /*4290*/  IMAD.WIDE R36, R25, 0x8, R34 ;  /* 0x0000000819247825 */ /* 0x000fca00078e0222 */
[----:B------:R-:W2:Y:S01]  /*42a0*/  LD.E.64.STRONG.GPU R18, desc[UR8][R36.64+-0x100] ;  /* 0xffff000824127980 */ /* 0x000ea2000c10fb00 */
[----:B------:R-:W-:Y:S05]  /*42b0*/  YIELD ;  /* 0x0000000000007946 */ /* 0x000fea0003800000 */
[----:B------:R-:W-:Y:S01]  /*42c0*/  UMOV UR5, 0xffffffff ;  /* 0xffffffff00057882 */ /* 0x000fe20000000000 */
[----:B--2---:R-:W-:Y:S02]  /*42d0*/  ISETP.NE.AND P3, PT, R18, 0x63, PT ;  /* 0x000000631200780c */ /* 0x004fe40003f65270 */
[----:B------:R-:W-:Y:S11]  /*42e0*/  BRA.DIV UR5, `(.L_x_741) ;  /* 0x0000001e05907947 */ /* 0x000ff6000b800000 */
[----:B------:R-:W-:-:S13]  /*42f0*/  VOTE.ANY P3, !P3 ;  /* 0x0000000000ff7806 */ /* 0x000fda0005860100 */
.L_x_806:
[----:B------:R-:W-:Y:S05]  /*4300*/  @!P3 BRA `(.L_x_742) ;  /* 0x000000000034b947 */ /* 0x000fea0003800000 */
[----:B------:R-:W-:-:S13]  /*4310*/  ISETP.GT.U32.AND P5, PT, R23, 0x1f3, PT ;  /* 0x000001f31700780c */ /* 0x000fda0003fa4070 */
.L_x_746:
[----:B------:R-:W-:Y:S05]  /*4320*/  YIELD ;  /* 0x0000000000007946 */ /* 0x000fea0003800000 */
[----:B------:R-:W-:Y:S05]  /*4330*/  @P5 BRA `(.L_x_743) ;  /* 0x0000000000085947 */ /* 0x000fea0003800000 */
[----:B------:R0:W-:Y:S06]  /*4340*/  MEMBAR.SC.CTA ;  /* 0x0000000000007992 */ /* 0x0001ec0000000000 */
[----:B0-----:R-:W-:Y:S05]  /*4350*/  BRA `(.L_x_744) ;  /* 0x0000000000087947 */ /* 0x001fea0003800000 */
.L_x_743:
[----:B------:R-:W-:Y:S05]  /*4360*/  NANOSLEEP 0x15e ;  /* 0x0000015e0000795d */ /* 0x000fea0003800000 */
[----:B------:R-:W-:Y:S01]  /*4370*/  NOP ;  /* 0x0000000000007918 */ /* 0x000fe20000000000 */
.L_x_744:
[----:B------:R-:W2:Y:S01]  /*4380*/  LD.E.64.STRONG.GPU R18, desc[UR8][R36.64+-0x100] ;  /* 0xffff000824127980 */ /* 0x000ea2000c10fb00 */
[----:B------:R-:W-:Y:S01]  /*4390*/  UMOV UR5, 0xffffffff ;  /* 0xffffffff00057882 */ /* 0x000fe20000000000 */
[----:B--2---:R-:W-:Y:S02]  /*43a0*/  ISETP.NE.AND P3, PT, R18, 0x63, PT ;  /* 0x000000631200780c */ /* 0x004fe40003f65270 */
[----:B------:R-:W-:Y:S11]  /*43b0*/  BRA.DIV UR5, `(.L_x_745) ;  /* 0x0000001e057c7947 */ /* 0x000ff6000b800000 */
[----:B------:R-:W-:-:S13]  /*43c0*/  VOTE.ANY P3, !P3 ;  /* 0x0000000000ff7806 */ /* 0x000fda0005860100 */
.L_x_809:
[----:B------:R-:W-:Y:S05]  /*43d0*/  @P3 BRA `(.L_x_746) ;  /* 0xfffffffc00d03947 */ /* 0x000fea000383ffff */
.L_x_742:
        /* <DEDUP_REMOVED lines=31> */
.L_x_818:
[----:B------:R-:W-:Y:S05]  /*45d0*/  @P3 BRA `(.L_x_748) ;  /* 0xfffffffc002c3947 */ /* 0x000fea000383ffff */
.L_x_740:
[----:B------:R-:W-:Y:S01]  /*45e0*/  ISETP.NE.AND P3, PT, R8, RZ, PT ;  /* 0x000000ff0800720c */ /* 0x000fe20003f65270 */
[----:B------:R-:W0:Y:S01]  /*45f0*/  LDC.64 R18, c[0x0][0x3a8] ;  /* 0x0000ea00ff127b82 */ /* 0x000e220000000a00 */
[----:B------:R-:W-:Y:S01]  /*4600*/  ISETP.NE.AND P5, PT, R5, RZ, PT ;  /* 0x000000ff0500720c */ /* 0x000fe20003fa5270 */
[----:B------:R-:W-:-:S10]  /*4610*/  IMAD.MOV.U32 R25, RZ, RZ, R22 ;  /* 0x000000ffff197224 */ /* 0x000fd400078e0016 */
[----:B------:R-:W1:Y:S01]  /*4620*/  @!P3 S2R R26, SR_CgaCtaId ;  /* 0x00000000001ab919 */ /* 0x000e620000008800 */
[----:B------:R-:W-:Y:S01]  /*4630*/  @!P3 MOV R5, 0x400 ;  /* 0x000004000005b802 */ /* 0x000fe20000000f00 */
[--C-:B------:R-:W-:Y:S01]  /*4640*/  @!P3 IMAD.IADD R17, R17, 0x1, R24.reuse ;  /* 0x000000011111b824 */ /* 0x100fe200078e0218 */
[----:B------:R-:W-:Y:S01]  /*4650*/  @!P5 MOV R23, 0x400 ;  /* 0x000004000017d802 */ /* 0x000fe20000000f00 */
[----:B------:R-:W2:Y:S01]  /*4660*/  @!P5 S2R R28, SR_CgaCtaId ;  /* 0x00000000001cd919 */ /* 0x000ea20000008800 */
[----:B------:R-:W-:Y:S02]  /*4670*/  @!P3 IMAD.MOV.U32 R16, RZ, RZ, 0x65 ;  /* 0x00000065ff10b424 */ /* 0x000fe400078e00ff */
[----:B------:R-:W-:Y:S02]  /*4680*/  @!P5 IMAD.MOV.U32 R25, RZ, RZ, R24 ;  /* 0x000000ffff19d224 */ /* 0x000fe400078e0018 */
[----:B0-----:R-:W-:-:S05]  /*4690*/  IMAD.WIDE.U32 R18, R9, 0x8, R18 ;  /* 0x0000000809127825 */ /* 0x001fca00078e0012 */
[----:B------:R0:W-:Y:S01]  /*46a0*/  @!P3 ST.E.64.STRONG.GPU desc[UR8][R18.64+0x100], R16 ;  /* 0x000100101200b985 */ /* 0x0001e2000c10fb08 */
[----:B-1----:R-:W-:Y:S02]  /*46b0*/  @!P3 LEA R5, R26, R5, 0x18 ;  /* 0x000000051a05b211 */ /* 0x002fe400078ec0ff */
[----:B--2---:R-:W-:-:S03]  /*46c0*/  @!P5 LEA R23, R28, R23, 0x18 ;  /* 0x000000171c17d211 */ /* 0x004fc600078ec0ff */
[----:B------:R0:W-:Y:S04]  /*46d0*/  @!P3 STS [R5+0x24], R24 ;  /* 0x000024180500b388 */ /* 0x0001e80000000800 */
[----:B------:R0:W-:Y:S04]  /*46e0*/  @!P3 STS [R5+0x28], R17 ;  /* 0x000028110500b388 */ /* 0x0001e80000000800 */
[----:B------:R0:W-:Y:S02]  /*46f0*/  @!P5 STS [R23+0xc], R24 ;  /* 0x00000c181700d388 */ /* 0x0001e40000000800 */
.L_x_730:
[----:B------:R-:W1:Y:S01]  /*4700*/  LDCU UR5, c[0x0][0x3a0] ;  /* 0x00007400ff0577ac */ /* 0x000e620008000800 */
[----:B0-----:R-:W-:Y:S01]  /*4710*/  IMAD R5, R9, 0x140, RZ ;  /* 0x0000014009057824 */ /* 0x001fe200078e02ff */
[----:B------:R-:W-:-:S04]  /*4720*/  ISETP.NE.AND P3, PT, R8, RZ, PT ;  /* 0x000000ff0800720c */ /* 0x000fc80003f65270 */
[----:B-1----:R-:W-:Y:S01]  /*4730*/  IADD3 R23, PT, PT, -R5, UR5, RZ ;  /* 0x0000000505177c10 */ /* 0x002fe2000fffe1ff */
[----:B------:R-:W-:Y:S05]  /*4740*/  WARPSYNC.ALL ;  /* 0x0000000000007948 */ /* 0x000fea0003800000 */
[----:B------:R-:W0:Y:S08]  /*4750*/  S2UR UR5, SR_CgaCtaId ;  /* 0x00000000000579c3 */ /* 0x000e300000008800 */
[----:B------:R-:W-:Y:S06]  /*4760*/  BAR.SYNC.DEFER_BLOCKING 0x0 ;  /* 0x0000000000007b1d */ /* 0x000fec0000010000 */
[----:B------:R-:W-:Y:S01]  /*4770*/  UMOV UR4, 0x400 ;  /* 0x0000040000047882 */ /* 0x000fe20000000000 */
[----:B------:R-:W-:Y:S01]  /*4780*/  BSSY.RECONVERGENT B0, `(.L_x_749) ;  /* 0x000009d000007945 */ /* 0x000fe20003800200 */
[----:B0-----:R-:W-:-:S09]  /*4790*/  ULEA UR4, UR5, UR4, 0x18 ;  /* 0x0000000405047291 */ /* 0x001fd2000f8ec0ff */
[----:B------:R-:W0:Y:S04]  /*47a0*/  @P3 LDS R22, [UR4+0xc] ;  /* 0x00000c04ff163984 */ /* 0x000e280008000800 */
[----:B------:R-:W1:Y:S01]  /*47b0*/  LDS.128 R16, [UR4+0x20] ;  /* 0x00002004ff107984 */ /* 0x000e620008000c00 */
[----:B0-----:R-:W-:-:S04]  /*47c0*/  @P3 IMAD.IADD R25, R25, 0x1, R22 ;  /* 0x0000000119193824 */ /* 0x001fc800078e0216 */
[--C-:B------:R-:W-:Y:S01]  /*47d0*/  IMAD.IADD R22, R3, 0x1, R25.reuse ;  /* 0x0000000103167824 */ /* 0x100fe200078e0219 */
[----:B-1----:R-:W-:Y:S01]  /*47e0*/  @P4 IADD3 R4, PT, PT, -R17, R25, R4 ;  /* 0x0000001911044210 */ /* 0x002fe20007ffe104 */
[----:B------:R-:W-:Y:S02]  /*47f0*/  IMAD.IADD R16, R0, 0x1, R25 ;  /* 0x0000000100107824 */ /* 0x000fe400078e0219 */
[----:B------:R-:W-:Y:S01]  /*4800*/  @P0 IMAD.IADD R0, R22, 0x1, -R17 ;  /* 0x0000000116000824 */ /* 0x000fe200078e0a11 */
[----:B------:R-:W-:Y:S01]  /*4810*/  @P4 LEA R4, R4, UR4, 0x3 ;  /* 0x0000000404044c11 */ /* 0x000fe2000f8e18ff */
[----:B------:R-:W-:Y:S02]  /*4820*/  IMAD.IADD R24, R2, 0x1, R25 ;  /* 0x0000000102187824 */ /* 0x000fe400078e0219 */
[--C-:B------:R-:W-:Y:S01]  /*4830*/  @P6 IMAD.IADD R2, R25, 0x1, -R17.reuse ;  /* 0x0000000119026824 */ /* 0x100fe200078e0a11 */
[----:B------:R-:W-:Y:S01]  /*4840*/  @P0 LEA R3, R0, UR4, 0x3 ;  /* 0x0000000400030c11 */ /* 0x000fe2000f8e18ff */
[--C-:B------:R-:W-:Y:S01]  /*4850*/  @P1 IMAD.IADD R9, R24, 0x1, -R17.reuse ;  /* 0x0000000118091824 */ /* 0x100fe200078e0a11 */
[----:B------:R-:W-:Y:S01]  /*4860*/  IADD3 R0, PT, PT, -R23, 0x140, RZ ;  /* 0x0000014017007810 */ /* 0x000fe20007ffe1ff */
[----:B------:R-:W-:Y:S01]  /*4870*/  @P2 IMAD.IADD R22, R16, 0x1, -R17 ;  /* 0x0000000110162824 */ /* 0x000fe200078e0a11 */
[----:B------:R-:W-:Y:S01]  /*4880*/  @P6 LEA R2, R2, UR4, 0x3 ;  /* 0x0000000402026c11 */ /* 0x000fe2000f8e18ff */
[----:B------:R-:W-:Y:S01]  /*4890*/  BAR.SYNC.DEFER_BLOCKING 0x0 ;  /* 0x0000000000007b1d */ /* 0x000fe20000010000 */
[----:B------:R-:W-:Y:S01]  /*48a0*/  @P1 LEA R16, R9, UR4, 0x3 ;  /* 0x0000000409101c11 */ /* 0x000fe2000f8e18ff */
[--C-:B------:R-:W-:Y:S01]  /*48b0*/  IMAD.IADD R9, R19, 0x1, -R0.reuse ;  /* 0x0000000113097824 */ /* 0x100fe200078e0a00 */
[----:B------:R-:W-:Y:S01]  /*48c0*/  @P2 LEA R22, R22, UR4, 0x3 ;  /* 0x0000000416162c11 */ /* 0x000fe2000f8e18ff */
[----:B------:R-:W-:-:S02]  /*48d0*/  IMAD.IADD R18, R18, 0x1, -R0 ;  /* 0x0000000112127824 */ /* 0x000fc400078e0a00 */
[----:B------:R0:W-:Y:S04]  /*48e0*/  @P6 STS.64 [R2], R10 ;  /* 0x0000000a02006388 */ /* 0x0001e80000000a00 */
[----:B------:R0:W-:Y:S04]  /*48f0*/  @P4 STS.64 [R4], R12 ;  /* 0x0000000c04004388 */ /* 0x0001e80000000a00 */
[----:B------:R0:W-:Y:S01]  /*4900*/  @P0 STS.64 [R3], R14 ;  /* 0x0000000e03000388 */ /* 0x0001e20000000a00 */
[----:B------:R-:W-:-:S03]  /*4910*/  ISETP.GE.AND P0, PT, R8, R9, PT ;  /* 0x000000090800720c */ /* 0x000fc60003f06270 */
[----:B------:R0:W-:Y:S04]  /*4920*/  @P1 STS.64 [R16], R20 ;  /* 0x0000001410001388 */ /* 0x0001e80000000a00 */
[----:B------:R0:W-:Y:S01]  /*4930*/  @P2 STS.64 [R22], R6 ;  /* 0x0000000616002388 */ /* 0x0001e20000000a00 */
[----:B------:R-:W-:Y:S06]  /*4940*/  BAR.SYNC.DEFER_BLOCKING 0x0 ;  /* 0x0000000000007b1d */ /* 0x000fec0000010000 */
[----:B------:R-:W-:Y:S05]  /*4950*/  @P0 BRA `(.L_x_750) ;  /* 0x0000000400fc0947 */ /* 0x000fea0003800000 */
[----:B------:R-:W1:Y:S01]  /*4960*/  LDCU UR5, c[0x0][0x3a0] ;  /* 0x00007400ff0577ac */ /* 0x000e620008000800 */
[----:B------:R-:W-:Y:S01]  /*4970*/  IMAD.IADD R0, R5, 0x1, R8 ;  /* 0x0000000105007824 */ /* 0x000fe200078e0208 */
[----:B------:R-:W-:Y:S04]  /*4980*/  BSSY.RECONVERGENT B1, `(.L_x_751) ;  /* 0x0000018000017945 */ /* 0x000fe80003800200 */
[----:B-1----:R-:W-:-:S05]  /*4990*/  IADD3 R0, PT, PT, -R0, UR5, R19 ;  /* 0x0000000500007c10 */ /* 0x002fca000fffe113 */
[----:B------:R-:W-:-:S05]  /*49a0*/  VIADD R0, R0, 0xfffffebf ;  /* 0xfffffebf00007836 */ /* 0x000fca0000000000 */
[C---:B0-----:R-:W-:Y:S02]  /*49b0*/  LOP3.LUT R2, R0.reuse, 0xc0, RZ, 0xc0, !PT ;  /* 0x000000c000027812 */ /* 0x041fe400078ec0ff */
        /* <DEDUP_REMOVED lines=12> */
.L_x_753:
        /* <DEDUP_REMOVED lines=8> */
.L_x_752:
[----:B------:R-:W-:Y:S05]  /*4b00*/  BSYNC.RECONVERGENT B1 ;  /* 0x0000000000017941 */ /* 0x000fea0003800200 */
.L_x_751:
[----:B------:R-:W-:Y:S05]  /*4b10*/  @!P1 BRA `(.L_x_750) ;  /* 0x00000004008c9947 */ /* 0x000fea0003800000 */
[----:B------:R-:W0:Y:S01]  /*4b20*/  LDCU.64 UR6, c[0x0][0x388] ;  /* 0x00007100ff0677ac */ /* 0x000e220008000a00 */
[----:B------:R-:W-:Y:S01]  /*4b30*/  IMAD.IADD R0, R9, 0x1, -R8 ;  /* 0x0000000109007824 */ /* 0x000fe200078e0a08 */
[----:B------:R-:W-:Y:S01]  /*4b40*/  BSSY.RECONVERGENT B1, `(.L_x_754) ;  /* 0x0000039000017945 */ /* 0x000fe20003800200 */
[----:B------:R-:W-:Y:S01]  /*4b50*/  IMAD.IADD R19, R8, 0x1, R17 ;  /* 0x0000000108137824 */ /* 0x000fe200078e0211 */
[----:B------:R-:W-:Y:S02]  /*4b60*/  PLOP3.LUT P0, PT, PT, PT, PT, 0x80, 0x8 ;  /* 0x000000000008781c */ /* 0x000fe40003f0f070 */
[----:B------:R-:W-:Y:S02]  /*4b70*/  ISETP.GT.AND P1, PT, R0, 0x300, PT ;  /* 0x000003000000780c */ /* 0x000fe40003f24270 */
[----:B------:R-:W-:-:S05]  /*4b80*/  LEA R0, R8, UR4, 0x3 ;  /* 0x0000000408007c11 */ /* 0x000fca000f8e18ff */
[----:B------:R-:W-:Y:S01]  /*4b90*/  VIADD R0, R0, 0x400 ;  /* 0x0000040000007836 */ /* 0x000fe20000000000 */
[----:B0-----:R-:W-:-:S04]  /*4ba0*/  UIADD3 UR6, UP0, UPT, UR6, 0x400, URZ ;  /* 0x0000040006067890 */ /* 0x001fc8000ff1e0ff */
[----:B------:R-:W-:Y:S02]  /*4bb0*/  UIADD3.X UR7, UPT, UPT, URZ, UR7, URZ, UP0, !UPT ;  /* 0x00000007ff077290 */ /* 0x000fe400087fe4ff */
[----:B-1----:R-:W-:-:S04]  /*4bc0*/  IMAD.U32 R2, RZ, RZ, UR6 ;  /* 0x00000006ff027e24 */ /* 0x002fc8000f8e00ff */
[----:B------:R-:W-:Y:S01]  /*4bd0*/  IMAD.U32 R3, RZ, RZ, UR7 ;  /* 0x00000007ff037e24 */ /* 0x000fe2000f8e00ff */
[----:B------:R-:W-:Y:S06]  /*4be0*/  @!P1 BRA `(.L_x_755) ;  /* 0x0000000000b89947 */ /* 0x000fec0003800000 */
[----:B------:R-:W-:Y:S01]  /*4bf0*/  PLOP3.LUT P0, PT, PT, PT, PT, 0x8, 0x80 ;  /* 0x000000000080781c */ /* 0x000fe20003f0e170 */
[----:B------:R-:W-:-:S12]  /*4c00*/  VIADD R35, R9, 0xfffffd00 ;  /* 0xfffffd0009237836 */ /* 0x000fd80000000000 */
.L_x_756:
[----:B----4-:R-:W0:Y:S01]  /*4c10*/  LDS.64 R14, [R0+0x200] ;  /* 0x00020000000e7984 */ /* 0x010e220000000a00 */
[----:B------:R-:W-:-:S03]  /*4c20*/  IMAD.WIDE R36, R19, 0x8, R2 ;  /* 0x0000000813247825 */ /* 0x000fc600078e0202 */
[----:B------:R-:W1:Y:S01]  /*4c30*/  LDS.64 R28, [R0+-0x400] ;  /* 0xfffc0000001c7984 */ /* 0x000e620000000a00 */
[----:B------:R-:W-:Y:S02]  /*4c40*/  VIADD R34, R19, 0x300 ;  /* 0x0000030013227836 */ /* 0x000fe40000000000 */
[----:B------:R-:W-:Y:S01]  /*4c50*/  VIADD R8, R8, 0x400 ;  /* 0x0000040008087836 */ /* 0x000fe20000000000 */
[----:B------:R-:W2:Y:S04]  /*4c60*/  LDS.64 R30, [R0+-0x200] ;  /* 0xfffe0000001e7984 */ /* 0x000ea80000000a00 */
[----:B------:R-:W3:Y:S01]  /*4c70*/  LDS.64 R32, [R0] ;  /* 0x0000000000207984 */ /* 0x000ee20000000a00 */
[----:B------:R-:W-:-:S03]  /*4c80*/  ISETP.GE.AND P1, PT, R8, R35, PT ;  /* 0x000000230800720c */ /* 0x000fc60003f26270 */
[----:B------:R-:W4:Y:S04]  /*4c90*/  LDS.64 R4, [R0+0x400] ;  /* 0x0004000000047984 */ /* 0x000f280000000a00 */
[----:B------:R-:W5:Y:S04]  /*4ca0*/  LDS.64 R6, [R0+0x600] ;  /* 0x0006000000067984 */ /* 0x000f680000000a00 */
[----:B------:R-:W5:Y:S04]  /*4cb0*/  LDS.64 R10, [R0+0x800] ;  /* 0x00080000000a7984 */ /* 0x000f680000000a00 */
[----:B------:R-:W5:Y:S04]  /*4cc0*/  LDS.64 R12, [R0+0xa00] ;  /* 0x000a0000000c7984 */ /* 0x000f680000000a00 */
[----:B------:R-:W-:Y:S04]  /*4cd0*/  LDS.64 R16, [R0+0xe00] ;  /* 0x000e000000107984 */ /* 0x000fe80000000a00 */
[----:B------:R-:W-:Y:S04]  /*4ce0*/  LDS.64 R20, [R0+0x1000] ;  /* 0x0010000000147984 */ /* 0x000fe80000000a00 */
        /* <DEDUP_REMOVED lines=9> */
[----:B---3--:R3:W-:Y:S01]  /*4d80*/  STG.E.64 desc[UR8][R36.64], R32 ;  /* 0x0000002024007986 */ /* 0x0087e2000c101b08 */
[----:B----4-:R-:W-:-:S02]  /*4d90*/  VIADD R0, R0, 0x2000 ;  /* 0x0000200000007836 */ /* 0x010fc40000000000 */
[C---:B---3--:R-:W-:Y:S02]  /*4da0*/  VIADD R33, R19.reuse, 0x100 ;  /* 0x0000010013217836 */ /* 0x048fe40000000000 */
[----:B------:R-:W-:Y:S02]  /*4db0*/  VIADD R37, R19, 0x200 ;  /* 0x0000020013257836 */ /* 0x000fe40000000000 */
[----:B------:R-:W-:-:S04]  /*4dc0*/  IMAD.WIDE R32, R33, 0x8, R2 ;  /* 0x0000000821207825 */ /* 0x000fc800078e0202 */
[--C-:B------:R-:W-:Y:S01]  /*4dd0*/  IMAD.WIDE R36, R37, 0x8, R2.reuse ;  /* 0x0000000825247825 */ /* 0x100fe200078e0202 */
[----:B------:R3:W-:Y:S03]  /*4de0*/  STG.E.64 desc[UR8][R32.64+-0x400], R4 ;  /* 0xfffc000420007986 */ /* 0x0007e6000c101b08 */
[----:B------:R-:W-:Y:S01]  /*4df0*/  VIADD R19, R19, 0x400 ;  /* 0x0000040013137836 */ /* 0x000fe20000000000 */
[----:B-----5:R4:W-:Y:S04]  /*4e00*/  STG.E.64 desc[UR8][R32.64+-0x200], R6 ;  /* 0xfffe000620007986 */ /* 0x0209e8000c101b08 */
[----:B------:R4:W-:Y:S04]  /*4e10*/  STG.E.64 desc[UR8][R32.64], R10 ;  /* 0x0000000a20007986 */ /* 0x0009e8000c101b08 */
[----:B------:R4:W-:Y:S01]  /*4e20*/  STG.E.64 desc[UR8][R32.64+0x200], R12 ;  /* 0x0002000c20007986 */ /* 0x0009e2000c101b08 */
[----:B---3--:R-:W-:-:S03]  /*4e30*/  IMAD.WIDE R4, R34, 0x8, R2 ;  /* 0x0000000822047825 */ /* 0x008fc600078e0202 */
[----:B0-----:R4:W-:Y:S04]  /*4e40*/  STG.E.64 desc[UR8][R36.64+-0x400], R14 ;  /* 0xfffc000e24007986 */ /* 0x0019e8000c101b08 */
[----:B------:R4:W-:Y:S04]  /*4e50*/  STG.E.64 desc[UR8][R36.64+-0x200], R16 ;  /* 0xfffe001024007986 */ /* 0x0009e8000c101b08 */
[----:B------:R4:W-:Y:S04]  /*4e60*/  STG.E.64 desc[UR8][R36.64], R20 ;  /* 0x0000001424007986 */ /* 0x0009e8000c101b08 */
[----:B-1----:R4:W-:Y:S04]  /*4e70*/  STG.E.64 desc[UR8][R36.64+0x200], R22 ;  /* 0x0002001624007986 */ /* 0x0029e8000c101b08 */
[----:B--2---:R4:W-:Y:S04]  /*4e80*/  STG.E.64 desc[UR8][R4.64+-0x400], R24 ;  /* 0xfffc001804007986 */ /* 0x0049e8000c101b08 */
[----:B------:R4:W-:Y:S04]  /*4e90*/  STG.E.64 desc[UR8][R4.64+-0x200], R26 ;  /* 0xfffe001a04007986 */ /* 0x0009e8000c101b08 */
[----:B------:R4:W-:Y:S04]  /*4ea0*/  STG.E.64 desc[UR8][R4.64], R28 ;  /* 0x0000001c04007986 */ /* 0x0009e8000c101b08 */
[----:B------:R4:W-:Y:S01]  /*4eb0*/  STG.E.64 desc[UR8][R4.64+0x200], R30 ;  /* 0x0002001e04007986 */ /* 0x0009e2000c101b08 */
[----:B------:R-:W-:Y:S05]  /*4ec0*/  @!P1 BRA `(.L_x_756) ;  /* 0xfffffffc00509947 */ /* 0x000fea000383ffff */
.L_x_755:
[----:B------:R-:W-:Y:S05]  /*4ed0*/  BSYNC.RECONVERGENT B1 ;  /* 0x0000000000017941 */ /* 0x000fea0003800200 */
.L_x_754:
        /* <DEDUP_REMOVED lines=27> */
.L_x_758:
[----:B------:R-:W-:Y:S05]  /*5090*/  BSYNC.RECONVERGENT B1 ;  /* 0x0000000000017941 */ /* 0x000fea0003800200 */
.L_x_757:
        /* <DEDUP_REMOVED lines=11> */
.L_x_750:
[----:B------:R-:W-:Y:S05]  /*5150*/  BSYNC.RECONVERGENT B0 ;  /* 0x0000000000007941 */ /* 0x000fea0003800200 */
.L_x_749:
[----:B------:R-:W-:Y:S06]  /*5160*/  BAR.SYNC.DEFER_BLOCKING 0x0 ;  /* 0x0000000000007b1d */ /* 0x000fec0000010000 */
.L_x_729:
[----:B------:R-:W2:Y:S02]  /*5170*/  S2R R0, SR_TID.X ;  /* 0x0000000000007919 */ /* 0x000ea40000002100 */
[----:B--2---:R-:W-:-:S13]  /*5180*/  ISETP.NE.AND P0, PT, R0, RZ, PT ;  /* 0x000000ff0000720c */ /* 0x004fda0003f05270 */
[----:B------:R-:W-:Y:S05]  /*5190*/  @P0 EXIT ;  /* 0x000000000000094d */ /* 0x000fea0003800000 */
[----:B01--4-:R-:W0:Y:S02]  /*51a0*/  LDC.64 R2, c[0x0][0x398] ;  /* 0x0000e600ff027b82 */ /* 0x013e240000000a00 */
[----:B0-----:R-:W-:Y:S01]  /*51b0*/  STG.E desc[UR8][R2.64], R18 ;  /* 0x0000001202007986 */ /* 0x001fe2000c101908 */
[----:B------:R-:W-:Y:S05]  /*51c0*/  EXIT ;  /* 0x000000000000794d */ /* 0x000fea0003800000 */
.L_x_692:
[----:B------:R-:W-:Y:S01]  /*51d0*/  BSSY B0, `(.L_x_759) ;  /* 0x0000006000007945 */ /* 0x000fe20003800000 */
[----:B------:R-:W-:Y:S01]  /*51e0*/  PLOP3.LUT P3, PT, P3, PT, PT, 0x8, 0x80 ;  /* 0x000000000080781c */ /* 0x000fe20001f6e170 */
[----:B------:R-:W-:-:S12]  /*51f0*/  IMAD.MOV.U32 R28, RZ, RZ, -0x1 ;  /* 0xffffffffff1c7424 */ /* 0x000fd800078e00ff */
[----:B------:R-:W-:Y:S05]  /*5200*/  WARPSYNC.COLLECTIVE R28, `(.L_x_760) ;  /* 0x000000001c087348 */ /* 0x000fea0003c00000 */
[----:B------:R-:W-:Y:S01]  /*5210*/  VOTE.ANY P3, P3 ;  /* 0x0000000000ff7806 */ /* 0x000fe20001860100 */
[----:B------:R-:W-:-:S12]  /*5220*/  ENDCOLLECTIVE ;  /* 0x000000000000791b */ /* 0x000fd80003800000 */
.L_x_760:
[----:B------:R-:W-:Y:S05]  /*5230*/  BSYNC B0 ;  /* 0x0000000000007941 */ /* 0x000fea0003800000 */
.L_x_759:
[----:B------:R-:W-:Y:S05]  /*5240*/  BRA `(.L_x_761) ;  /* 0xffffffc000ac7947 */ /* 0x000fea000383ffff */
.L_x_696:
[----:B------:R-:W-:Y:S01]  /*5250*/  BSSY B0, `(.L_x_762) ;  /* 0x0000006000007945 */ /* 0x000fe20003800000 */
[----:B------:R-:W-:Y:S01]  /*5260*/  PLOP3.LUT P3, PT, P3, PT, PT, 0x8, 0x80 ;  /* 0x000000000080781c */ /* 0x000fe20001f6e170 */
[----:B------:R-:W-:-:S12]  /*5270*/  IMAD.MOV.U32 R28, RZ, RZ, -0x1 ;  /* 0xffffffffff1c7424 */ /* 0x000fd800078e00ff */
[----:B------:R-:W-:Y:S05]  /*5280*/  WARPSYNC.COLLECTIVE R28, `(.L_x_763) ;  /* 0x000000001c087348 */ /* 0x000fea0003c00000 */
[----:B------:R-:W-:Y:S01]  /*5290*/  VOTE.ANY P3, P3 ;  /* 0x0000000000ff7806 */ /* 0x000fe20001860100 */
[----:B------:R-:W-:-:S12]  /*52a0*/  ENDCOLLECTIVE ;  /* 0x000000000000791b */ /* 0x000fd80003800000 */
.L_x_763:
[----:B------:R-:W-:Y:S05]  /*52b0*/  BSYNC B0 ;  /* 0x0000000000007941 */ /* 0x000fea0003800000 */
.L_x_762:
[----:B------:R-:W-:Y:S05]  /*52c0*/  BRA `(.L_x_764) ;  /* 0xffffffc000bc7947 */ /* 0x000fea000383ffff */
.L_x_698:
[----:B------:R-:W0:Y:S01]  /*52d0*/  S2R R10, SR_GEMASK ;  /* 0x00000000000a7919 */ /* 0x000e220000003c00 */
[----:B------:R-:W-:Y:S01]  /*52e0*/  BSSY B0, `(.L_x_765) ;  /* 0x0000006000007945 */ /* 0x000fe20003800000 */
[----:B------:R-:W-:Y:S01]  /*52f0*/  PLOP3.LUT P3, PT, P3, PT, PT, 0x8, 0x80 ;  /* 0x000000000080781c */ /* 0x000fe20001f6e170 */
[----:B------:R-:W-:-:S12]  /*5300*/  IMAD.MOV.U32 R28, RZ, RZ, -0x1 ;  /* 0xffffffffff1c7424 */ /* 0x000fd800078e00ff */
[----:B0-----:R-:W-:Y:S05]  /*5310*/  WARPSYNC.COLLECTIVE R28, `(.L_x_766) ;  /* 0x000000001c087348 */ /* 0x001fea0003c00000 */
[----:B------:R-:W-:Y:S01]  /*5320*/  VOTE.ANY R28, PT, P3 ;  /* 0x00000000001c7806 */ /* 0x000fe200018e0100 */
[----:B0-----:R-:W-:Y:S06]  /*5330*/  ENDCOLLECTIVE ;  /* 0x000000000000791b */ /* 0x001fec0003800000 */
.L_x_766:
[----:B------:R-:W-:Y:S05]  /*5340*/  BSYNC B0 ;  /* 0x0000000000007941 */ /* 0x000fea0003800000 */
.L_x_765:
[----:B------:R-:W-:Y:S01]  /*5350*/  LOP3.LUT R28, R28, 0x80000000, R10, 0xec, !PT ;  /* 0x800000001c1c7812 */ /* 0x000fe200078eec0a */
[----:B------:R-:W-:Y:S01]  /*5360*/  IMAD.MOV.U32 R36, RZ, RZ, R13 ;  /* 0x000000ffff247224 */ /* 0x000fe200078e000d */
[----:B------:R-:W-:Y:S01]  /*5370*/  ISETP.NE.AND P5, PT, R12, 0x65, PT ;  /* 0x000000650c00780c */ /* 0x000fe20003fa5270 */
[----:B------:R-:W-:Y:S02]  /*5380*/  IMAD.MOV.U32 R31, RZ, RZ, 0x1 ;  /* 0x00000001ff1f7424 */ /* 0x000fe400078e00ff */
[----:B------:R-:W-:Y:S02]  /*5390*/  VIADD R25, R28, 0xffffffff ;  /* 0xffffffff1c197836 */ /* 0x000fe40000000000 */
[C---:B------:R-:W-:Y:S02]  /*53a0*/  VIADD R27, R8.reuse, 0x2 ;  /* 0x00000002081b7836 */ /* 0x040fe40000000000 */
[----:B------:R-:W-:Y:S01]  /*53b0*/  VIADD R26, R8, 0x4 ;  /* 0x00000004081a7836 */ /* 0x000fe20000000000 */
[----:B------:R-:W-:Y:S01]  /*53c0*/  LOP3.LUT R25, R28, R25, RZ, 0xc, !PT ;  /* 0x000000191c197212 */ /* 0x000fe200078e0cff */
[----:B------:R-:W-:-:S02]  /*53d0*/  IMAD.MOV.U32 R28, RZ, RZ, -0x1 ;  /* 0xffffffffff1c7424 */ /* 0x000fc400078e00ff */
[----:B------:R-:W-:Y:S01]  /*53e0*/  VIADD R12, R8, 0x10 ;  /* 0x00000010080c7836 */ /* 0x000fe20000000000 */
[----:B------:R0:W1:Y:S01]  /*53f0*/  POPC R29, R25 ;  /* 0x00000019001d7309 */ /* 0x0000620000000000 */
[----:B------:R-:W-:-:S07]  /*5400*/  IMAD.IADD R30, R30, 0x1, R9 ;  /* 0x000000011e1e7824 */ /* 0x000fce00078e0209 */
[----:B01----:R-:W-:Y:S05]  /*5410*/  WARPSYNC.COLLECTIVE R28, `(.L_x_767) ;  /* 0x000000001c087348 */ /* 0x003fea0003c00000 */
[----:B-1----:R1:W2:Y:S02]  /*5420*/  SHFL.DOWN P3, R33, R36, R31, R29 ;  /* 0x0800001f24217389 */ /* 0x0022a4000006001d */
[----:B012---:R-:W-:Y:S05]  /*5430*/  ENDCOLLECTIVE ;  /* 0x000000000000791b */ /* 0x007fea0003800000 */
.L_x_767:
[----:B------:R-:W-:Y:S01]  /*5440*/  IMAD.MOV.U32 R31, RZ, RZ, 0x2 ;  /* 0x00000002ff1f7424 */ /* 0x000fe200078e00ff */
[----:B------:R-:W-:-:S04]  /*5450*/  ISETP.GE.AND P3, PT, R8, R29, PT ;  /* 0x0000001d0800720c */ /* 0x000fc80003f66270 */
[----:B------:R-:W-:-:S05]  /*5460*/  SEL R24, R33, RZ, !P3 ;  /* 0x000000ff21187207 */ /* 0x000fca0005800000 */
[----:B------:R-:W-:Y:S02]  /*5470*/  IMAD.IADD R24, R24, 0x1, R13 ;  /* 0x0000000118187824 */ /* 0x000fe400078e020d */
[----:B------:R-:W-:Y:S02]  /*5480*/  VIADD R13, R8, 0x8 ;  /* 0x00000008080d7836 */ /* 0x000fe40000000000 */
[----:B------:R-:W-:-:S07]  /*5490*/  IMAD.MOV.U32 R36, RZ, RZ, R24 ;  /* 0x000000ffff247224 */ /* 0x000fce00078e0018 */
[----:B------:R-:W-:Y:S05]  /*54a0*/  WARPSYNC.COLLECTIVE R28, `(.L_x_768) ;  /* 0x000000001c087348 */ /* 0x000fea0003c00000 */
[----:B------:R0:W1:Y:S02]  /*54b0*/  SHFL.DOWN P3, R33, R36, R31, R29 ;  /* 0x0800001f24217389 */ /* 0x000064000006001d */
[----:B01----:R-:W-:Y:S05]  /*54c0*/  ENDCOLLECTIVE ;  /* 0x000000000000791b */ /* 0x003fea0003800000 */
.L_x_768:
[----:B------:R-:W-:Y:S01]  /*54d0*/  IMAD.MOV.U32 R31, RZ, RZ, 0x4 ;  /* 0x00000004ff1f7424 */ /* 0x000fe200078e00ff */
[----:B------:R-:W-:-:S04]  /*54e0*/  ISETP.GT.AND P3, PT, R27, R29, PT ;  /* 0x0000001d1b00720c */ /* 0x000fc80003f64270 */
[----:B------:R-:W-:-:S05]  /*54f0*/  SEL R33, R33, RZ, !P3 ;  /* 0x000000ff21217207 */ /* 0x000fca0005800000 */
[----:B------:R-:W-:Y:S02]  /*5500*/  IMAD.IADD R32, R24, 0x1, R33 ;  /* 0x0000000118207824 */ /* 0x000fe400078e0221 */
[----:B------:R-:W0:Y:S02]  /*5510*/  LDC.64 R24, c[0x0][0x3a8] ;  /* 0x0000ea00ff187b82 */ /* 0x000e240000000a00 */
[----:B------:R-:W-:-:S07]  /*5520*/  IMAD.MOV.U32 R36, RZ, RZ, R32 ;  /* 0x000000ffff247224 */ /* 0x000fce00078e0020 */
[----:B0-----:R-:W-:Y:S05]  /*5530*/  WARPSYNC.COLLECTIVE R28, `(.L_x_769) ;  /* 0x000000001c087348 */ /* 0x001fea0003c00000 */
[----:B------:R1:W2:Y:S02]  /*5540*/  SHFL.DOWN P3, R33, R36, R31, R29 ;  /* 0x0800001f24217389 */ /* 0x0002a4000006001d */
[----:B012---:R-:W-:Y:S05]  /*5550*/  ENDCOLLECTIVE ;  /* 0x000000000000791b */ /* 0x007fea0003800000 */
.L_x_769:
[----:B------:R-:W-:Y:S01]  /*5560*/  IMAD.MOV.U32 R31, RZ, RZ, 0x8 ;  /* 0x00000008ff1f7424 */ /* 0x000fe200078e00ff */
[----:B------:R-:W-:-:S04]  /*5570*/  ISETP.GT.AND P3, PT, R26, R29, PT ;  /* 0x0000001d1a00720c */ /* 0x000fc80003f64270 */
[----:B------:R-:W-:-:S05]  /*5580*/  SEL R33, R33, RZ, !P3 ;  /* 0x000000ff21217207 */ /* 0x000fca0005800000 */
[----:B------:R-:W-:-:S04]  /*5590*/  IMAD.IADD R34, R32, 0x1, R33 ;  /* 0x0000000120227824 */ /* 0x000fc800078e0221 */
[----:B------:R-:W-:-:S07]  /*55a0*/  IMAD.MOV.U32 R36, RZ, RZ, R34 ;  /* 0x000000ffff247224 */ /* 0x000fce00078e0022 */
[----:B------:R-:W-:Y:S05]  /*55b0*/  WARPSYNC.COLLECTIVE R28, `(.L_x_770) ;  /* 0x000000001c087348 */ /* 0x000fea0003c00000 */
[----:B------:R0:W1:Y:S02]  /*55c0*/  SHFL.DOWN P3, R33, R36, R31, R29 ;  /* 0x0800001f24217389 */ /* 0x000064000006001d */
[----:B01----:R-:W-:Y:S05]  /*55d0*/  ENDCOLLECTIVE ;  /* 0x000000000000791b */ /* 0x003fea0003800000 */
.L_x_770:
        /* <DEDUP_REMOVED lines=8> */
.L_x_771:
[----:B------:R-:W-:-:S04]  /*5660*/  ISETP.GT.AND P3, PT, R12, R29, PT ;  /* 0x0000001d0c00720c */ /* 0x000fc80003f64270 */
[----:B------:R-:W-:Y:S02]  /*5670*/  SEL R32, R33, RZ, !P3 ;  /* 0x000000ff21207207 */ /* 0x000fe40005800000 */
[----:B------:R-:W-:-:S03]  /*5680*/  IADD3 R34, P3, PT, R24, 0x100, RZ ;  /* 0x0000010018227810 */ /* 0x000fc60007f7e0ff */
[----:B------:R-:W-:Y:S01]  /*5690*/  IMAD.IADD R32, R37, 0x1, R32 ;  /* 0x0000000125207824 */ /* 0x000fe200078e0220 */
[----:B------:R-:W-:Y:S02]  /*56a0*/  P2R R24, PR, RZ, 0x8 ;  /* 0x00000008ff187803 */ /* 0x000fe40000000000 */
[----:B------:R-:W-:-:S13]  /*56b0*/  PLOP3.LUT P3, PT, P5, PT, PT, 0x80, 0x8 ;  /* 0x000000000008781c */ /* 0x000fda0002f6f070 */
[----:B------:R-:W-:Y:S05]  /*56c0*/  WARPSYNC.COLLECTIVE R28, `(.L_x_772) ;  /* 0x000000001c087348 */ /* 0x000fea0003c00000 */
[----:B------:R-:W-:Y:S01]  /*56d0*/  VOTE.ALL P3, P3 ;  /* 0x0000000000ff7806 */ /* 0x000fe20001860000 */
[----:B------:R-:W-:-:S12]  /*56e0*/  ENDCOLLECTIVE ;  /* 0x000000000000791b */ /* 0x000fd80003800000 */
.L_x_772:
[----:B------:R-:W-:Y:S02]  /*56f0*/  PLOP3.LUT P5, PT, P3, PT, PT, 0x80, 0x8 ;  /* 0x000000000008781c */ /* 0x000fe40001faf070 */
[----:B------:R-:W-:-:S05]  /*5700*/  ISETP.NE.AND P3, PT, R24, RZ, PT ;  /* 0x000000ff1800720c */ /* 0x000fca0003f65270 */
[----:B------:R-:W-:Y:S01]  /*5710*/  IMAD.X R35, RZ, RZ, R25, P3 ;  /* 0x000000ffff237224 */ /* 0x000fe200018e0619 */
[----:B------:R-:W-:Y:S07]  /*5720*/  BRA `(.L_x_773) ;  /* 0xffffffc000447947 */ /* 0x000fee000383ffff */
.L_x_700:
[----:B------:R-:W-:Y:S01]  /*5730*/  BSSY B0, `(.L_x_774) ;  /* 0x0000006000007945 */ /* 0x000fe20003800000 */
[----:B------:R-:W-:Y:S01]  /*5740*/  PLOP3.LUT P3, PT, P3, PT, PT, 0x8, 0x80 ;  /* 0x000000000080781c */ /* 0x000fe20001f6e170 */
[----:B------:R-:W-:-:S12]  /*5750*/  IMAD.MOV.U32 R28, RZ, RZ, -0x1 ;  /* 0xffffffffff1c7424 */ /* 0x000fd800078e00ff */
[----:B------:R-:W-:Y:S05]  /*5760*/  WARPSYNC.COLLECTIVE R28, `(.L_x_775) ;  /* 0x000000001c087348 */ /* 0x000fea0003c00000 */
[----:B------:R-:W-:Y:S01]  /*5770*/  VOTE.ANY P3, P3 ;  /* 0x0000000000ff7806 */ /* 0x000fe20001860100 */
[----:B------:R-:W-:-:S12]  /*5780*/  ENDCOLLECTIVE ;  /* 0x000000000000791b */ /* 0x000fd80003800000 */
.L_x_775:
[----:B------:R-:W-:Y:S05]  /*5790*/  BSYNC B0 ;  /* 0x0000000000007941 */ /* 0x000fea0003800000 */
.L_x_774:
[----:B------:R-:W-:Y:S05]  /*57a0*/  BRA `(.L_x_776) ;  /* 0xffffffc000447947 */ /* 0x000fea000383ffff */
.L_x_704:
[----:B------:R-:W-:Y:S01]  /*57b0*/  BSSY B0, `(.L_x_777) ;  /* 0x0000006000007945 */ /* 0x000fe20003800000 */
[----:B------:R-:W-:Y:S01]  /*57c0*/  PLOP3.LUT P3, PT, P3, PT, PT, 0x8, 0x80 ;  /* 0x000000000080781c */ /* 0x000fe20001f6e170 */
[----:B------:R-:W-:-:S12]  /*57d0*/  IMAD.MOV.U32 R28, RZ, RZ, -0x1 ;  /* 0xffffffffff1c7424 */ /* 0x000fd800078e00ff */
[----:B------:R-:W-:Y:S05]  /*57e0*/  WARPSYNC.COLLECTIVE R28, `(.L_x_778) ;  /* 0x000000001c087348 */ /* 0x000fea0003c00000 */
[----:B------:R-:W-:Y:S01]  /*57f0*/  VOTE.ANY P3, P3 ;  /* 0x0000000000ff7806 */ /* 0x000fe20001860100 */
[----:B------:R-:W-:-:S12]  /*5800*/  ENDCOLLECTIVE ;  /* 0x000000000000791b */ /* 0x000fd80003800000 */
.L_x_778:
[----:B------:R-:W-:Y:S05]  /*5810*/  BSYNC B0 ;  /* 0x0000000000007941 */ /* 0x000fea0003800000 */
.L_x_777:
[----:B------:R-:W-:Y:S05]  /*5820*/  BRA `(.L_x_779) ;  /* 0xffffffc000587947 */ /* 0x000fea000383ffff */
.L_x_706:
[----:B------:R-:W-:Y:S01]  /*5830*/  BSSY B0, `(.L_x_780) ;  /* 0x0000006000007945 */ /* 0x000fe20003800000 */
[----:B------:R-:W-:Y:S01]  /*5840*/  PLOP3.LUT P3, PT, P3, PT, PT, 0x8, 0x80 ;  /* 0x000000000080781c */ /* 0x000fe20001f6e170 */
[----:B------:R-:W-:-:S12]  /*5850*/  IMAD.MOV.U32 R28, RZ, RZ, -0x1 ;  /* 0xffffffffff1c7424 */ /* 0x000fd800078e00ff */
[----:B------:R-:W-:Y:S05]  /*5860*/  WARPSYNC.COLLECTIVE R28, `(.L_x_781) ;  /* 0x000000001c087348 */ /* 0x000fea0003c00000 */
[----:B------:R-:W-:Y:S01]  /*5870*/  VOTE.ANY R28, PT, P3 ;  /* 0x00000000001c7806 */ /* 0x000fe200018e0100 */
[----:B------:R-:W-:Y:S06]  /*5880*/  ENDCOLLECTIVE ;  /* 0x000000000000791b */ /* 0x000fec0003800000 */
.L_x_781:
[----:B------:R-:W-:Y:S05]  /*5890*/  BSYNC B0 ;  /* 0x0000000000007941 */ /* 0x000fea0003800000 */
.L_x_780:
[----:B------:R-:W-:Y:S01]  /*58a0*/  LOP3.LUT R28, R28, 0x80000000, R10, 0xec, !PT ;  /* 0x800000001c1c7812 */ /* 0x000fe200078eec0a */
[----:B------:R-:W-:Y:S02]  /*58b0*/  IMAD.MOV.U32 R36, RZ, RZ, R25 ;  /* 0x000000ffff247224 */ /* 0x000fe400078e0019 */
[----:B------:R-:W-:Y:S02]  /*58c0*/  IMAD.MOV.U32 R31, RZ, RZ, 0x1 ;  /* 0x00000001ff1f7424 */ /* 0x000fe400078e00ff */
[----:B------:R-:W-:Y:S02]  /*58d0*/  VIADD R29, R28, 0xffffffff ;  /* 0xffffffff1c1d7836 */ /* 0x000fe40000000000 */
[----:B------:R-:W-:-:S03]  /*58e0*/  VIADD R30, R30, 0xffffffe0 ;  /* 0xffffffe01e1e7836 */ /* 0x000fc60000000000 */
[----:B------:R-:W-:Y:S01]  /*58f0*/  LOP3.LUT R29, R28, R29, RZ, 0xc, !PT ;  /* 0x0000001d1c1d7212 */ /* 0x000fe200078e0cff */
[----:B------:R-:W-:-:S05]  /*5900*/  IMAD.MOV.U32 R28, RZ, RZ, -0x1 ;  /* 0xffffffffff1c7424 */ /* 0x000fca00078e00ff */
[----:B------:R-:W0:Y:S02]  /*5910*/  POPC R29, R29 ;  /* 0x0000001d001d7309 */ /* 0x000e240000000000 */
[----:B0-----:R-:W-:Y:S05]  /*5920*/  WARPSYNC.COLLECTIVE R28, `(.L_x_782) ;  /* 0x000000001c087348 */ /* 0x001fea0003c00000 */
[----:B0-----:R0:W1:Y:S02]  /*5930*/  SHFL.DOWN P3, R33, R36, R31, R29 ;  /* 0x0800001f24217389 */ /* 0x001064000006001d */
[----:B01----:R-:W-:Y:S05]  /*5940*/  ENDCOLLECTIVE ;  /* 0x000000000000791b */ /* 0x003fea0003800000 */
.L_x_782:
[----:B------:R-:W-:Y:S01]  /*5950*/  IMAD.MOV.U32 R31, RZ, RZ, 0x2 ;  /* 0x00000002ff1f7424 */ /* 0x000fe200078e00ff */
[----:B------:R-:W-:-:S04]  /*5960*/  ISETP.GE.AND P3, PT, R8, R29, PT ;  /* 0x0000001d0800720c */ /* 0x000fc80003f66270 */
[----:B------:R-:W-:-:S05]  /*5970*/  SEL R33, R33, RZ, !P3 ;  /* 0x000000ff21217207 */ /* 0x000fca0005800000 */
[----:B------:R-:W-:-:S04]  /*5980*/  IMAD.IADD R37, R33, 0x1, R25 ;  /* 0x0000000121257824 */ /* 0x000fc800078e0219 */
[----:B------:R-:W-:-:S07]  /*5990*/  IMAD.MOV.U32 R36, RZ, RZ, R37 ;  /* 0x000000ffff247224 */ /* 0x000fce00078e0025 */
[----:B------:R-:W-:Y:S05]  /*59a0*/  WARPSYNC.COLLECTIVE R28, `(.L_x_783) ;  /* 0x000000001c087348 */ /* 0x000fea0003c00000 */
[----:B------:R0:W1:Y:S02]  /*59b0*/  SHFL.DOWN P3, R33, R36, R31, R29 ;  /* 0x0800001f24217389 */ /* 0x000064000006001d */
[----:B01----:R-:W-:Y:S05]  /*59c0*/  ENDCOLLECTIVE ;  /* 0x000000000000791b */ /* 0x003fea0003800000 */
.L_x_783:
[----:B------:R-:W-:Y:S01]  /*59d0*/  IMAD.MOV.U32 R31, RZ, RZ, 0x4 ;  /* 0x00000004ff1f7424 */ /* 0x000fe200078e00ff */
[----:B------:R-:W-:-:S04]  /*59e0*/  ISETP.GT.AND P3, PT, R27, R29, PT ;  /* 0x0000001d1b00720c */ /* 0x000fc80003f64270 */
[----:B------:R-:W-:-:S05]  /*59f0*/  SEL R33, R33, RZ, !P3 ;  /* 0x000000ff21217207 */ /* 0x000fca0005800000 */
[----:B------:R-:W-:-:S07]  /*5a00*/  IMAD.IADD R36, R37, 0x1, R33 ;  /* 0x0000000125247824 */ /* 0x000fce00078e0221 */
[----:B------:R-:W-:Y:S05]  /*5a10*/  WARPSYNC.COLLECTIVE R28, `(.L_x_784) ;  /* 0x000000001c087348 */ /* 0x000fea0003c00000 */
[----:B------:R0:W1:Y:S02]  /*5a20*/  SHFL.DOWN P3, R33, R36, R31, R29 ;  /* 0x0800001f24217389 */ /* 0x000064000006001d */
[----:B01----:R-:W-:Y:S05]  /*5a30*/  ENDCOLLECTIVE ;  /* 0x000000000000791b */ /* 0x003fea0003800000 */
.L_x_784:
        /* <DEDUP_REMOVED lines=8> */
.L_x_785:
        /* <DEDUP_REMOVED lines=8> */
.L_x_786:
[----:B------:R-:W-:-:S04]  /*5b40*/  ISETP.GT.AND P3, PT, R12, R29, PT ;  /* 0x0000001d0c00720c */ /* 0x000fc80003f64270 */
[----:B------:R-:W-:Y:S02]  /*5b50*/  SEL R33, R33, RZ, !P3 ;  /* 0x000000ff21217207 */ /* 0x000fe40005800000 */
[----:B------:R-:W-:Y:S02]  /*5b60*/  ISETP.NE.AND P3, PT, R24, 0x65, PT ;  /* 0x000000651800780c */ /* 0x000fe40003f65270 */
[----:B------:R-:W-:-:S11]  /*5b70*/  IADD3 R32, PT, PT, R37, R33, R32 ;  /* 0x0000002125207210 */ /* 0x000fd60007ffe020 */
[----:B------:R-:W-:Y:S05]  /*5b80*/  WARPSYNC.COLLECTIVE R28, `(.L_x_787) ;  /* 0x000000001c087348 */ /* 0x000fea0003c00000 */
[----:B------:R-:W-:Y:S01]  /*5b90*/  VOTE.ALL P3, P3 ;  /* 0x0000000000ff7806 */ /* 0x000fe20001860000 */
[----:B------:R-:W-:-:S12]  /*5ba0*/  ENDCOLLECTIVE ;  /* 0x000000000000791b */ /* 0x000fd80003800000 */
.L_x_787:
[----:B------:R-:W-:Y:S05]  /*5bb0*/  BRA `(.L_x_788) ;  /* 0xffffffbc00f47947 */ /* 0x000fea000383ffff */
.L_x_733:
[----:B------:R-:W-:Y:S01]  /*5bc0*/  BSSY B0, `(.L_x_789) ;  /* 0x0000006000007945 */ /* 0x000fe20003800000 */
[----:B------:R-:W-:Y:S01]  /*5bd0*/  PLOP3.LUT P3, PT, P3, PT, PT, 0x8, 0x80 ;  /* 0x000000000080781c */ /* 0x000fe20001f6e170 */
[----:B------:R-:W-:-:S12]  /*5be0*/  IMAD.MOV.U32 R28, RZ, RZ, -0x1 ;  /* 0xffffffffff1c7424 */ /* 0x000fd800078e00ff */
[----:B------:R-:W-:Y:S05]  /*5bf0*/  WARPSYNC.COLLECTIVE R28, `(.L_x_790) ;  /* 0x000000001c087348 */ /* 0x000fea0003c00000 */
[----:B------:R-:W-:Y:S01]  /*5c00*/  VOTE.ANY P3, P3 ;  /* 0x0000000000ff7806 */ /* 0x000fe20001860100 */
[----:B------:R-:W-:-:S12]  /*5c10*/  ENDCOLLECTIVE ;  /* 0x000000000000791b */ /* 0x000fd80003800000 */
.L_x_790:
[----:B------:R-:W-:Y:S05]  /*5c20*/  BSYNC B0 ;  /* 0x0000000000007941 */ /* 0x000fea0003800000 */
.L_x_789:
[----:B------:R-:W-:Y:S05]  /*5c30*/  BRA `(.L_x_791) ;  /* 0xffffffe000bc7947 */ /* 0x000fea000383ffff */
.L_x_737:
[----:B------:R-:W-:Y:S01]  /*5c40*/  BSSY B0, `(.L_x_792) ;  /* 0x0000006000007945 */ /* 0x000fe20003800000 */
[----:B------:R-:W-:Y:S01]  /*5c50*/  PLOP3.LUT P3, PT, P3, PT, PT, 0x8, 0x80 ;  /* 0x000000000080781c */ /* 0x000fe20001f6e170 */
[----:B------:R-:W-:-:S12]  /*5c60*/  IMAD.MOV.U32 R28, RZ, RZ, -0x1 ;  /* 0xffffffffff1c7424 */ /* 0x000fd800078e00ff */
[----:B------:R-:W-:Y:S05]  /*5c70*/  WARPSYNC.COLLECTIVE R28, `(.L_x_793) ;  /* 0x000000001c087348 */ /* 0x000fea0003c00000 */
[----:B------:R-:W-:Y:S01]  /*5c80*/  VOTE.ANY P3, P3 ;  /* 0x0000000000ff7806 */ /* 0x000fe20001860100 */
[----:B------:R-:W-:-:S12]  /*5c90*/  ENDCOLLECTIVE ;  /* 0x000000000000791b */ /* 0x000fd80003800000 */
.L_x_793:
[----:B------:R-:W-:Y:S05]  /*5ca0*/  BSYNC B0 ;  /* 0x0000000000007941 */ /* 0x000fea0003800000 */
.L_x_792:
[----:B------:R-:W-:Y:S05]  /*5cb0*/  BRA `(.L_x_794) ;  /* 0xffffffe000cc7947 */ /* 0x000fea000383ffff */
.L_x_739:
[----:B------:R-:W0:Y:S01]  /*5cc0*/  S2R R16, SR_GEMASK ;  /* 0x0000000000107919 */ /* 0x000e220000003c00 */
[----:B------:R-:W-:Y:S01]  /*5cd0*/  BSSY B0, `(.L_x_795) ;  /* 0x0000006000007945 */ /* 0x000fe20003800000 */
[----:B------:R-:W-:Y:S01]  /*5ce0*/  PLOP3.LUT P3, PT, P3, PT, PT, 0x8, 0x80 ;  /* 0x000000000080781c */ /* 0x000fe20001f6e170 */
[----:B------:R-:W-:-:S12]  /*5cf0*/  IMAD.MOV.U32 R28, RZ, RZ, -0x1 ;  /* 0xffffffffff1c7424 */ /* 0x000fd800078e00ff */
[----:B0-----:R-:W-:Y:S05]  /*5d00*/  WARPSYNC.COLLECTIVE R28, `(.L_x_796) ;  /* 0x000000001c087348 */ /* 0x001fea0003c00000 */
[----:B------:R-:W-:Y:S01]  /*5d10*/  VOTE.ANY R28, PT, P3 ;  /* 0x00000000001c7806 */ /* 0x000fe200018e0100 */
[----:B0-----:R-:W-:Y:S06]  /*5d20*/  ENDCOLLECTIVE ;  /* 0x000000000000791b */ /* 0x001fec0003800000 */
.L_x_796:
[----:B------:R-:W-:Y:S05]  /*5d30*/  BSYNC B0 ;  /* 0x0000000000007941 */ /* 0x000fea0003800000 */
.L_x_795:
[----:B------:R-:W-:Y:S01]  /*5d40*/  LOP3.LUT R28, R28, 0x80000000, R16, 0xec, !PT ;  /* 0x800000001c1c7812 */ /* 0x000fe200078eec10 */
[----:B------:R-:W-:Y:S01]  /*5d50*/  IMAD.MOV.U32 R36, RZ, RZ, R19 ;  /* 0x000000ffff247224 */ /* 0x000fe200078e0013 */
[----:B------:R-:W-:Y:S01]  /*5d60*/  ISETP.NE.AND P5, PT, R18, 0x65, PT ;  /* 0x000000651200780c */ /* 0x000fe20003fa5270 */
[----:B------:R-:W-:Y:S02]  /*5d70*/  IMAD.MOV.U32 R31, RZ, RZ, 0x1 ;  /* 0x00000001ff1f7424 */ /* 0x000fe400078e00ff */
[C---:B------:R-:W-:Y:S02]  /*5d80*/  VIADD R25, R28.reuse, 0xffffffff ;  /* 0xffffffff1c197836 */ /* 0x040fe40000000000 */
[C---:B------:R-:W-:Y:S02]  /*5d90*/  VIADD R30, R5.reuse, 0x2 ;  /* 0x00000002051e7836 */ /* 0x040fe40000000000 */
[----:B------:R-:W-:Y:S01]  /*5da0*/  VIADD R27, R5, 0x4 ;  /* 0x00000004051b7836 */ /* 0x000fe20000000000 */
[----:B------:R-:W-:Y:S01]  /*5db0*/  LOP3.LUT R25, R28, R25, RZ, 0xc, !PT ;  /* 0x000000191c197212 */ /* 0x000fe200078e0cff */
[----:B------:R-:W-:-:S02]  /*5dc0*/  IMAD.MOV.U32 R28, RZ, RZ, -0x1 ;  /* 0xffffffffff1c7424 */ /* 0x000fc400078e00ff */
[----:B------:R-:W-:Y:S01]  /*5dd0*/  VIADD R26, R5, 0x8 ;  /* 0x00000008051a7836 */ /* 0x000fe20000000000 */
[----:B------:R0:W1:Y:S06]  /*5de0*/  POPC R29, R25 ;  /* 0x00000019001d7309 */ /* 0x00006c0000000000 */
[----:B01----:R-:W-:Y:S05]  /*5df0*/  WARPSYNC.COLLECTIVE R28, `(.L_x_797) ;  /* 0x000000001c087348 */ /* 0x003fea0003c00000 */
[----:B-1----:R1:W2:Y:S02]  /*5e00*/  SHFL.DOWN P3, R33, R36, R31, R29 ;  /* 0x0800001f24217389 */ /* 0x0022a4000006001d */
[----:B012---:R-:W-:Y:S05]  /*5e10*/  ENDCOLLECTIVE ;  /* 0x000000000000791b */ /* 0x007fea0003800000 */
.L_x_797:
        /* <DEDUP_REMOVED lines=8> */
.L_x_798:
        /* <DEDUP_REMOVED lines=8> */
.L_x_799:
[----:B------:R-:W-:Y:S01]  /*5f20*/  IMAD.MOV.U32 R31, RZ, RZ, 0x8 ;  /* 0x00000008ff1f7424 */ /* 0x000fe200078e00ff */
[----:B------:R-:W-:-:S04]  /*5f30*/  ISETP.GT.AND P3, PT, R27, R29, PT ;  /* 0x0000001d1b00720c */ /* 0x000fc80003f64270 */
[----:B------:R-:W-:-:S05]  /*5f40*/  SEL R33, R33, RZ, !P3 ;  /* 0x000000ff21217207 */ /* 0x000fca0005800000 */
[----:B------:R-:W-:Y:S02]  /*5f50*/  IMAD.IADD R34, R32, 0x1, R33 ;  /* 0x0000000120227824 */ /* 0x000fe400078e0221 */
[----:B------:R-:W-:Y:S02]  /*5f60*/  VIADD R32, R5, 0x10 ;  /* 0x0000001005207836 */ /* 0x000fe40000000000 */
[----:B------:R-:W-:-:S07]  /*5f70*/  IMAD.MOV.U32 R36, RZ, RZ, R34 ;  /* 0x000000ffff247224 */ /* 0x000fce00078e0022 */
[----:B------:R-:W-:Y:S05]  /*5f80*/  WARPSYNC.COLLECTIVE R28, `(.L_x_800) ;  /* 0x000000001c087348 */ /* 0x000fea0003c00000 */
[----:B------:R0:W1:Y:S02]  /*5f90*/  SHFL.DOWN P3, R33, R36, R31, R29 ;  /* 0x0800001f24217389 */ /* 0x000064000006001d */
[----:B01----:R-:W-:Y:S05]  /*5fa0*/  ENDCOLLECTIVE ;  /* 0x000000000000791b */ /* 0x003fea0003800000 */
.L_x_800:
        /* <DEDUP_REMOVED lines=8> */
.L_x_801:
[----:B------:R-:W-:-:S04]  /*6030*/  ISETP.GT.AND P3, PT, R32, R29, PT ;  /* 0x0000001d2000720c */ /* 0x000fc80003f64270 */
[----:B------:R-:W-:-:S05]  /*6040*/  SEL R24, R33, RZ, !P3 ;  /* 0x000000ff21187207 */ /* 0x000fca0005800000 */
[----:B------:R-:W-:Y:S02]  /*6050*/  IMAD.IADD R24, R19, 0x1, R24 ;  /* 0x0000000113187824 */ /* 0x000fe400078e0218 */
[----:B------:R-:W0:Y:S02]  /*6060*/  LDC.64 R18, c[0x0][0x3a8] ;  /* 0x0000ea00ff127b82 */ /* 0x000e240000000a00 */
[----:B0-----:R-:W-:-:S04]  /*6070*/  IADD3 R34, P3, PT, R18, 0x100, RZ ;  /* 0x0000010012227810 */ /* 0x001fc80007f7e0ff */
[----:B------:R-:W-:Y:S02]  /*6080*/  P2R R18, PR, RZ, 0x8 ;  /* 0x00000008ff127803 */ /* 0x000fe40000000000 */
[----:B------:R-:W-:-:S13]  /*6090*/  PLOP3.LUT P3, PT, P5, PT, PT, 0x80, 0x8 ;  /* 0x000000000008781c */ /* 0x000fda0002f6f070 */
[----:B------:R-:W-:Y:S05]  /*60a0*/  WARPSYNC.COLLECTIVE R28, `(.L_x_802) ;  /* 0x000000001c087348 */ /* 0x000fea0003c00000 */
[----:B------:R-:W-:Y:S01]  /*60b0*/  VOTE.ALL P3, P3 ;  /* 0x0000000000ff7806 */ /* 0x000fe20001860000 */
[----:B------:R-:W-:-:S12]  /*60c0*/  ENDCOLLECTIVE ;  /* 0x000000000000791b */ /* 0x000fd80003800000 */
.L_x_802:
[----:B------:R-:W-:Y:S02]  /*60d0*/  PLOP3.LUT P5, PT, P3, PT, PT, 0x80, 0x8 ;  /* 0x000000000008781c */ /* 0x000fe40001faf070 */
[----:B------:R-:W-:Y:S02]  /*60e0*/  ISETP.NE.AND P3, PT, R18, RZ, PT ;  /* 0x000000ff1200720c */ /* 0x000fe40003f65270 */
[----:B------:R-:W-:-:S03]  /*60f0*/  LOP3.LUT R18, RZ, R8, RZ, 0x33, !PT ;  /* 0x00000008ff127212 */ /* 0x000fc600078e33ff */
[----:B------:R-:W-:Y:S02]  /*6100*/  IMAD.X R35, RZ, RZ, R19, P3 ;  /* 0x000000ffff237224 */ /* 0x000fe400018e0613 */
[----:B------:R-:W-:Y:S01]  /*6110*/  IMAD.IADD R25, R9, 0x1, R18 ;  /* 0x0000000109197824 */ /* 0x000fe200078e0212 */
[----:B------:R-:W-:Y:S06]  /*6120*/  BRA `(.L_x_803) ;  /* 0xffffffe000547947 */ /* 0x000fec000383ffff */
.L_x_741:
[----:B------:R-:W-:Y:S01]  /*6130*/  BSSY B0, `(.L_x_804) ;  /* 0x0000006000007945 */ /* 0x000fe20003800000 */
[----:B------:R-:W-:Y:S01]  /*6140*/  PLOP3.LUT P3, PT, P3, PT, PT, 0x8, 0x80 ;  /* 0x000000000080781c */ /* 0x000fe20001f6e170 */
[----:B------:R-:W-:-:S12]  /*6150*/  IMAD.MOV.U32 R28, RZ, RZ, -0x1 ;  /* 0xffffffffff1c7424 */ /* 0x000fd800078e00ff */
[----:B------:R-:W-:Y:S05]  /*6160*/  WARPSYNC.COLLECTIVE R28, `(.L_x_805) ;  /* 0x000000001c087348 */ /* 0x000fea0003c00000 */
[----:B------:R-:W-:Y:S01]  /*6170*/  VOTE.ANY P3, P3 ;  /* 0x0000000000ff7806 */ /* 0x000fe20001860100 */
[----:B------:R-:W-:-:S12]  /*6180*/  ENDCOLLECTIVE ;  /* 0x000000000000791b */ /* 0x000fd80003800000 */
.L_x_805:
[----:B------:R-:W-:Y:S05]  /*6190*/  BSYNC B0 ;  /* 0x0000000000007941 */ /* 0x000fea0003800000 */
.L_x_804:
[----:B------:R-:W-:Y:S05]  /*61a0*/  BRA `(.L_x_806) ;  /* 0xffffffe000547947 */ /* 0x000fea000383ffff */
.L_x_745:
[----:B------:R-:W-:Y:S01]  /*61b0*/  BSSY B0, `(.L_x_807) ;  /* 0x0000006000007945 */ /* 0x000fe20003800000 */
[----:B------:R-:W-:Y:S01]  /*61c0*/  PLOP3.LUT P3, PT, P3, PT, PT, 0x8, 0x80 ;  /* 0x000000000080781c */ /* 0x000fe20001f6e170 */
[----:B------:R-:W-:-:S12]  /*61d0*/  IMAD.MOV.U32 R28, RZ, RZ, -0x1 ;  /* 0xffffffffff1c7424 */ /* 0x000fd800078e00ff */
[----:B------:R-:W-:Y:S05]  /*61e0*/  WARPSYNC.COLLECTIVE R28, `(.L_x_808) ;  /* 0x000000001c087348 */ /* 0x000fea0003c00000 */
[----:B------:R-:W-:Y:S01]  /*61f0*/  VOTE.ANY P3, P3 ;  /* 0x0000000000ff7806 */ /* 0x000fe20001860100 */
[----:B------:R-:W-:-:S12]  /*6200*/  ENDCOLLECTIVE ;  /* 0x000000000000791b */ /* 0x000fd80003800000 */
.L_x_808:
[----:B------:R-:W-:Y:S05]  /*6210*/  BSYNC B0 ;  /* 0x0000000000007941 */ /* 0x000fea0003800000 */
.L_x_807:
[----:B------:R-:W-:Y:S05]  /*6220*/  BRA `(.L_x_809) ;  /* 0xffffffe000687947 */ /* 0x000fea000383ffff */
.L_x_747:
[----:B------:R-:W-:Y:S01]  /*6230*/  BSSY B0, `(.L_x_810) ;  /* 0x0000006000007945 */ /* 0x000fe20003800000 */
[----:B------:R-:W-:Y:S01]  /*6240*/  PLOP3.LUT P3, PT, P3, PT, PT, 0x8, 0x80 ;  /* 0x000000000080781c */ /* 0x000fe20001f6e170 */
[----:B------:R-:W-:-:S12]  /*6250*/  IMAD.MOV.U32 R28, RZ, RZ, -0x1 ;  /* 0xffffffffff1c7424 */ /* 0x000fd800078e00ff */
[----:B------:R-:W-:Y:S05]  /*6260*/  WARPSYNC.COLLECTIVE R28, `(.L_x_811) ;  /* 0x000000001c087348 */ /* 0x000fea0003c00000 */
[----:B------:R-:W-:Y:S01]  /*6270*/  VOTE.ANY R28, PT, P3 ;  /* 0x00000000001c7806 */ /* 0x000fe200018e0100 */
[----:B------:R-:W-:Y:S06]  /*6280*/  ENDCOLLECTIVE ;  /* 0x000000000000791b */ /* 0x000fec0003800000 */
.L_x_811:
[----:B------:R-:W-:Y:S05]  /*6290*/  BSYNC B0 ;  /* 0x0000000000007941 */ /* 0x000fea0003800000 */
.L_x_810:
        /* <DEDUP_REMOVED lines=11> */
.L_x_812:
        /* <DEDUP_REMOVED lines=8> */
.L_x_813:
[----:B------:R-:W-:Y:S01]  /*63d0*/  IMAD.MOV.U32 R31, RZ, RZ, 0x4 ;  /* 0x00000004ff1f7424 */ /* 0x000fe200078e00ff */
[----:B------:R-:W-:-:S04]  /*63e0*/  ISETP.GT.AND P3, PT, R30, R29, PT ;  /* 0x0000001d1e00720c */ /* 0x000fc80003f64270 */
[----:B------:R-:W-:-:S05]  /*63f0*/  SEL R33, R33, RZ, !P3 ;  /* 0x000000ff21217207 */ /* 0x000fca0005800000 */
[----:B------:R-:W-:-:S07]  /*6400*/  IMAD.IADD R36, R37, 0x1, R33 ;  /* 0x0000000125247824 */ /* 0x000fce00078e0221 */
[----:B------:R-:W-:Y:S05]  /*6410*/  WARPSYNC.COLLECTIVE R28, `(.L_x_814) ;  /* 0x000000001c087348 */ /* 0x000fea0003c00000 */
[----:B------:R0:W1:Y:S02]  /*6420*/  SHFL.DOWN P3, R33, R36, R31, R29 ;  /* 0x0800001f24217389 */ /* 0x000064000006001d */
[----:B01----:R-:W-:Y:S05]  /*6430*/  ENDCOLLECTIVE ;  /* 0x000000000000791b */ /* 0x003fea0003800000 */
.L_x_814:
        /* <DEDUP_REMOVED lines=8> */
.L_x_815:
        /* <DEDUP_REMOVED lines=8> */
.L_x_816:
[----:B------:R-:W-:-:S04]  /*6540*/  ISETP.GT.AND P3, PT, R32, R29, PT ;  /* 0x0000001d2000720c */ /* 0x000fc80003f64270 */
[----:B------:R-:W-:Y:S02]  /*6550*/  SEL R33, R33, RZ, !P3 ;  /* 0x000000ff21217207 */ /* 0x000fe40005800000 */
[----:B------:R-:W-:Y:S02]  /*6560*/  ISETP.NE.AND P3, PT, R18, 0x65, PT ;  /* 0x000000651200780c */ /* 0x000fe40003f65270 */
[----:B------:R-:W-:-:S11]  /*6570*/  IADD3 R24, PT, PT, R37, R33, R24 ;  /* 0x0000002125187210 */ /* 0x000fd60007ffe018 */
[----:B------:R-:W-:Y:S05]  /*6580*/  WARPSYNC.COLLECTIVE R28, `(.L_x_817) ;  /* 0x000000001c087348 */ /* 0x000fea0003c00000 */
[----:B------:R-:W-:Y:S01]  /*6590*/  VOTE.ALL P3, P3 ;  /* 0x0000000000ff7806 */ /* 0x000fe20001860000 */
[----:B------:R-:W-:-:S12]  /*65a0*/  ENDCOLLECTIVE ;  /* 0x000000000000791b */ /* 0x000fd80003800000 */
.L_x_817:
[----:B------:R-:W-:Y:S05]  /*65b0*/  BRA `(.L_x_818) ;  /* 0xffffffe000047947 */ /* 0x000fea000383ffff */
.L_x_819:
        /* <DEDUP_REMOVED lines=12> */
.L_x_831:


//--------------------- .text._ZN6thrust24THRUST_300001_SM_1000_NS8cuda_cub4core6detail13_kernel_agentINS1_8__unique9InitAgentIN3cub18CUB_300001_SM_100013ScanTileStateIiLb1EEEPiiEEJSA_mSB_EEEvDpT0_ --------------------------
	.section	.text._ZN6thrust24THRUST_300001_SM_1000_NS8cuda_cub4core6detail13_kernel_agentINS1_8__unique9InitAgentIN3cub18CUB_300001_SM_100013ScanTileStateIiLb1EEEPiiEEJSA_mSB_EEEvDpT0_,"ax",@progbits
	.align	128
        .global         _ZN6thrust24THRUST_300001_SM_1000_NS8cuda_cub4core6detail13_kernel_agentINS1_8__unique9InitAgentIN3cub18CUB_300001_SM_100013ScanTileStateIiLb1EEEPiiEEJSA_mSB_EEEvDpT0_
        .type           _ZN6thrust24THRUST_300001_SM_1000_NS8cuda_cub4core6detail13_kernel_agentINS1_8__unique9InitAgentIN3cub18CUB_300001_SM_100013ScanTileStateIiLb1EEEPiiEEJSA_mSB_EEEvDpT0_,@function
        .size           _ZN6thrust24THRUST_300001_SM_1000_NS8cuda_cub4core6detail13_kernel_agentINS1_8__unique9InitAgentIN3cub18CUB_300001_SM_100013ScanTileStateIiLb1EEEPiiEEJSA_mSB_EEEvDpT0_,(.L_x_832 - _ZN6thrust24THRUST_300001_SM_1000_NS8cuda_cub4core6detail13_kernel_agentINS1_8__unique9InitAgentIN3cub18CUB_300001_SM_100013ScanTileStateIiLb1EEEPiiEEJSA_mSB_EEEvDpT0_)
        .other          _ZN6thrust24THRUST_300001_SM_1000_NS8cuda_cub4core6detail13_kernel_agentINS1_8__unique9InitAgentIN3cub18CUB_300001_SM_100013ScanTileStateIiLb1EEEPiiEEJSA_mSB_EEEvDpT0_,@"STO_CUDA_ENTRY STV_DEFAULT"
_ZN6thrust24THRUST_300001_SM_1000_NS8cuda_cub4core6detail13_kernel_agentINS1_8__unique9InitAgentIN3cub18CUB_300001_SM_100013ScanTileStateIiLb1EEEPiiEEJSA_mSB_EEEvDpT0_:
.text._ZN6thrust24THRUST_300001_SM_1000_NS8cuda_cub4core6detail13_kernel_agentINS1_8__unique9InitAgentIN3cub18CUB_300001_SM_100013ScanTileStateIiLb1EEEPiiEEJSA_mSB_EEEvDpT0_:
[----:B------:R-:W-:Y:S01]  /*0000*/  LDC R1, c[0x0][0x37c] ;  /* 0x0000df00ff017b82 */ /* 0x000fe20000000800 */
[----:B------:R-:W0:Y:S07]  /*0010*/  S2R R0, SR_TID.X ;  /* 0x0000000000007919 */ /* 0x000e2e0000002100 */
[----:B------:R-:W1:Y:S01]  /*0020*/  S2UR UR6, SR_CTAID.X ;  /* 0x00000000000679c3 */ /* 0x000e620000002500 */
[----:B------:R-:W2:Y:S07]  /*0030*/  LDCU UR4, c[0x0][0x388] ;  /* 0x00007100ff0477ac */ /* 0x000eae0008000800 */
[----:B------:R-:W1:Y:S01]  /*0040*/  LDC R7, c[0x0][0x360] ;  /* 0x0000d800ff077b82 */ /* 0x000e620000000800 */
[C---:B0-----:R-:W-:Y:S01]  /*0050*/  ISETP.GT.U32.AND P0, PT, R0.reuse, 0x1f, PT ;  /* 0x0000001f0000780c */ /* 0x041fe20003f04070 */
[----:B-1----:R-:W-:Y:S01]  /*0060*/  IMAD R7, R7, UR6, R0 ;  /* 0x0000000607077c24 */ /* 0x002fe2000f8e0200 */
[----:B------:R-:W-:-:S02]  /*0070*/  LOP3.LUT P2, RZ, R0, UR6, RZ, 0xfc, !PT ;  /* 0x0000000600ff7c12 */ /* 0x000fc4000f84fcff */
[----:B------:R-:W-:Y:S02]  /*0080*/  ISETP.NE.OR P0, PT, RZ, UR6, P0 ;  /* 0x00000006ff007c0c */ /* 0x000fe40008705670 */
[----:B--2---:R-:W-:Y:S01]  /*0090*/  ISETP.GE.AND P1, PT, R7, UR4, PT ;  /* 0x0000000407007c0c */ /* 0x004fe2000bf26270 */
[----:B------:R-:W0:Y:S10]  /*00a0*/  LDCU.64 UR4, c[0x0][0x358] ;  /* 0x00006b00ff0477ac */ /* 0x000e340008000a00 */
[----:B------:R-:W1:Y:S02]  /*00b0*/  @!P0 LDC.64 R4, c[0x0][0x380] ;  /* 0x0000e000ff048b82 */ /* 0x000e640000000a00 */
[----:B------:R-:W-:-:S06]  /*00c0*/  @!P1 MOV R6, 0x63 ;  /* 0x0000006300069802 */ /* 0x000fcc0000000f00 */
[----:B------:R-:W2:Y:S01]  /*00d0*/  @!P1 LDC.64 R2, c[0x0][0x380] ;  /* 0x0000e000ff029b82 */ /* 0x000ea20000000a00 */
[----:B-1----:R-:W-:-:S04]  /*00e0*/  @!P0 IMAD.WIDE.U32 R4, R0, 0x8, R4 ;  /* 0x0000000800048825 */ /* 0x002fc800078e0004 */
[----:B--2---:R-:W-:-:S04]  /*00f0*/  @!P1 IMAD.WIDE R2, R7, 0x8, R2 ;  /* 0x0000000807029825 */ /* 0x004fc800078e0202 */
[----:B------:R-:W-:-:S05]  /*0100*/  IMAD.MOV.U32 R7, RZ, RZ, RZ ;  /* 0x000000ffff077224 */ /* 0x000fca00078e00ff */
[----:B0-----:R0:W-:Y:S04]  /*0110*/  @!P1 STG.E.64 desc[UR4][R2.64+0x100], R6 ;  /* 0x0001000602009986 */ /* 0x0011e8000c101b04 */
[----:B------:R0:W-:Y:S01]  /*0120*/  @!P0 STG.E.64 desc[UR4][R4.64], RZ ;  /* 0x000000ff04008986 */ /* 0x0001e2000c101b04 */
[----:B------:R-:W-:Y:S05]  /*0130*/  @P2 EXIT ;  /* 0x000000000000294d */ /* 0x000fea0003800000 */
[----:B0-----:R-:W0:Y:S02]  /*0140*/  LDC.64 R2, c[0x0][0x390] ;  /* 0x0000e400ff027b82 */ /* 0x001e240000000a00 */
[----:B0-----:R-:W-:Y:S01]  /*0150*/  STG.E desc[UR4][R2.64], RZ ;  /* 0x000000ff02007986 */ /* 0x001fe2000c101904 */
[----:B------:R-:W-:Y:S05]  /*0160*/  EXIT ;  /* 0x000000000000794d */ /* 0x000fea0003800000 */
.L_x_820:
        /* <DEDUP_REMOVED lines=9> */
.L_x_832:


//--------------------- .nv.shared._ZN3cub18CUB_300001_SM_10006detail10merge_sort26DeviceMergeSortMergeKernelINS2_10policy_hubIN6thrust24THRUST_300001_SM_1000_NS6detail15normal_iteratorINS6_10device_ptrI6float2EEEEE9Policy600ESC_PNS0_8NullTypeESC_SG_m11float2_lessSA_SF_EEvbT2_T3_T4_PT6_PT7_T5_PSK_SK_NS1_7vsmem_tE --------------------------
	.section	.nv.shared._ZN3cub18CUB_300001_SM_10006detail10merge_sort26DeviceMergeSortMergeKernelINS2_10policy_hubIN6thrust24THRUST_300001_SM_1000_NS6detail15normal_iteratorINS6_10device_ptrI6float2EEEEE9Policy600ESC_PNS0_8NullTypeESC_SG_m11float2_lessSA_SF_EEvbT2_T3_T4_PT6_PT7_T5_PSK_SK_NS1_7vsmem_tE,"aw",@nobits
	.sectionflags	@""
	.align	16
.nv.shared._ZN3cub18CUB_300001_SM_10006detail10merge_sort26DeviceMergeSortMergeKernelINS2_10policy_hubIN6thrust24THRUST_300001_SM_1000_NS6detail15normal_iteratorINS6_10device_ptrI6float2EEEEE9Policy600ESC_PNS0_8NullTypeESC_SG_m11float2_lessSA_SF_EEvbT2_T3_T4_PT6_PT7_T5_PSK_SK_NS1_7vsmem_tE:
	.zero		17936


//--------------------- .nv.shared.reserved.0     --------------------------
	.section	.nv.shared.reserved.0,"aw",@nobits
	.weak		__nv_reservedSMEM_offset_0_alias
	.size		__nv_reservedSMEM_offset_0_alias, 0, 64
	.other		__nv_reservedSMEM_offset_0_alias,@"STO_CUDA_RESERVED_SHARED STV_DEFAULT"
__nv_reservedSMEM_offset_0_alias:
	.zero		0
	.zero		64


//--------------------- .nv.global                --------------------------
	.section	.nv.global,"aw",@nobits
.nv.global:
	.type		_ZN30_INTERNAL_f8fa14f3_4_k_cu_main6thrust24THRUST_300001_SM_1000_NS12placeholders2_8E,@object
	.size		_ZN30_INTERNAL_f8fa14f3_4_k_cu_main6thrust24THRUST_300001_SM_1000_NS12placeholders2_8E,(_ZN30_INTERNAL_f8fa14f3_4_k_cu_main4cuda3std3__432_GLOBAL__N__f8fa14f3_4_k_cu_main6ignoreE - _ZN30_INTERNAL_f8fa14f3_4_k_cu_main6thrust24THRUST_300001_SM_1000_NS12placeholders2_8E)
_ZN30_INTERNAL_f8fa14f3_4_k_cu_main6thrust24THRUST_300001_SM_1000_NS12placeholders2_8E:
	.zero		1
	.type		_ZN30_INTERNAL_f8fa14f3_4_k_cu_main4cuda3std3__432_GLOBAL__N__f8fa14f3_4_k_cu_main6ignoreE,@object
	.size		_ZN30_INTERNAL_f8fa14f3_4_k_cu_main4cuda3std3__432_GLOBAL__N__f8fa14f3_4_k_cu_main6ignoreE,(_ZN30_INTERNAL_f8fa14f3_4_k_cu_main4cuda3std6ranges3__45__cpo4dataE - _ZN30_INTERNAL_f8fa14f3_4_k_cu_main4cuda3std3__432_GLOBAL__N__f8fa14f3_4_k_cu_main6ignoreE)
_ZN30_INTERNAL_f8fa14f3_4_k_cu_main4cuda3std3__432_GLOBAL__N__f8fa14f3_4_k_cu_main6ignoreE:
	.zero		1
	.type		_ZN30_INTERNAL_f8fa14f3_4_k_cu_main4cuda3std6ranges3__45__cpo4dataE,@object
	.size		_ZN30_INTERNAL_f8fa14f3_4_k_cu_main4cuda3std6ranges3__45__cpo4dataE,(_ZN30_INTERNAL_f8fa14f3_4_k_cu_main6thrust24THRUST_300001_SM_1000_NS6system3cpp3parE - _ZN30_INTERNAL_f8fa14f3_4_k_cu_main4cuda3std6ranges3__45__cpo4dataE)
_ZN30_INTERNAL_f8fa14f3_4_k_cu_main4cuda3std6ranges3__45__cpo4dataE:
	.zero		1
	.type		_ZN30_INTERNAL_f8fa14f3_4_k_cu_main6thrust24THRUST_300001_SM_1000_NS6system3cpp3parE,@object
	.size		_ZN30_INTERNAL_f8fa14f3_4_k_cu_main6thrust24THRUST_300001_SM_1000_NS6system3cpp3parE,(_ZN30_INTERNAL_f8fa14f3_4_k_cu_main4cuda3std3__45__cpo5beginE - _ZN30_INTERNAL_f8fa14f3_4_k_cu_main6thrust24THRUST_300001_SM_1000_NS6system3cpp3parE)
_ZN30_INTERNAL_f8fa14f3_4_k_cu_main6thrust24THRUST_300001_SM_1000_NS6system3cpp3parE:
	.zero		1
	.type		_ZN30_INTERNAL_f8fa14f3_4_k_cu_main4cuda3std3__45__cpo5beginE,@object
	.size		_ZN30_INTERNAL_f8fa14f3_4_k_cu_main4cuda3std3__45__cpo5beginE,(_ZN30_INTERNAL_f8fa14f3_4_k_cu_main4cuda3std6ranges3__45__cpo5beginE - _ZN30_INTERNAL_f8fa14f3_4_k_cu_main4cuda3std3__45__cpo5beginE)
_ZN30_INTERNAL_f8fa14f3_4_k_cu_main4cuda3std3__45__cpo5beginE:
	.zero		1
	.type		_ZN30_INTERNAL_f8fa14f3_4_k_cu_main4cuda3std6ranges3__45__cpo5beginE,@object
	.size		_ZN30_INTERNAL_f8fa14f3_4_k_cu_main4cuda3std6ranges3__45__cpo5beginE,(_ZN30_INTERNAL_f8fa14f3_4_k_cu_main6thrust24THRUST_300001_SM_1000_NS6deviceE - _ZN30_INTERNAL_f8fa14f3_4_k_cu_main4cuda3std6ranges3__45__cpo5beginE)
_ZN30_INTERNAL_f8fa14f3_4_k_cu_main4cuda3std6ranges3__45__cpo5beginE:
	.zero		1
	.type		_ZN30_INTERNAL_f8fa14f3_4_k_cu_main6thrust24THRUST_300001_SM_1000_NS6deviceE,@object
	.size		_ZN30_INTERNAL_f8fa14f3_4_k_cu_main6thrust24THRUST_300001_SM_1000_NS6deviceE,(_ZN30_INTERNAL_f8fa14f3_4_k_cu_main4cuda3std3__47nulloptE - _ZN30_INTERNAL_f8fa14f3_4_k_cu_main6thrust24THRUST_300001_SM_1000_NS6deviceE)
_ZN30_INTERNAL_f8fa14f3_4_k_cu_main6thrust24THRUST_300001_SM_1000_NS6deviceE:
	.zero		1
	.type		_ZN30_INTERNAL_f8fa14f3_4_k_cu_main4cuda3std3__47nulloptE,@object
	.size		_ZN30_INTERNAL_f8fa14f3_4_k_cu_main4cuda3std3__47nulloptE,(_ZN30_INTERNAL_f8fa14f3_4_k_cu_main4cuda3std6ranges3__45__cpo8distanceE - _ZN30_INTERNAL_f8fa14f3_4_k_cu_main4cuda3std3__47nulloptE)
_ZN30_INTERNAL_f8fa14f3_4_k_cu_main4cuda3std3__47nulloptE:
	.zero		1
	.type		_ZN30_INTERNAL_f8fa14f3_4_k_cu_main4cuda3std6ranges3__45__cpo8distanceE,@object
	.size		_ZN30_INTERNAL_f8fa14f3_4_k_cu_main4cuda3std6ranges3__45__cpo8distanceE,(_ZN30_INTERNAL_f8fa14f3_4_k_cu_main6thrust24THRUST_300001_SM_1000_NS12placeholders2_4E - _ZN30_INTERNAL_f8fa14f3_4_k_cu_main4cuda3std6ranges3__45__cpo8distanceE)
_ZN30_INTERNAL_f8fa14f3_4_k_cu_main4cuda3std6ranges3__45__cpo8distanceE:
	.zero		1
	.type		_ZN30_INTERNAL_f8fa14f3_4_k_cu_main6thrust24THRUST_300001_SM_1000_NS12placeholders2_4E,@object
	.size		_ZN30_INTERNAL_f8fa14f3_4_k_cu_main6thrust24THRUST_300001_SM_1000_NS12placeholders2_4E,(_ZN30_INTERNAL_f8fa14f3_4_k_cu_main4cuda3std3__45__cpo6rbeginE - _ZN30_INTERNAL_f8fa14f3_4_k_cu_main6thrust24THRUST_300001_SM_1000_NS12placeholders2_4E)
_ZN30_INTERNAL_f8fa14f3_4_k_cu_main6thrust24THRUST_300001_SM_1000_NS12placeholders2_4E:
	.zero		1
	.type		_ZN30_INTERNAL_f8fa14f3_4_k_cu_main4cuda3std3__45__cpo6rbeginE,@object
	.size		_ZN30_INTERNAL_f8fa14f3_4_k_cu_main4cuda3std3__45__cpo6rbeginE,(_ZN30_INTERNAL_f8fa14f3_4_k_cu_main4cuda3std6ranges3__45__cpo7advanceE - _ZN30_INTERNAL_f8fa14f3_4_k_cu_main4cuda3std3__45__cpo6rbeginE)
_ZN30_INTERNAL_f8fa14f3_4_k_cu_main4cuda3std3__45__cpo6rbeginE:
	.zero		1
	.type		_ZN30_INTERNAL_f8fa14f3_4_k_cu_main4cuda3std6ranges3__45__cpo7advanceE,@object
	.size		_ZN30_INTERNAL_f8fa14f3_4_k_cu_main4cuda3std6ranges3__45__cpo7advanceE,(_ZN30_INTERNAL_f8fa14f3_4_k_cu_main6thrust24THRUST_300001_SM_1000_NS12placeholders3_10E - _ZN30_INTERNAL_f8fa14f3_4_k_cu_main4cuda3std6ranges3__45__cpo7advanceE)
_ZN30_INTERNAL_f8fa14f3_4_k_cu_main4cuda3std6ranges3__45__cpo7advanceE:
	.zero		1
	.type		_ZN30_INTERNAL_f8fa14f3_4_k_cu_main6thrust24THRUST_300001_SM_1000_NS12placeholders3_10E,@object
	.size		_ZN30_INTERNAL_f8fa14f3_4_k_cu_main6thrust24THRUST_300001_SM_1000_NS12placeholders3_10E,(_ZN30_INTERNAL_f8fa14f3_4_k_cu_main4cuda3std3__48in_placeE - _ZN30_INTERNAL_f8fa14f3_4_k_cu_main6thrust24THRUST_300001_SM_1000_NS12placeholders3_10E)
_ZN30_INTERNAL_f8fa14f3_4_k_cu_main6thrust24THRUST_300001_SM_1000_NS12placeholders3_10E:
	.zero		1
	.type		_ZN30_INTERNAL_f8fa14f3_4_k_cu_main4cuda3std3__48in_placeE,@object
	.size		_ZN30_INTERNAL_f8fa14f3_4_k_cu_main4cuda3std3__48in_placeE,(_ZN30_INTERNAL_f8fa14f3_4_k_cu_main4cuda3std6ranges3__45__cpo4sizeE - _ZN30_INTERNAL_f8fa14f3_4_k_cu_main4cuda3std3__48in_placeE)
_ZN30_INTERNAL_f8fa14f3_4_k_cu_main4cuda3std3__48in_placeE:
	.zero		1
	.type		_ZN30_INTERNAL_f8fa14f3_4_k_cu_main4cuda3std6ranges3__45__cpo4sizeE,@object
	.size		_ZN30_INTERNAL_f8fa14f3_4_k_cu_main4cuda3std6ranges3__45__cpo4sizeE,(_ZN30_INTERNAL_f8fa14f3_4_k_cu_main6thrust24THRUST_300001_SM_1000_NS12placeholders2_2E - _ZN30_INTERNAL_f8fa14f3_4_k_cu_main4cuda3std6ranges3__45__cpo4sizeE)
_ZN30_INTERNAL_f8fa14f3_4_k_cu_main4cuda3std6ranges3__45__cpo4sizeE:
	.zero		1
	.type		_ZN30_INTERNAL_f8fa14f3_4_k_cu_main6thrust24THRUST_300001_SM_1000_NS12placeholders2_2E,@object
	.size		_ZN30_INTERNAL_f8fa14f3_4_k_cu_main6thrust24THRUST_300001_SM_1000_NS12placeholders2_2E,(_ZN30_INTERNAL_f8fa14f3_4_k_cu_main4cuda3std3__45__cpo6cbeginE - _ZN30_INTERNAL_f8fa14f3_4_k_cu_main6thrust24THRUST_300001_SM_1000_NS12placeholders2_2E)
_ZN30_INTERNAL_f8fa14f3_4_k_cu_main6thrust24THRUST_300001_SM_1000_NS12placeholders2_2E:
	.zero		1
	.type		_ZN30_INTERNAL_f8fa14f3_4_k_cu_main4cuda3std3__45__cpo6cbeginE,@object
	.size		_ZN30_INTERNAL_f8fa14f3_4_k_cu_main4cuda3std3__45__cpo6cbeginE,(_ZN30_INTERNAL_f8fa14f3_4_k_cu_main4cuda3std6ranges3__45__cpo6cbeginE - _ZN30_INTERNAL_f8fa14f3_4_k_cu_main4cuda3std3__45__cpo6cbeginE)
_ZN30_INTERNAL_f8fa14f3_4_k_cu_main4cuda3std3__45__cpo6cbeginE:
	.zero		1
	.type		_ZN30_INTERNAL_f8fa14f3_4_k_cu_main4cuda3std6ranges3__45__cpo6cbeginE,@object
	.size		_ZN30_INTERNAL_f8fa14f3_4_k_cu_main4cuda3std6ranges3__45__cpo6cbeginE,(_ZN30_INTERNAL_f8fa14f3_4_k_cu_main6thrust24THRUST_300001_SM_1000_NS12placeholders2_6E - _ZN30_INTERNAL_f8fa14f3_4_k_cu_main4cuda3std6ranges3__45__cpo6cbeginE)
_ZN30_INTERNAL_f8fa14f3_4_k_cu_main4cuda3std6ranges3__45__cpo6cbeginE:
	.zero		1
	.type		_ZN30_INTERNAL_f8fa14f3_4_k_cu_main6thrust24THRUST_300001_SM_1000_NS12placeholders2_6E,@object
	.size		_ZN30_INTERNAL_f8fa14f3_4_k_cu_main6thrust24THRUST_300001_SM_1000_NS12placeholders2_6E,(_ZN30_INTERNAL_f8fa14f3_4_k_cu_main4cuda3std3__45__cpo7crbeginE - _ZN30_INTERNAL_f8fa14f3_4_k_cu_main6thrust24THRUST_300001_SM_1000_NS12placeholders2_6E)
_ZN30_INTERNAL_f8fa14f3_4_k_cu_main6thrust24THRUST_300001_SM_1000_NS12placeholders2_6E:
	.zero		1
	.type		_ZN30_INTERNAL_f8fa14f3_4_k_cu_main4cuda3std3__45__cpo7crbeginE,@object
	.size		_ZN30_INTERNAL_f8fa14f3_4_k_cu_main4cuda3std3__45__cpo7crbeginE,(_ZN30_INTERNAL_f8fa14f3_4_k_cu_main4cuda3std6ranges3__45__cpo4nextE - _ZN30_INTERNAL_f8fa14f3_4_k_cu_main4cuda3std3__45__cpo7crbeginE)
_ZN30_INTERNAL_f8fa14f3_4_k_cu_main4cuda3std3__45__cpo7crbeginE:
	.zero		1
	.type		_ZN30_INTERNAL_f8fa14f3_4_k_cu_main4cuda3std6ranges3__45__cpo4nextE,@object
	.size		_ZN30_INTERNAL_f8fa14f3_4_k_cu_main4cuda3std6ranges3__45__cpo4nextE,(_ZN30_INTERNAL_f8fa14f3_4_k_cu_main4cuda3std6ranges3__45__cpo4swapE - _ZN30_INTERNAL_f8fa14f3_4_k_cu_main4cuda3std6ranges3__45__cpo4nextE)
_ZN30_INTERNAL_f8fa14f3_4_k_cu_main4cuda3std6ranges3__45__cpo4nextE:
	.zero		1
	.type		_ZN30_INTERNAL_f8fa14f3_4_k_cu_main4cuda3std6ranges3__45__cpo4swapE,@object
	.size		_ZN30_INTERNAL_f8fa14f3_4_k_cu_main4cuda3std6ranges3__45__cpo4swapE,(_ZN30_INTERNAL_f8fa14f3_4_k_cu_main6thrust24THRUST_300001_SM_1000_NS8cuda_cub10par_nosyncE - _ZN30_INTERNAL_f8fa14f3_4_k_cu_main4cuda3std6ranges3__45__cpo4swapE)
_ZN30_INTERNAL_f8fa14f3_4_k_cu_main4cuda3std6ranges3__45__cpo4swapE:
	.zero		1
	.type		_ZN30_INTERNAL_f8fa14f3_4_k_cu_main6thrust24THRUST_300001_SM_1000_NS8cuda_cub10par_nosyncE,@object
	.size		_ZN30_INTERNAL_f8fa14f3_4_k_cu_main6thrust24THRUST_300001_SM_1000_NS8cuda_cub10par_nosyncE,(_ZN30_INTERNAL_f8fa14f3_4_k_cu_main6thrust24THRUST_300001_SM_1000_NS3seqE - _ZN30_INTERNAL_f8fa14f3_4_k_cu_main6thrust24THRUST_300001_SM_1000_NS8cuda_cub10par_nosyncE)
_ZN30_INTERNAL_f8fa14f3_4_k_cu_main6thrust24THRUST_300001_SM_1000_NS8cuda_cub10par_nosyncE:
	.zero		1
	.type		_ZN30_INTERNAL_f8fa14f3_4_k_cu_main6thrust24THRUST_300001_SM_1000_NS3seqE,@object
	.size		_ZN30_INTERNAL_f8fa14f3_4_k_cu_main6thrust24THRUST_300001_SM_1000_NS3seqE,(_ZN30_INTERNAL_f8fa14f3_4_k_cu_main4cuda3std3__420unreachable_sentinelE - _ZN30_INTERNAL_f8fa14f3_4_k_cu_main6thrust24THRUST_300001_SM_1000_NS3seqE)
_ZN30_INTERNAL_f8fa14f3_4_k_cu_main6thrust24THRUST_300001_SM_1000_NS3seqE:
	.zero		1
	.type		_ZN30_INTERNAL_f8fa14f3_4_k_cu_main4cuda3std3__420unreachable_sentinelE,@object
	.size		_ZN30_INTERNAL_f8fa14f3_4_k_cu_main4cuda3std3__420unreachable_sentinelE,(_ZN30_INTERNAL_f8fa14f3_4_k_cu_main4cuda3std6ranges3__45__cpo5ssizeE - _ZN30_INTERNAL_f8fa14f3_4_k_cu_main4cuda3std3__420unreachable_sentinelE)
_ZN30_INTERNAL_f8fa14f3_4_k_cu_main4cuda3std3__420unreachable_sentinelE:
	.zero		1
	.type		_ZN30_INTERNAL_f8fa14f3_4_k_cu_main4cuda3std6ranges3__45__cpo5ssizeE,@object
	.size		_ZN30_INTERNAL_f8fa14f3_4_k_cu_main4cuda3std6ranges3__45__cpo5ssizeE,(_ZN30_INTERNAL_f8fa14f3_4_k_cu_main6thrust24THRUST_300001_SM_1000_NS12placeholders2_3E - _ZN30_INTERNAL_f8fa14f3_4_k_cu_main4cuda3std6ranges3__45__cpo5ssizeE)
_ZN30_INTERNAL_f8fa14f3_4_k_cu_main4cuda3std6ranges3__45__cpo5ssizeE:
	.zero		1
	.type		_ZN30_INTERNAL_f8fa14f3_4_k_cu_main6thrust24THRUST_300001_SM_1000_NS12placeholders2_3E,@object
	.size		_ZN30_INTERNAL_f8fa14f3_4_k_cu_main6thrust24THRUST_300001_SM_1000_NS12placeholders2_3E,(_ZN30_INTERNAL_f8fa14f3_4_k_cu_main4cuda3std3__45__cpo4cendE - _ZN30_INTERNAL_f8fa14f3_4_k_cu_main6thrust24THRUST_300001_SM_1000_NS12placeholders2_3E)
_ZN30_INTERNAL_f8fa14f3_4_k_cu_main6thrust24THRUST_300001_SM_1000_NS12placeholders2_3E:
	.zero		1
	.type		_ZN30_INTERNAL_f8fa14f3_4_k_cu_main4cuda3std3__45__cpo4cendE,@object
	.size		_ZN30_INTERNAL_f8fa14f3_4_k_cu_main4cuda3std3__45__cpo4cendE,(_ZN30_INTERNAL_f8fa14f3_4_k_cu_main4cuda3std6ranges3__45__cpo4cendE - _ZN30_INTERNAL_f8fa14f3_4_k_cu_main4cuda3std3__45__cpo4cendE)
_ZN30_INTERNAL_f8fa14f3_4_k_cu_main4cuda3std3__45__cpo4cendE:
	.zero		1
	.type		_ZN30_INTERNAL_f8fa14f3_4_k_cu_main4cuda3std6ranges3__45__cpo4cendE,@object
	.size		_ZN30_INTERNAL_f8fa14f3_4_k_cu_main4cuda3std6ranges3__45__cpo4cendE,(_ZN30_INTERNAL_f8fa14f3_4_k_cu_main6thrust24THRUST_300001_SM_1000_NS12placeholders2_7E - _ZN30_INTERNAL_f8fa14f3_4_k_cu_main4cuda3std6ranges3__45__cpo4cendE)
_ZN30_INTERNAL_f8fa14f3_4_k_cu_main4cuda3std6ranges3__45__cpo4cendE:
	.zero		1
	.type		_ZN30_INTERNAL_f8fa14f3_4_k_cu_main6thrust24THRUST_300001_SM_1000_NS12placeholders2_7E,@object
	.size		_ZN30_INTERNAL_f8fa14f3_4_k_cu_main6thrust24THRUST_300001_SM_1000_NS12placeholders2_7E,(_ZN30_INTERNAL_f8fa14f3_4_k_cu_main4cuda3std3__45__cpo5crendE - _ZN30_INTERNAL_f8fa14f3_4_k_cu_main6thrust24THRUST_300001_SM_1000_NS12placeholders2_7E)
_ZN30_INTERNAL_f8fa14f3_4_k_cu_main6thrust24THRUST_300001_SM_1000_NS12placeholders2_7E:
	.zero		1
	.type		_ZN30_INTERNAL_f8fa14f3_4_k_cu_main4cuda3std3__45__cpo5crendE,@object
	.size		_ZN30_INTERNAL_f8fa14f3_4_k_cu_main4cuda3std3__45__cpo5crendE,(_ZN30_INTERNAL_f8fa14f3_4_k_cu_main4cuda3std6ranges3__45__cpo4prevE - _ZN30_INTERNAL_f8fa14f3_4_k_cu_main4cuda3std3__45__cpo5crendE)
_ZN30_INTERNAL_f8fa14f3_4_k_cu_main4cuda3std3__45__cpo5crendE:
	.zero		1
	.type		_ZN30_INTERNAL_f8fa14f3_4_k_cu_main4cuda3std6ranges3__45__cpo4prevE,@object
	.size		_ZN30_INTERNAL_f8fa14f3_4_k_cu_main4cuda3std6ranges3__45__cpo4prevE,(_ZN30_INTERNAL_f8fa14f3_4_k_cu_main4cuda3std6ranges3__45__cpo9iter_moveE - _ZN30_INTERNAL_f8fa14f3_4_k_cu_main4cuda3std6ranges3__45__cpo4prevE)
_ZN30_INTERNAL_f8fa14f3_4_k_cu_main4cuda3std6ranges3__45__cpo4prevE:
	.zero		1
	.type		_ZN30_INTERNAL_f8fa14f3_4_k_cu_main4cuda3std6ranges3__45__cpo9iter_moveE,@object
	.size		_ZN30_INTERNAL_f8fa14f3_4_k_cu_main4cuda3std6ranges3__45__cpo9iter_moveE,(_ZN30_INTERNAL_f8fa14f3_4_k_cu_main6thrust24THRUST_300001_SM_1000_NS6system6detail10sequential3seqE - _ZN30_INTERNAL_f8fa14f3_4_k_cu_main4cuda3std6ranges3__45__cpo9iter_moveE)
_ZN30_INTERNAL_f8fa14f3_4_k_cu_main4cuda3std6ranges3__45__cpo9iter_moveE:
	.zero		1
	.type		_ZN30_INTERNAL_f8fa14f3_4_k_cu_main6thrust24THRUST_300001_SM_1000_NS6system6detail10sequential3seqE,@object
	.size		_ZN30_INTERNAL_f8fa14f3_4_k_cu_main6thrust24THRUST_300001_SM_1000_NS6system6detail10sequential3seqE,(_ZN30_INTERNAL_f8fa14f3_4_k_cu_main6thrust24THRUST_300001_SM_1000_NS12placeholders2_9E - _ZN30_INTERNAL_f8fa14f3_4_k_cu_main6thrust24THRUST_300001_SM_1000_NS6system6detail10sequential3seqE)
_ZN30_INTERNAL_f8fa14f3_4_k_cu_main6thrust24THRUST_300001_SM_1000_NS6system6detail10sequential3seqE:
	.zero		1
	.type		_ZN30_INTERNAL_f8fa14f3_4_k_cu_main6thrust24THRUST_300001_SM_1000_NS12placeholders2_9E,@object
	.size		_ZN30_INTERNAL_f8fa14f3_4_k_cu_main6thrust24THRUST_300001_SM_1000_NS12placeholders2_9E,(_ZN30_INTERNAL_f8fa14f3_4_k_cu_main4cuda3std3__419piecewise_constructE - _ZN30_INTERNAL_f8fa14f3_4_k_cu_main6thrust24THRUST_300001_SM_1000_NS12placeholders2_9E)
_ZN30_INTERNAL_f8fa14f3_4_k_cu_main6thrust24THRUST_300001_SM_1000_NS12placeholders2_9E:
	.zero		1
	.type		_ZN30_INTERNAL_f8fa14f3_4_k_cu_main4cuda3std3__419piecewise_constructE,@object
	.size		_ZN30_INTERNAL_f8fa14f3_4_k_cu_main4cuda3std3__419piecewise_constructE,(_ZN30_INTERNAL_f8fa14f3_4_k_cu_main4cuda3std6ranges3__45__cpo5cdataE - _ZN30_INTERNAL_f8fa14f3_4_k_cu_main4cuda3std3__419piecewise_constructE)
_ZN30_INTERNAL_f8fa14f3_4_k_cu_main4cuda3std3__419piecewise_constructE:
	.zero		1
	.type		_ZN30_INTERNAL_f8fa14f3_4_k_cu_main4cuda3std6ranges3__45__cpo5cdataE,@object
	.size		_ZN30_INTERNAL_f8fa14f3_4_k_cu_main4cuda3std6ranges3__45__cpo5cdataE,(_ZN30_INTERNAL_f8fa14f3_4_k_cu_main6thrust24THRUST_300001_SM_1000_NS12placeholders2_1E - _ZN30_INTERNAL_f8fa14f3_4_k_cu_main4cuda3std6ranges3__45__cpo5cdataE)
_ZN30_INTERNAL_f8fa14f3_4_k_cu_main4cuda3std6ranges3__45__cpo5cdataE:
	.zero		1
	.type		_ZN30_INTERNAL_f8fa14f3_4_k_cu_main6thrust24THRUST_300001_SM_1000_NS12placeholders2_1E,@object
	.size		_ZN30_INTERNAL_f8fa14f3_4_k_cu_main6thrust24THRUST_300001_SM_1000_NS12placeholders2_1E,(_ZN30_INTERNAL_f8fa14f3_4_k_cu_main4cuda3std3__45__cpo3endE - _ZN30_INTERNAL_f8fa14f3_4_k_cu_main6thrust24THRUST_300001_SM_1000_NS12placeholders2_1E)
_ZN30_INTERNAL_f8fa14f3_4_k_cu_main6thrust24THRUST_300001_SM_1000_NS12placeholders2_1E:
	.zero		1
	.type		_ZN30_INTERNAL_f8fa14f3_4_k_cu_main4cuda3std3__45__cpo3endE,@object
	.size		_ZN30_INTERNAL_f8fa14f3_4_k_cu_main4cuda3std3__45__cpo3endE,(_ZN30_INTERNAL_f8fa14f3_4_k_cu_main4cuda3std6ranges3__45__cpo3endE - _ZN30_INTERNAL_f8fa14f3_4_k_cu_main4cuda3std3__45__cpo3endE)
_ZN30_INTERNAL_f8fa14f3_4_k_cu_main4cuda3std3__45__cpo3endE:
	.zero		1
	.type		_ZN30_INTERNAL_f8fa14f3_4_k_cu_main4cuda3std6ranges3__45__cpo3endE,@object
	.size		_ZN30_INTERNAL_f8fa14f3_4_k_cu_main4cuda3std6ranges3__45__cpo3endE,(_ZN30_INTERNAL_f8fa14f3_4_k_cu_main6thrust24THRUST_300001_SM_1000_NS12placeholders2_5E - _ZN30_INTERNAL_f8fa14f3_4_k_cu_main4cuda3std6ranges3__45__cpo3endE)
_ZN30_INTERNAL_f8fa14f3_4_k_cu_main4cuda3std6ranges3__45__cpo3endE:
	.zero		1
	.type		_ZN30_INTERNAL_f8fa14f3_4_k_cu_main6thrust24THRUST_300001_SM_1000_NS12placeholders2_5E,@object
	.size		_ZN30_INTERNAL_f8fa14f3_4_k_cu_main6thrust24THRUST_300001_SM_1000_NS12placeholders2_5E,(_ZN30_INTERNAL_f8fa14f3_4_k_cu_main4cuda3std3__45__cpo4rendE - _ZN30_INTERNAL_f8fa14f3_4_k_cu_main6thrust24THRUST_300001_SM_1000_NS12placeholders2_5E)
_ZN30_INTERNAL_f8fa14f3_4_k_cu_main6thrust24THRUST_300001_SM_1000_NS12placeholders2_5E:
	.zero		1
	.type		_ZN30_INTERNAL_f8fa14f3_4_k_cu_main4cuda3std3__45__cpo4rendE,@object
	.size		_ZN30_INTERNAL_f8fa14f3_4_k_cu_main4cuda3std3__45__cpo4rendE,(_ZN30_INTERNAL_f8fa14f3_4_k_cu_main4cuda3std6ranges3__45__cpo9iter_swapE - _ZN30_INTERNAL_f8fa14f3_4_k_cu_main4cuda3std3__45__cpo4rendE)
_ZN30_INTERNAL_f8fa14f3_4_k_cu_main4cuda3std3__45__cpo4rendE:
	.zero		1
	.type		_ZN30_INTERNAL_f8fa14f3_4_k_cu_main4cuda3std6ranges3__45__cpo9iter_swapE,@object
	.size		_ZN30_INTERNAL_f8fa14f3_4_k_cu_main4cuda3std6ranges3__45__cpo9iter_swapE,(_ZN30_INTERNAL_f8fa14f3_4_k_cu_main4cuda3std3__48unexpectE - _ZN30_INTERNAL_f8fa14f3_4_k_cu_main4cuda3std6ranges3__45__cpo9iter_swapE)
_ZN30_INTERNAL_f8fa14f3_4_k_cu_main4cuda3std6ranges3__45__cpo9iter_swapE:
	.zero		1
	.type		_ZN30_INTERNAL_f8fa14f3_4_k_cu_main4cuda3std3__48unexpectE,@object
	.size		_ZN30_INTERNAL_f8fa14f3_4_k_cu_main4cuda3std3__48unexpectE,(_ZN30_INTERNAL_f8fa14f3_4_k_cu_main6thrust24THRUST_300001_SM_1000_NS8cuda_cub3parE - _ZN30_INTERNAL_f8fa14f3_4_k_cu_main4cuda3std3__48unexpectE)
_ZN30_INTERNAL_f8fa14f3_4_k_cu_main4cuda3std3__48unexpectE:
	.zero		1
	.type		_ZN30_INTERNAL_f8fa14f3_4_k_cu_main6thrust24THRUST_300001_SM_1000_NS8cuda_cub3parE,@object
	.size		_ZN30_INTERNAL_f8fa14f3_4_k_cu_main6thrust24THRUST_300001_SM_1000_NS8cuda_cub3parE,(.L_29 - _ZN30_INTERNAL_f8fa14f3_4_k_cu_main6thrust24THRUST_300001_SM_1000_NS8cuda_cub3parE)
_ZN30_INTERNAL_f8fa14f3_4_k_cu_main6thrust24THRUST_300001_SM_1000_NS8cuda_cub3parE:
	.zero		1
.L_29:


//--------------------- .nv.shared._ZN3cub18CUB_300001_SM_10006detail10merge_sort30DeviceMergeSortPartitionKernelIN6thrust24THRUST_300001_SM_1000_NS6detail15normal_iteratorINS5_10device_ptrI6float2EEEEm11float2_lessS9_EEvbT_PT2_T0_SG_PSG_T1_SG_i --------------------------
	.section	.nv.shared._ZN3cub18CUB_300001_SM_10006detail10merge_sort30DeviceMergeSortPartitionKernelIN6thrust24THRUST_300001_SM_1000_NS6detail15normal_iteratorINS5_10device_ptrI6float2EEEEm11float2_lessS9_EEvbT_PT2_T0_SG_PSG_T1_SG_i,"aw",@nobits
	.sectionflags	@""
	.align	16
	.zero		1024


//--------------------- .nv.shared._ZN3cub18CUB_300001_SM_10006detail10merge_sort30DeviceMergeSortBlockSortKernelINS2_10policy_hubIN6thrust24THRUST_300001_SM_1000_NS6detail15normal_iteratorINS6_10device_ptrI6float2EEEEE9Policy600ESC_PNS0_8NullTypeESC_SG_m11float2_lessSA_SF_EEvbT0_T1_T2_T3_T4_PT6_PT7_T5_NS1_7vsmem_tE --------------------------
	.section	.nv.shared._ZN3cub18CUB_300001_SM_10006detail10merge_sort30DeviceMergeSortBlockSortKernelINS2_10policy_hubIN6thrust24THRUST_300001_SM_1000_NS6detail15normal_iteratorINS6_10device_ptrI6float2EEEEE9Policy600ESC_PNS0_8NullTypeESC_SG_m11float2_lessSA_SF_EEvbT0_T1_T2_T3_T4_PT6_PT7_T5_NS1_7vsmem_tE,"aw",@nobits
	.sectionflags	@""
	.align	16
.nv.shared._ZN3cub18CUB_300001_SM_10006detail10merge_sort30DeviceMergeSortBlockSortKernelINS2_10policy_hubIN6thrust24THRUST_300001_SM_1000_NS6detail15normal_iteratorINS6_10device_ptrI6float2EEEEE9Policy600ESC_PNS0_8NullTypeESC_SG_m11float2_lessSA_SF_EEvbT0_T1_T2_T3_T4_PT6_PT7_T5_NS1_7vsmem_tE:
	.zero		17936


//--------------------- .nv.shared._ZN3cub18CUB_300001_SM_10006detail10merge_sort26DeviceMergeSortMergeKernelINS2_10policy_hubIN6thrust24THRUST_300001_SM_1000_NS6detail15normal_iteratorINS6_10device_ptrI6float2EEEEE9Policy600ESC_PNS0_8NullTypeESC_SG_j11float2_lessSA_SF_EEvbT2_T3_T4_PT6_PT7_T5_PSK_SK_NS1_7vsmem_tE --------------------------
	.section	.nv.shared._ZN3cub18CUB_300001_SM_10006detail10merge_sort26DeviceMergeSortMergeKernelINS2_10policy_hubIN6thrust24THRUST_300001_SM_1000_NS6detail15normal_iteratorINS6_10device_ptrI6float2EEEEE9Policy600ESC_PNS0_8NullTypeESC_SG_j11float2_lessSA_SF_EEvbT2_T3_T4_PT6_PT7_T5_PSK_SK_NS1_7vsmem_tE,"aw",@nobits
	.sectionflags	@""
	.align	16
.nv.shared._ZN3cub18CUB_300001_SM_10006detail10merge_sort26DeviceMergeSortMergeKernelINS2_10policy_hubIN6thrust24THRUST_300001_SM_1000_NS6detail15normal_iteratorINS6_10device_ptrI6float2EEEEE9Policy600ESC_PNS0_8NullTypeESC_SG_j11float2_lessSA_SF_EEvbT2_T3_T4_PT6_PT7_T5_PSK_SK_NS1_7vsmem_tE:
	.zero		17936


//--------------------- .nv.shared._ZN3cub18CUB_300001_SM_10006detail10merge_sort30DeviceMergeSortPartitionKernelIN6thrust24THRUST_300001_SM_1000_NS6detail15normal_iteratorINS5_10device_ptrI6float2EEEEj11float2_lessS9_EEvbT_PT2_T0_SG_PSG_T1_SG_i --------------------------
	.section	.nv.shared._ZN3cub18CUB_300001_SM_10006detail10merge_sort30DeviceMergeSortPartitionKernelIN6thrust24THRUST_300001_SM_1000_NS6detail15normal_iteratorINS5_10device_ptrI6float2EEEEj11float2_lessS9_EEvbT_PT2_T0_SG_PSG_T1_SG_i,"aw",@nobits
	.sectionflags	@""
	.align	16
	.zero		1024


//--------------------- .nv.shared._ZN3cub18CUB_300001_SM_10006detail10merge_sort30DeviceMergeSortBlockSortKernelINS2_10policy_hubIN6thrust24THRUST_300001_SM_1000_NS6detail15normal_iteratorINS6_10device_ptrI6float2EEEEE9Policy600ESC_PNS0_8NullTypeESC_SG_j11float2_lessSA_SF_EEvbT0_T1_T2_T3_T4_PT6_PT7_T5_NS1_7vsmem_tE --------------------------
	.section	.nv.shared._ZN3cub18CUB_300001_SM_10006detail10merge_sort30DeviceMergeSortBlockSortKernelINS2_10policy_hubIN6thrust24THRUST_300001_SM_1000_NS6detail15normal_iteratorINS6_10device_ptrI6float2EEEEE9Policy600ESC_PNS0_8NullTypeESC_SG_j11float2_lessSA_SF_EEvbT0_T1_T2_T3_T4_PT6_PT7_T5_NS1_7vsmem_tE,"aw",@nobits
	.sectionflags	@""
	.align	16
.nv.shared._ZN3cub18CUB_300001_SM_10006detail10merge_sort30DeviceMergeSortBlockSortKernelINS2_10policy_hubIN6thrust24THRUST_300001_SM_1000_NS6detail15normal_iteratorINS6_10device_ptrI6float2EEEEE9Policy600ESC_PNS0_8NullTypeESC_SG_j11float2_lessSA_SF_EEvbT0_T1_T2_T3_T4_PT6_PT7_T5_NS1_7vsmem_tE:
	.zero		17936


//--------------------- .nv.shared._ZN3cub18CUB_300001_SM_10006detail8for_each13static_kernelINS2_12policy_hub_t12policy_500_tElNS2_12op_wrapper_tIlN6thrust24THRUST_300001_SM_1000_NS6system6detail7generic6detail21binary_search_functorINS8_6detail15normal_iteratorINS8_10device_ptrI6float2EEEE11float2_lessNSC_3lbfEEENS8_12zip_iteratorIN4cuda3std3__45tupleIJSJ_NSF_INSG_IjEEEEEEEEEEEEEvT0_T1_ --------------------------
	.section	.nv.shared._ZN3cub18CUB_300001_SM_10006detail8for_each13static_kernelINS2_12policy_hub_t12policy_500_tElNS2_12op_wrapper_tIlN6thrust24THRUST_300001_SM_1000_NS6system6detail7generic6detail21binary_search_functorINS8_6detail15normal_iteratorINS8_10device_ptrI6float2EEEE11float2_lessNSC_3lbfEEENS8_12zip_iteratorIN4cuda3std3__45tupleIJSJ_NSF_INSG_IjEEEEEEEEEEEEEvT0_T1_,"aw",@nobits
	.sectionflags	@""
	.align	16
	.zero		1024


//--------------------- .nv.shared._ZN3cub18CUB_300001_SM_10006detail8for_each13static_kernelINS2_12policy_hub_t12policy_500_tEmN6thrust24THRUST_300001_SM_1000_NS8cuda_cub20__uninitialized_fill7functorINS7_10device_ptrIjEEjEEEEvT0_T1_ --------------------------
	.section	.nv.shared._ZN3cub18CUB_300001_SM_10006detail8for_each13static_kernelINS2_12policy_hub_t12policy_500_tEmN6thrust24THRUST_300001_SM_1000_NS8cuda_cub20__uninitialized_fill7functorINS7_10device_ptrIjEEjEEEEvT0_T1_,"aw",@nobits
	.sectionflags	@""
	.align	16
	.zero		1024


//--------------------- .nv.shared._ZN3cub18CUB_300001_SM_10006detail8for_each13static_kernelINS2_12policy_hub_t12policy_500_tEmN6thrust24THRUST_300001_SM_1000_NS8cuda_cub20__uninitialized_fill7functorINS7_10device_ptrI6float2EESC_EEEEvT0_T1_ --------------------------
	.section	.nv.shared._ZN3cub18CUB_300001_SM_10006detail8for_each13static_kernelINS2_12policy_hub_t12policy_500_tEmN6thrust24THRUST_300001_SM_1000_NS8cuda_cub20__uninitialized_fill7functorINS7_10device_ptrI6float2EESC_EEEEvT0_T1_,"aw",@nobits
	.sectionflags	@""
	.align	16
	.zero		1024


//--------------------- .nv.shared._ZN3cub18CUB_300001_SM_10006detail11EmptyKernelIvEEvv --------------------------
	.section	.nv.shared._ZN3cub18CUB_300001_SM_10006detail11EmptyKernelIvEEvv,"aw",@nobits
	.sectionflags	@""
	.align	16
	.zero		1024


//--------------------- .nv.shared._ZN6thrust24THRUST_300001_SM_1000_NS8cuda_cub4core6detail13_kernel_agentINS1_8__unique11UniqueAgentINS0_6detail15normal_iteratorINS0_10device_ptrI6float2EEEESC_15float2_equal_toiPiEEJSC_SC_SD_SE_iN3cub18CUB_300001_SM_100013ScanTileStateIiLb1EEEmEEEvDpT0_ --------------------------
	.section	.nv.shared._ZN6thrust24THRUST_300001_SM_1000_NS8cuda_cub4core6detail13_kernel_agentINS1_8__unique11UniqueAgentINS0_6detail15normal_iteratorINS0_10device_ptrI6float2EEEESC_15float2_equal_toiPiEEJSC_SC_SD_SE_iN3cub18CUB_300001_SM_100013ScanTileStateIiLb1EEEmEEEvDpT0_,"aw",@nobits
	.sectionflags	@""
	.align	16
	.zero		1024


//--------------------- .nv.shared._ZN6thrust24THRUST_300001_SM_1000_NS8cuda_cub4core6detail13_kernel_agentINS1_8__unique9InitAgentIN3cub18CUB_300001_SM_100013ScanTileStateIiLb1EEEPiiEEJSA_mSB_EEEvDpT0_ --------------------------
	.section	.nv.shared._ZN6thrust24THRUST_300001_SM_1000_NS8cuda_cub4core6detail13_kernel_agentINS1_8__unique9InitAgentIN3cub18CUB_300001_SM_100013ScanTileStateIiLb1EEEPiiEEJSA_mSB_EEEvDpT0_,"aw",@nobits
	.sectionflags	@""
	.align	16
	.zero		1024


//--------------------- .nv.constant0._ZN3cub18CUB_300001_SM_10006detail10merge_sort26DeviceMergeSortMergeKernelINS2_10policy_hubIN6thrust24THRUST_300001_SM_1000_NS6detail15normal_iteratorINS6_10device_ptrI6float2EEEEE9Policy600ESC_PNS0_8NullTypeESC_SG_m11float2_lessSA_SF_EEvbT2_T3_T4_PT6_PT7_T5_PSK_SK_NS1_7vsmem_tE --------------------------
	.section	.nv.constant0._ZN3cub18CUB_300001_SM_10006detail10merge_sort26DeviceMergeSortMergeKernelINS2_10policy_hubIN6thrust24THRUST_300001_SM_1000_NS6detail15normal_iteratorINS6_10device_ptrI6float2EEEEE9Policy600ESC_PNS0_8NullTypeESC_SG_m11float2_lessSA_SF_EEvbT2_T3_T4_PT6_PT7_T5_PSK_SK_NS1_7vsmem_tE,"a",@progbits
	.sectionflags	@""
	.align	4
.nv.constant0._ZN3cub18CUB_300001_SM_10006detail10merge_sort26DeviceMergeSortMergeKernelINS2_10policy_hubIN6thrust24THRUST_300001_SM_1000_NS6detail15normal_iteratorINS6_10device_ptrI6float2EEEEE9Policy600ESC_PNS0_8NullTypeESC_SG_m11float2_lessSA_SF_EEvbT2_T3_T4_PT6_PT7_T5_PSK_SK_NS1_7vsmem_tE:
	.zero		976


//--------------------- .nv.constant0._ZN3cub18CUB_300001_SM_10006detail10merge_sort30DeviceMergeSortPartitionKernelIN6thrust24THRUST_300001_SM_1000_NS6detail15normal_iteratorINS5_10device_ptrI6float2EEEEm11float2_lessS9_EEvbT_PT2_T0_SG_PSG_T1_SG_i --------------------------
	.section	.nv.constant0._ZN3cub18CUB_300001_SM_10006detail10merge_sort30DeviceMergeSortPartitionKernelIN6thrust24THRUST_300001_SM_1000_NS6detail15normal_iteratorINS5_10device_ptrI6float2EEEEm11float2_lessS9_EEvbT_PT2_T0_SG_PSG_T1_SG_i,"a",@progbits
	.sectionflags	@""
	.align	4
.nv.constant0._ZN3cub18CUB_300001_SM_10006detail10merge_sort30DeviceMergeSortPartitionKernelIN6thrust24THRUST_300001_SM_1000_NS6detail15normal_iteratorINS5_10device_ptrI6float2EEEEm11float2_lessS9_EEvbT_PT2_T0_SG_PSG_T1_SG_i:
	.zero		964


//--------------------- .nv.constant0._ZN3cub18CUB_300001_SM_10006detail10merge_sort30DeviceMergeSortBlockSortKernelINS2_10policy_hubIN6thrust24THRUST_300001_SM_1000_NS6detail15normal_iteratorINS6_10device_ptrI6float2EEEEE9Policy600ESC_PNS0_8NullTypeESC_SG_m11float2_lessSA_SF_EEvbT0_T1_T2_T3_T4_PT6_PT7_T5_NS1_7vsmem_tE --------------------------
	.section	.nv.constant0._ZN3cub18CUB_300001_SM_10006detail10merge_sort30DeviceMergeSortBlockSortKernelINS2_10policy_hubIN6thrust24THRUST_300001_SM_1000_NS6detail15normal_iteratorINS6_10device_ptrI6float2EEEEE9Policy600ESC_PNS0_8NullTypeESC_SG_m11float2_lessSA_SF_EEvbT0_T1_T2_T3_T4_PT6_PT7_T5_NS1_7vsmem_tE,"a",@progbits
	.sectionflags	@""
	.align	4
.nv.constant0._ZN3cub18CUB_300001_SM_10006detail10merge_sort30DeviceMergeSortBlockSortKernelINS2_10policy_hubIN6thrust24THRUST_300001_SM_1000_NS6detail15normal_iteratorINS6_10device_ptrI6float2EEEEE9Policy600ESC_PNS0_8NullTypeESC_SG_m11float2_lessSA_SF_EEvbT0_T1_T2_T3_T4_PT6_PT7_T5_NS1_7vsmem_tE:
	.zero		976


//--------------------- .nv.constant0._ZN3cub18CUB_300001_SM_10006detail10merge_sort26DeviceMergeSortMergeKernelINS2_10policy_hubIN6thrust24THRUST_300001_SM_1000_NS6detail15normal_iteratorINS6_10device_ptrI6float2EEEEE9Policy600ESC_PNS0_8NullTypeESC_SG_j11float2_lessSA_SF_EEvbT2_T3_T4_PT6_PT7_T5_PSK_SK_NS1_7vsmem_tE --------------------------
	.section	.nv.constant0._ZN3cub18CUB_300001_SM_10006detail10merge_sort26DeviceMergeSortMergeKernelINS2_10policy_hubIN6thrust24THRUST_300001_SM_1000_NS6detail15normal_iteratorINS6_10device_ptrI6float2EEEEE9Policy600ESC_PNS0_8NullTypeESC_SG_j11float2_lessSA_SF_EEvbT2_T3_T4_PT6_PT7_T5_PSK_SK_NS1_7vsmem_tE,"a",@progbits
	.sectionflags	@""
	.align	4
.nv.constant0._ZN3cub18CUB_300001_SM_10006detail10merge_sort26DeviceMergeSortMergeKernelINS2_10policy_hubIN6thrust24THRUST_300001_SM_1000_NS6detail15normal_iteratorINS6_10device_ptrI6float2EEEEE9Policy600ESC_PNS0_8NullTypeESC_SG_j11float2_lessSA_SF_EEvbT2_T3_T4_PT6_PT7_T5_PSK_SK_NS1_7vsmem_tE:
	.zero		976


//--------------------- .nv.constant0._ZN3cub18CUB_300001_SM_10006detail10merge_sort30DeviceMergeSortPartitionKernelIN6thrust24THRUST_300001_SM_1000_NS6detail15normal_iteratorINS5_10device_ptrI6float2EEEEj11float2_lessS9_EEvbT_PT2_T0_SG_PSG_T1_SG_i --------------------------
	.section	.nv.constant0._ZN3cub18CUB_300001_SM_10006detail10merge_sort30DeviceMergeSortPartitionKernelIN6thrust24THRUST_300001_SM_1000_NS6detail15normal_iteratorINS5_10device_ptrI6float2EEEEj11float2_lessS9_EEvbT_PT2_T0_SG_PSG_T1_SG_i,"a",@progbits
	.sectionflags	@""
	.align	4
.nv.constant0._ZN3cub18CUB_300001_SM_10006detail10merge_sort30DeviceMergeSortPartitionKernelIN6thrust24THRUST_300001_SM_1000_NS6detail15normal_iteratorINS5_10device_ptrI6float2EEEEj11float2_lessS9_EEvbT_PT2_T0_SG_PSG_T1_SG_i:
	.zero		948


//--------------------- .nv.constant0._ZN3cub18CUB_300001_SM_10006detail10merge_sort30DeviceMergeSortBlockSortKernelINS2_10policy_hubIN6thrust24THRUST_300001_SM_1000_NS6detail15normal_iteratorINS6_10device_ptrI6float2EEEEE9Policy600ESC_PNS0_8NullTypeESC_SG_j11float2_lessSA_SF_EEvbT0_T1_T2_T3_T4_PT6_PT7_T5_NS1_7vsmem_tE --------------------------
	.section	.nv.constant0._ZN3cub18CUB_300001_SM_10006detail10merge_sort30DeviceMergeSortBlockSortKernelINS2_10policy_hubIN6thrust24THRUST_300001_SM_1000_NS6detail15normal_iteratorINS6_10device_ptrI6float2EEEEE9Policy600ESC_PNS0_8NullTypeESC_SG_j11float2_lessSA_SF_EEvbT0_T1_T2_T3_T4_PT6_PT7_T5_NS1_7vsmem_tE,"a",@progbits
	.sectionflags	@""
	.align	4
.nv.constant0._ZN3cub18CUB_300001_SM_10006detail10merge_sort30DeviceMergeSortBlockSortKernelINS2_10policy_hubIN6thrust24THRUST_300001_SM_1000_NS6detail15normal_iteratorINS6_10device_ptrI6float2EEEEE9Policy600ESC_PNS0_8NullTypeESC_SG_j11float2_lessSA_SF_EEvbT0_T1_T2_T3_T4_PT6_PT7_T5_NS1_7vsmem_tE:
	.zero		976


//--------------------- .nv.constant0._ZN3cub18CUB_300001_SM_10006detail8for_each13static_kernelINS2_12policy_hub_t12policy_500_tElNS2_12op_wrapper_tIlN6thrust24THRUST_300001_SM_1000_NS6system6detail7generic6detail21binary_search_functorINS8_6detail15normal_iteratorINS8_10device_ptrI6float2EEEE11float2_lessNSC_3lbfEEENS8_12zip_iteratorIN4cuda3std3__45tupleIJSJ_NSF_INSG_IjEEEEEEEEEEEEEvT0_T1_ --------------------------
	.section	.nv.constant0._ZN3cub18CUB_300001_SM_10006detail8for_each13static_kernelINS2_12policy_hub_t12policy_500_tElNS2_12op_wrapper_tIlN6thrust24THRUST_300001_SM_1000_NS6system6detail7generic6detail21binary_search_functorINS8_6detail15normal_iteratorINS8_10device_ptrI6float2EEEE11float2_lessNSC_3lbfEEENS8_12zip_iteratorIN4cuda3std3__45tupleIJSJ_NSF_INSG_IjEEEEEEEEEEEEEvT0_T1_,"a",@progbits
	.sectionflags	@""
	.align	4
.nv.constant0._ZN3cub18CUB_300001_SM_10006detail8for_each13static_kernelINS2_12policy_hub_t12policy_500_tElNS2_12op_wrapper_tIlN6thrust24THRUST_300001_SM_1000_NS6system6detail7generic6detail21binary_search_functorINS8_6detail15normal_iteratorINS8_10device_ptrI6float2EEEE11float2_lessNSC_3lbfEEENS8_12zip_iteratorIN4cuda3std3__45tupleIJSJ_NSF_INSG_IjEEEEEEEEEEEEEvT0_T1_:
	.zero		944


//--------------------- .nv.constant0._ZN3cub18CUB_300001_SM_10006detail8for_each13static_kernelINS2_12policy_hub_t12policy_500_tEmN6thrust24THRUST_300001_SM_1000_NS8cuda_cub20__uninitialized_fill7functorINS7_10device_ptrIjEEjEEEEvT0_T1_ --------------------------
	.section	.nv.constant0._ZN3cub18CUB_300001_SM_10006detail8for_each13static_kernelINS2_12policy_hub_t12policy_500_tEmN6thrust24THRUST_300001_SM_1000_NS8cuda_cub20__uninitialized_fill7functorINS7_10device_ptrIjEEjEEEEvT0_T1_,"a",@progbits
	.sectionflags	@""
	.align	4
.nv.constant0._ZN3cub18CUB_300001_SM_10006detail8for_each13static_kernelINS2_12policy_hub_t12policy_500_tEmN6thrust24THRUST_300001_SM_1000_NS8cuda_cub20__uninitialized_fill7functorINS7_10device_ptrIjEEjEEEEvT0_T1_:
	.zero		920


//--------------------- .nv.constant0._ZN3cub18CUB_300001_SM_10006detail8for_each13static_kernelINS2_12policy_hub_t12policy_500_tEmN6thrust24THRUST_300001_SM_1000_NS8cuda_cub20__uninitialized_fill7functorINS7_10device_ptrI6float2EESC_EEEEvT0_T1_ --------------------------
	.section	.nv.constant0._ZN3cub18CUB_300001_SM_10006detail8for_each13static_kernelINS2_12policy_hub_t12policy_500_tEmN6thrust24THRUST_300001_SM_1000_NS8cuda_cub20__uninitialized_fill7functorINS7_10device_ptrI6float2EESC_EEEEvT0_T1_,"a",@progbits
	.sectionflags	@""
	.align	4
.nv.constant0._ZN3cub18CUB_300001_SM_10006detail8for_each13static_kernelINS2_12policy_hub_t12policy_500_tEmN6thrust24THRUST_300001_SM_1000_NS8cuda_cub20__uninitialized_fill7functorINS7_10device_ptrI6float2EESC_EEEEvT0_T1_:
	.zero		920


//--------------------- .nv.constant0._ZN3cub18CUB_300001_SM_10006detail11EmptyKernelIvEEvv --------------------------
	.section	.nv.constant0._ZN3cub18CUB_300001_SM_10006detail11EmptyKernelIvEEvv,"a",@progbits
	.sectionflags	@""
	.align	4
.nv.constant0._ZN3cub18CUB_300001_SM_10006detail11EmptyKernelIvEEvv:
	.zero		896


//--------------------- .nv.constant0._ZN6thrust24THRUST_300001_SM_1000_NS8cuda_cub4core6detail13_kernel_agentINS1_8__unique11UniqueAgentINS0_6detail15normal_iteratorINS0_10device_ptrI6float2EEEESC_15float2_equal_toiPiEEJSC_SC_SD_SE_iN3cub18CUB_300001_SM_100013ScanTileStateIiLb1EEEmEEEvDpT0_ --------------------------
	.section	.nv.constant0._ZN6thrust24THRUST_300001_SM_1000_NS8cuda_cub4core6detail13_kernel_agentINS1_8__unique11UniqueAgentINS0_6detail15normal_iteratorINS0_10device_ptrI6float2EEEESC_15float2_equal_toiPiEEJSC_SC_SD_SE_iN3cub18CUB_300001_SM_100013ScanTileStateIiLb1EEEmEEEvDpT0_,"a",@progbits
	.sectionflags	@""
	.align	4
.nv.constant0._ZN6thrust24THRUST_300001_SM_1000_NS8cuda_cub4core6detail13_kernel_agentINS1_8__unique11UniqueAgentINS0_6detail15normal_iteratorINS0_10device_ptrI6float2EEEESC_15float2_equal_toiPiEEJSC_SC_SD_SE_iN3cub18CUB_300001_SM_100013ScanTileStateIiLb1EEEmEEEvDpT0_:
	.zero		952


//--------------------- .nv.constant0._ZN6thrust24THRUST_300001_SM_1000_NS8cuda_cub4core6detail13_kernel_agentINS1_8__unique9InitAgentIN3cub18CUB_300001_SM_100013ScanTileStateIiLb1EEEPiiEEJSA_mSB_EEEvDpT0_ --------------------------
	.section	.nv.constant0._ZN6thrust24THRUST_300001_SM_1000_NS8cuda_cub4core6detail13_kernel_agentINS1_8__unique9InitAgentIN3cub18CUB_300001_SM_100013ScanTileStateIiLb1EEEPiiEEJSA_mSB_EEEvDpT0_,"a",@progbits
	.sectionflags	@""
	.align	4
.nv.constant0._ZN6thrust24THRUST_300001_SM_1000_NS8cuda_cub4core6detail13_kernel_agentINS1_8__unique9InitAgentIN3cub18CUB_300001_SM_100013ScanTileStateIiLb1EEEPiiEEJSA_mSB_EEEvDpT0_:
	.zero		920


//--------------------- SYMBOLS --------------------------

	.type		.nv.reservedSmem.offset0,@object
	.size		.nv.reservedSmem.offset0,0x4
	.type		.nv.reservedSmem.cap,@object
	.size		.nv.reservedSmem.cap,0x4
